def matmul_kernel(
    a_ptr,
    b_ptr,
    c_ptr,
    M,
    N,
    K,
    stride_am,
    stride_ak,
    stride_bk,
    stride_bn,
    stride_cm,
    stride_cn,
    BLOCK_M: tl.constexpr,
    BLOCK_N: tl.constexpr,
    BLOCK_K: tl.constexpr,
    GROUP_M: tl.constexpr,
):
    pid = tl.program_id(axis=0)
    num_pid_m = tl.cdiv(M, BLOCK_M)
    num_pid_n = tl.cdiv(N, BLOCK_N)
    num_pid_in_group = GROUP_M * num_pid_n
    group_id = pid // num_pid_in_group
    first_pid_m = group_id * GROUP_M
    group_size_m = min(num_pid_m - first_pid_m, GROUP_M)
    pid_m = first_pid_m + ((pid % num_pid_in_group) % group_size_m)
    pid_n = (pid % num_pid_in_group) // group_size_m

    offs_am = (pid_m * BLOCK_M + tl.arange(0, BLOCK_M)) % M
    offs_bn = (pid_n * BLOCK_N + tl.arange(0, BLOCK_N)) % N
    offs_k = tl.arange(0, BLOCK_K)
    a_ptrs = a_ptr + offs_am[:, None] * stride_am + offs_k[None, :] * stride_ak
    b_ptrs = b_ptr + offs_k[:, None] * stride_bk + offs_bn[None, :] * stride_bn

    acc = tl.zeros((BLOCK_M, BLOCK_N), dtype=tl.float32)
    for kk in range(0, tl.cdiv(K, BLOCK_K)):
        a = tl.load(a_ptrs, mask=offs_k[None, :] < K - kk * BLOCK_K, other=0.0)
        b = tl.load(b_ptrs, mask=offs_k[:, None] < K - kk * BLOCK_K, other=0.0)
        acc = tl.dot(a, b, acc)
        a_ptrs += BLOCK_K * stride_ak
        b_ptrs += BLOCK_K * stride_bk

    c = acc.to(c_ptr.dtype.element_ty)
    offs_cm = pid_m * BLOCK_M + tl.arange(0, BLOCK_M)
    offs_cn = pid_n * BLOCK_N + tl.arange(0, BLOCK_N)
    c_ptrs = c_ptr + offs_cm[:, None] * stride_cm + offs_cn[None, :] * stride_cn
    mask = (offs_cm[:, None] < M) & (offs_cn[None, :] < N)
    tl.store(c_ptrs, c, mask=mask)

# config = {"BLOCK_K": 128, "BLOCK_M": 512, "BLOCK_N": 128, "GROUP_M": 8, "arch": "sm_90", "dtype": "fp32", "num_ctas": 1, "num_stages": 3, "num_warps": 4}
# arch = sm_90


// ===== COMPILED SASS (sm_90a) =====

	.target	sm_90a

	.elftype	@"ET_EXEC"


//--------------------- .note.nv.tkinfo           --------------------------
	.section	.note.nv.tkinfo,"",@"SHT_NOTE"
	.sectionflags	@"SHF_NOTE_NV_TKINFO"
	.tkinfo
        /*0018*/ 	.word	0x00000002
        /*0030*/ 	.string	""
        /*0030*/ 	.string	"ptxas"
        /*0030*/ 	.string	"Cuda compilation tools, release 13.0, V13.0.88"
        /*0030*/ 	.string	"Build cuda_13.0.r13.0/compiler.36424714_0"
        /*0030*/ 	.string	"-v  -suppress-debug-info  -lineinfo  -arch sm_90a "



//--------------------- .note.nv.cuinfo           --------------------------
	.section	.note.nv.cuinfo,"",@"SHT_NOTE"
	.sectionflags	@"SHF_NOTE_NV_CUINFO"
        /*0018*/ 	.short	0x0002
        /*001a*/ 	.short	0x005a
        /*001c*/ 	.short	0x0082
	.zero		2


//--------------------- .nv.info                  --------------------------
	.section	.nv.info,"",@"SHT_CUDA_INFO"
	.align	4


	//----- nvinfo : EIATTR_REGCOUNT
	.align		4
        /*0000*/ 	.byte	0x04, 0x2f
        /*0002*/ 	.short	(.L_1 - .L_0)
	.align		4
.L_0:
        /*0004*/ 	.word	index@(matmul_kernel)
        /*0008*/ 	.word	0x000000ff


	//----- nvinfo : EIATTR_FRAME_SIZE
	.align		4
.L_1:
        /*000c*/ 	.byte	0x04, 0x11
        /*000e*/ 	.short	(.L_3 - .L_2)
	.align		4
.L_2:
        /*0010*/ 	.word	index@(matmul_kernel)
        /*0014*/ 	.word	0x00002518


	//----- nvinfo : EIATTR_MIN_STACK_SIZE
	.align		4
.L_3:
        /*0018*/ 	.byte	0x04, 0x12
        /*001a*/ 	.short	(.L_5 - .L_4)
	.align		4
.L_4:
        /*001c*/ 	.word	index@(matmul_kernel)
        /*0020*/ 	.word	0x00002518
.L_5:


//--------------------- .nv.compat                --------------------------
	.section	.nv.compat,"",@"SHT_CUDA_COMPAT_INFO"
	.align	4
        /*0000*/ 	.byte	0x02, 0x09, 0x01, 0x00, 0x02, 0x02, 0x04, 0x00, 0x02, 0x05, 0x05, 0x00, 0x03, 0x07, 0x01, 0x01
        /*0010*/ 	.byte	0x02, 0x03, 0x00, 0x00, 0x02, 0x06, 0x01, 0x00, 0x04, 0x0b, 0x08, 0x00, 0x00, 0x00, 0x00, 0x00
        /*0020*/ 	.byte	0x00, 0x00, 0x00, 0x00


//--------------------- .nv.info.matmul_kernel    --------------------------
	.section	.nv.info.matmul_kernel,"",@"SHT_CUDA_INFO"
	.sectionflags	@""
	.align	4


	//----- nvinfo : EIATTR_CUDA_API_VERSION
	.align		4
        /*0000*/ 	.byte	0x04, 0x37
        /*0002*/ 	.short	(.L_7 - .L_6)
.L_6:
        /*0004*/ 	.word	0x00000082


	//----- nvinfo : EIATTR_KPARAM_INFO
	.align		4
.L_7:
        /*0008*/ 	.byte	0x04, 0x17
        /*000a*/ 	.short	(.L_9 - .L_8)
.L_8:
        /*000c*/ 	.word	0x00000000
        /*0010*/ 	.short	0x000d
        /*0012*/ 	.short	0x0048
        /*0014*/ 	.byte	0x00, 0xf4, 0x21, 0x00


	//----- nvinfo : EIATTR_KPARAM_INFO
	.align		4
.L_9:
        /*0018*/ 	.byte	0x04, 0x17
        /*001a*/ 	.short	(.L_11 - .L_10)
.L_10:
        /*001c*/ 	.word	0x00000000
        /*0020*/ 	.short	0x000c
        /*0022*/ 	.short	0x0040
        /*0024*/ 	.byte	0x00, 0xf4, 0x21, 0x00


	//----- nvinfo : EIATTR_KPARAM_INFO
	.align		4
.L_11:
        /*0028*/ 	.byte	0x04, 0x17
        /*002a*/ 	.short	(.L_13 - .L_12)
.L_12:
        /*002c*/ 	.word	0x00000000
        /*0030*/ 	.short	0x000b
        /*0032*/ 	.short	0x0038
        /*0034*/ 	.byte	0x00, 0xf0, 0x11, 0x00


	//----- nvinfo : EIATTR_KPARAM_INFO
	.align		4
.L_13:
        /*0038*/ 	.byte	0x04, 0x17
        /*003a*/ 	.short	(.L_15 - .L_14)
.L_14:
        /*003c*/ 	.word	0x00000000
        /*0040*/ 	.short	0x000a
        /*0042*/ 	.short	0x0034
        /*0044*/ 	.byte	0x00, 0xf0, 0x11, 0x00


	//----- nvinfo : EIATTR_KPARAM_INFO
	.align		4
.L_15:
        /*0048*/ 	.byte	0x04, 0x17
        /*004a*/ 	.short	(.L_17 - .L_16)
.L_16:
        /*004c*/ 	.word	0x00000000
        /*0050*/ 	.short	0x0009
        /*0052*/ 	.short	0x0030
        /*0054*/ 	.byte	0x00, 0xf0, 0x11, 0x00


	//----- nvinfo : EIATTR_KPARAM_INFO
	.align		4
.L_17:
        /*0058*/ 	.byte	0x04, 0x17
        /*005a*/ 	.short	(.L_19 - .L_18)
.L_18:
        /*005c*/ 	.word	0x00000000
        /*0060*/ 	.short	0x0008
        /*0062*/ 	.short	0x002c
        /*0064*/ 	.byte	0x00, 0xf0, 0x11, 0x00


	//----- nvinfo : EIATTR_KPARAM_INFO
	.align		4
.L_19:
        /*0068*/ 	.byte	0x04, 0x17
        /*006a*/ 	.short	(.L_21 - .L_20)
.L_20:
        /*006c*/ 	.word	0x00000000
        /*0070*/ 	.short	0x0007
        /*0072*/ 	.short	0x0028
        /*0074*/ 	.byte	0x00, 0xf0, 0x11, 0x00


	//----- nvinfo : EIATTR_KPARAM_INFO
	.align		4
.L_21:
        /*0078*/ 	.byte	0x04, 0x17
        /*007a*/ 	.short	(.L_23 - .L_22)
.L_22:
        /*007c*/ 	.word	0x00000000
        /*0080*/ 	.short	0x0006
        /*0082*/ 	.short	0x0024
        /*0084*/ 	.byte	0x00, 0xf0, 0x11, 0x00


	//----- nvinfo : EIATTR_KPARAM_INFO
	.align		4
.L_23:
        /*0088*/ 	.byte	0x04, 0x17
        /*008a*/ 	.short	(.L_25 - .L_24)
.L_24:
        /*008c*/ 	.word	0x00000000
        /*0090*/ 	.short	0x0005
        /*0092*/ 	.short	0x0020
        /*0094*/ 	.byte	0x00, 0xf0, 0x11, 0x00


	//----- nvinfo : EIATTR_KPARAM_INFO
	.align		4
.L_25:
        /*0098*/ 	.byte	0x04, 0x17
        /*009a*/ 	.short	(.L_27 - .L_26)
.L_26:
        /*009c*/ 	.word	0x00000000
        /*00a0*/ 	.short	0x0004
        /*00a2*/ 	.short	0x001c
        /*00a4*/ 	.byte	0x00, 0xf0, 0x11, 0x00


	//----- nvinfo : EIATTR_KPARAM_INFO
	.align		4
.L_27:
        /*00a8*/ 	.byte	0x04, 0x17
        /*00aa*/ 	.short	(.L_29 - .L_28)
.L_28:
        /*00ac*/ 	.word	0x00000000
        /*00b0*/ 	.short	0x0003
        /*00b2*/ 	.short	0x0018
        /*00b4*/ 	.byte	0x00, 0xf0, 0x11, 0x00


	//----- nvinfo : EIATTR_KPARAM_INFO
	.align		4
.L_29:
        /*00b8*/ 	.byte	0x04, 0x17
        /*00ba*/ 	.short	(.L_31 - .L_30)
.L_30:
        /*00bc*/ 	.word	0x00000000
        /*00c0*/ 	.short	0x0002
        /*00c2*/ 	.short	0x0010
        /*00c4*/ 	.byte	0x00, 0xf4, 0x21, 0x00


	//----- nvinfo : EIATTR_KPARAM_INFO
	.align		4
.L_31:
        /*00c8*/ 	.byte	0x04, 0x17
        /*00ca*/ 	.short	(.L_33 - .L_32)
.L_32:
        /*00cc*/ 	.word	0x00000000
        /*00d0*/ 	.short	0x0001
        /*00d2*/ 	.short	0x0008
        /*00d4*/ 	.byte	0x00, 0xf4, 0x21, 0x00


	//----- nvinfo : EIATTR_KPARAM_INFO
	.align		4
.L_33:
        /*00d8*/ 	.byte	0x04, 0x17
        /*00da*/ 	.short	(.L_35 - .L_34)
.L_34:
        /*00dc*/ 	.word	0x00000000
        /*00e0*/ 	.short	0x0000
        /*00e2*/ 	.short	0x0000
        /*00e4*/ 	.byte	0x00, 0xf4, 0x21, 0x00


	//----- nvinfo : EIATTR_SPARSE_MMA_MASK
	.align		4
.L_35:
        /*00e8*/ 	.byte	0x03, 0x50
        /*00ea*/ 	.short	0x0000


	//----- nvinfo : EIATTR_MAXREG_COUNT
	.align		4
        /*00ec*/ 	.byte	0x03, 0x1b
        /*00ee*/ 	.short	0x00ff


	//----- nvinfo : EIATTR_NUM_BARRIERS
	.align		4
        /*00f0*/ 	.byte	0x02, 0x4c
        /*00f2*/ 	.byte	0x01
	.zero		1


	//----- nvinfo : EIATTR_ANNOTATIONS
	.align		4
        /*00f4*/ 	.byte	0x04, 0x55
        /*00f6*/ 	.short	(.L_37 - .L_36)


	//   ....[0]....
.L_36:
        /*00f8*/ 	.word	0x00000001
        /*00fc*/ 	.byte	0x90, 0x0a, 0x00, 0x00, 0x01, 0x00, 0x00, 0x00, 0x30, 0x0b, 0x00, 0x00, 0x01, 0x00, 0x00, 0x00
        /* <DEDUP_REMOVED lines=4033> */
        /*fd1c*/ 	.byte	0xc0, 0x1a, 0x05, 0x00


	//----- nvinfo : EIATTR_MERCURY_ISA_VERSION
	.align		4
.L_37:
        /*fd20*/ 	.byte	0x03, 0x5f
        /*fd22*/ 	.short	0x0101


	//----- nvinfo : EIATTR_EXIT_INSTR_OFFSETS
	.align		4
        /*fd24*/ 	.byte	0x04, 0x1c
        /*fd26*/ 	.short	(.L_39 - .L_38)


	//   ....[0]....
.L_38:
        /*fd28*/ 	.word	0x00056120


	//   ....[1]....
        /*fd2c*/ 	.word	0x00056140


	//----- nvinfo : EIATTR_REQNTID
	.align		4
.L_39:
        /*fd30*/ 	.byte	0x04, 0x10
        /*fd32*/ 	.short	(.L_41 - .L_40)
.L_40:
        /*fd34*/ 	.word	0x00000080
        /*fd38*/ 	.word	0x00000001
        /*fd3c*/ 	.word	0x00000001


	//----- nvinfo : EIATTR_CBANK_PARAM_SIZE
	.align		4
.L_41:
        /*fd40*/ 	.byte	0x03, 0x19
        /*fd42*/ 	.short	0x0050


	//----- nvinfo : EIATTR_PARAM_CBANK
	.align		4
        /*fd44*/ 	.byte	0x04, 0x0a
        /*fd46*/ 	.short	(.L_43 - .L_42)
	.align		4
.L_42:
        /*fd48*/ 	.word	index@(.nv.constant0.matmul_kernel)
        /*fd4c*/ 	.short	0x0210
        /*fd4e*/ 	.short	0x0050


	//----- nvinfo : EIATTR_SW_WAR
	.align		4
.L_43:
        /*fd50*/ 	.byte	0x04, 0x36
        /*fd52*/ 	.short	(.L_45 - .L_44)
.L_44:
        /*fd54*/ 	.word	0x00000008
.L_45:


//--------------------- .nv.callgraph             --------------------------
	.section	.nv.callgraph,"",@"SHT_CUDA_CALLGRAPH"
	.align	4
	.sectionentsize	8
	.align		4
        /*0000*/ 	.word	0x00000000
	.align		4
        /*0004*/ 	.word	0xffffffff
	.align		4
        /*0008*/ 	.word	0x00000000
	.align		4
        /*000c*/ 	.word	0xfffffffe
	.align		4
        /*0010*/ 	.word	0x00000000
	.align		4
        /*0014*/ 	.word	0xfffffffd
	.align		4
        /*0018*/ 	.word	0x00000000
	.align		4
        /*001c*/ 	.word	0xfffffffc


//--------------------- .text.matmul_kernel       --------------------------
	.section	.text.matmul_kernel,"ax",@progbits
	.align	128
        .global         matmul_kernel
        .type           matmul_kernel,@function
        .size           matmul_kernel,(.L_x_3 - matmul_kernel)
        .other          matmul_kernel,@"STO_CUDA_ENTRY STV_DEFAULT"
matmul_kernel:
.text.matmul_kernel:
[----:B------:R-:W1:Y:S08]  /*0000*/  LDC R1, c[0x0][0x28] ;  /* 0x00000a00ff017b82 */ /* 0x000e700000000800 */
[----:B------:R-:W2:Y:S01]  /*0010*/  LDC.64 R6, c[0x0][0x228] ;  /* 0x00008a00ff067b82 */ /* 0x000ea20000000a00 */
[----:B------:R-:W3:Y:S01]  /*0020*/  S2R R5, SR_CTAID.X ;  /* 0x0000000000057919 */ /* 0x000ee20000002500 */
[----:B------:R-:W-:Y:S01]  /*0030*/  ULDC.64 UR4, c[0x0][0x218] ;  /* 0x0000860000047ab9 */ /* 0x000fe20000000a00 */
[----:B------:R-:W-:Y:S01]  /*0040*/  ULDC.64 UR6, c[0x0][0x210] ;  /* 0x0000840000067ab9 */ /* 0x000fe20000000a00 */
[----:B------:R-:W-:Y:S01]  /*0050*/  ULDC UR11, c[0x0][0x240] ;  /* 0x00009000000b7ab9 */ /* 0x000fe20000000800 */
[----:B-1----:R-:W-:Y:S01]  /*0060*/  VIADD R1, R1, 0xffffdae8 ;  /* 0xffffdae801017836 */ /* 0x002fe20000000000 */
[----:B------:R-:W-:Y:S01]  /*0070*/  ULDC UR24, c[0x0][0x240] ;  /* 0x0000900000187ab9 */ /* 0x000fe20000000800 */
        /* <DEDUP_REMOVED lines=17> */
[----:B--2---:R-:W-:Y:S01]  /*0190*/  VIADD R0, R7, 0x7f ;  /* 0x0000007f07007836 */ /* 0x004fe20000000000 */
[----:B------:R-:W-:Y:S01]  /*01a0*/  IABS R25, R6 ;  /* 0x0000000600197213 */ /* 0x000fe20000000000 */
[----:B------:R-:W-:Y:S01]  /*01b0*/  ULDC UR8, c[0x0][0x240] ;  /* 0x0000900000087ab9 */ /* 0x000fe20000000800 */
[----:B------:R-:W-:Y:S01]  /*01c0*/  LOP3.LUT R189, RZ, R7, RZ, 0x33, !PT ;  /* 0x00000007ffbd7212 */ /* 0x000fe200078e33ff */
[----:B------:R-:W-:Y:S01]  /*01d0*/  ULDC UR61, c[0x0][0x240] ;  /* 0x00009000003d7ab9 */ /* 0x000fe20000000800 */
[----:B------:R-:W-:Y:S01]  /*01e0*/  SHF.R.S32.HI R3, RZ, 0x1f, R0 ;  /* 0x0000001fff037819 */ /* 0x000fe20000011400 */
[----:B------:R-:W-:Y:S01]  /*01f0*/  ULDC UR60, c[0x0][0x240] ;  /* 0x00009000003c7ab9 */ /* 0x000fe20000000800 */
[----:B------:R-:W-:Y:S01]  /*0200*/  ULDC UR59, c[0x0][0x240] ;  /* 0x00009000003b7ab9 */ /* 0x000fe20000000800 */
[----:B------:R-:W-:Y:S01]  /*0210*/  ULDC UR58, c[0x0][0x240] ;  /* 0x00009000003a7ab9 */ /* 0x000fe20000000800 */
[----:B------:R-:W-:Y:S01]  /*0220*/  LEA.HI R3, R3, R0, RZ, 0x7 ;  /* 0x0000000003037211 */ /* 0x000fe200078f38ff */
[----:B------:R-:W-:Y:S01]  /*0230*/  ULDC UR57, c[0x0][0x240] ;  /* 0x0000900000397ab9 */ /* 0x000fe20000000800 */
[----:B---3--:R-:W-:Y:S01]  /*0240*/  IABS R10, R5 ;  /* 0x00000005000a7213 */ /* 0x008fe20000000000 */
[----:B------:R-:W-:Y:S01]  /*0250*/  ULDC UR56, c[0x0][0x240] ;  /* 0x0000900000387ab9 */ /* 0x000fe20000000800 */
[----:B------:R-:W-:Y:S01]  /*0260*/  SHF.R.S32.HI R3, RZ, 0x7, R3 ;  /* 0x00000007ff037819 */ /* 0x000fe20000011403 */
[----:B------:R-:W-:Y:S01]  /*0270*/  ULDC UR55, c[0x0][0x240] ;  /* 0x0000900000377ab9 */ /* 0x000fe20000000800 */
[----:B------:R-:W-:Y:S01]  /*0280*/  ULDC UR54, c[0x0][0x240] ;  /* 0x0000900000367ab9 */ /* 0x000fe20000000800 */
[----:B------:R-:W-:Y:S01]  /*0290*/  ULDC UR53, c[0x0][0x240] ;  /* 0x0000900000357ab9 */ /* 0x000fe20000000800 */
[----:B------:R-:W-:Y:S01]  /*02a0*/  ULDC UR52, c[0x0][0x240] ;  /* 0x0000900000347ab9 */ /* 0x000fe20000000800 */
[----:B------:R-:W-:Y:S01]  /*02b0*/  IMAD.SHL.U32 R4, R3, 0x8, RZ ;  /* 0x0000000803047824 */ /* 0x000fe200078e00ff */
[----:B------:R-:W-:Y:S01]  /*02c0*/  ULDC UR51, c[0x0][0x240] ;  /* 0x0000900000337ab9 */ /* 0x000fe20000000800 */
[----:B------:R-:W-:Y:S01]  /*02d0*/  ULDC UR50, c[0x0][0x240] ;  /* 0x0000900000327ab9 */ /* 0x000fe20000000800 */
[----:B------:R-:W-:Y:S01]  /*02e0*/  ULDC UR49, c[0x0][0x240] ;  /* 0x0000900000317ab9 */ /* 0x000fe20000000800 */
[----:B------:R-:W-:Y:S01]  /*02f0*/  ULDC UR48, c[0x0][0x240] ;  /* 0x0000900000307ab9 */ /* 0x000fe20000000800 */
[-C--:B------:R-:W-:Y:S01]  /*0300*/  IABS R9, R4.reuse ;  /* 0x0000000400097213 */ /* 0x080fe20000000000 */
[----:B------:R-:W-:Y:S01]  /*0310*/  ULDC UR47, c[0x0][0x240] ;  /* 0x00009000002f7ab9 */ /* 0x000fe20000000800 */
[----:B------:R-:W-:Y:S01]  /*0320*/  IABS R12, R4 ;  /* 0x00000004000c7213 */ /* 0x000fe20000000000 */
[----:B------:R-:W-:Y:S01]  /*0330*/  ULDC UR46, c[0x0][0x240] ;  /* 0x00009000002e7ab9 */ /* 0x000fe20000000800 */
[----:B------:R-:W1:Y:S01]  /*0340*/  I2F.RP R0, R9 ;  /* 0x0000000900007306 */ /* 0x000e620000209400 */
        /* <DEDUP_REMOVED lines=14> */
[----:B-1----:R-:W1:Y:S01]  /*0430*/  MUFU.RCP R0, R0 ;  /* 0x0000000000007308 */ /* 0x002e620000001000 */
[----:B------:R-:W-:Y:S01]  /*0440*/  ULDC UR28, c[0x0][0x240] ;  /* 0x00009000001c7ab9 */ /* 0x000fe20000000800 */
[----:B------:R-:W-:Y:S01]  /*0450*/  ULDC UR27, c[0x0][0x240] ;  /* 0x00009000001b7ab9 */ /* 0x000fe20000000800 */
[----:B------:R-:W-:Y:S01]  /*0460*/  ULDC UR26, c[0x0][0x240] ;  /* 0x00009000001a7ab9 */ /* 0x000fe20000000800 */
[----:B-1----:R-:W-:-:S02]  /*0470*/  IADD3 R2, R0, 0xffffffe, RZ ;  /* 0x0ffffffe00027810 */ /* 0x002fc40007ffe0ff */
[----:B------:R-:W-:Y:S02]  /*0480*/  IADD3 R0, RZ, -R12, RZ ;  /* 0x8000000cff007210 */ /* 0x000fe40007ffe0ff */
[----:B------:R1:W2:Y:S01]  /*0490*/  F2I.FTZ.U32.TRUNC.NTZ R3, R2 ;  /* 0x0000000200037305 */ /* 0x0002a2000021f000 */
[----:B------:R-:W-:Y:S01]  /*04a0*/  IABS R12, R7 ;  /* 0x00000007000c7213 */ /* 0x000fe20000000000 */
[----:B-1----:R-:W-:Y:S02]  /*04b0*/  IMAD.MOV.U32 R2, RZ, RZ, RZ ;  /* 0x000000ffff027224 */ /* 0x002fe400078e00ff */
[----:B--2---:R-:W-:-:S04]  /*04c0*/  IMAD.MOV R8, RZ, RZ, -R3 ;  /* 0x000000ffff087224 */ /* 0x004fc800078e0a03 */
[----:B------:R-:W-:Y:S02]  /*04d0*/  IMAD R11, R8, R9, RZ ;  /* 0x00000009080b7224 */ /* 0x000fe400078e02ff */
[----:B------:R-:W-:Y:S02]  /*04e0*/  IMAD.MOV.U32 R8, RZ, RZ, R10 ;  /* 0x000000ffff087224 */ /* 0x000fe400078e000a */
[----:B------:R-:W-:-:S06]  /*04f0*/  IMAD.HI.U32 R3, R3, R11, R2 ;  /* 0x0000000b03037227 */ /* 0x000fcc00078e0002 */
[----:B------:R-:W-:-:S04]  /*0500*/  IMAD.HI.U32 R3, R3, R8, RZ ;  /* 0x0000000803037227 */ /* 0x000fc800078e00ff */
[----:B------:R-:W-:-:S05]  /*0510*/  IMAD R0, R3, R0, R8 ;  /* 0x0000000003007224 */ /* 0x000fca00078e0208 */
[----:B------:R-:W-:-:S13]  /*0520*/  ISETP.GT.U32.AND P1, PT, R9, R0, PT ;  /* 0x000000000900720c */ /* 0x000fda0003f24070 */
[----:B------:R-:W-:Y:S02]  /*0530*/  @!P1 IMAD.IADD R0, R0, 0x1, -R9 ;  /* 0x0000000100009824 */ /* 0x000fe400078e0a09 */
[----:B------:R-:W-:Y:S01]  /*0540*/  @!P1 VIADD R3, R3, 0x1 ;  /* 0x0000000103039836 */ /* 0x000fe20000000000 */
[----:B------:R-:W-:Y:S02]  /*0550*/  ISETP.NE.AND P1, PT, R4, RZ, PT ;  /* 0x000000ff0400720c */ /* 0x000fe40003f25270 */
[----:B------:R-:W-:Y:S02]  /*0560*/  ISETP.GE.U32.AND P0, PT, R0, R9, PT ;  /* 0x000000090000720c */ /* 0x000fe40003f06070 */
[----:B------:R-:W-:-:S04]  /*0570*/  LOP3.LUT R0, R5, R4, RZ, 0x3c, !PT ;  /* 0x0000000405007212 */ /* 0x000fc800078e3cff */
[----:B------:R-:W-:Y:S01]  /*0580*/  ISETP.GE.AND P2, PT, R0, RZ, PT ;  /* 0x000000ff0000720c */ /* 0x000fe20003f46270 */
[----:B------:R-:W-:-:S06]  /*0590*/  VIADD R0, R6, 0x1ff ;  /* 0x000001ff06007836 */ /* 0x000fcc0000000000 */
[----:B------:R-:W-:-:S05]  /*05a0*/  @P0 VIADD R3, R3, 0x1 ;  /* 0x0000000103030836 */ /* 0x000fca0000000000 */
[----:B------:R-:W-:Y:S02]  /*05b0*/  MOV R2, R3 ;  /* 0x0000000300027202 */ /* 0x000fe40000000f00 */
[----:B------:R-:W-:-:S03]  /*05c0*/  SHF.R.S32.HI R3, RZ, 0x1f, R0 ;  /* 0x0000001fff037819 */ /* 0x000fc60000011400 */
[----:B------:R-:W-:Y:S01]  /*05d0*/  @!P2 IMAD.MOV R2, RZ, RZ, -R2 ;  /* 0x000000ffff02a224 */ /* 0x000fe200078e0a02 */
[----:B------:R-:W-:Y:S02]  /*05e0*/  @!P1 LOP3.LUT R2, RZ, R4, RZ, 0x33, !PT ;  /* 0x00000004ff029212 */ /* 0x000fe400078e33ff */
[----:B------:R-:W-:-:S03]  /*05f0*/  LEA.HI R3, R3, R0, RZ, 0x9 ;  /* 0x0000000003037211 */ /* 0x000fc600078f48ff */
[----:B------:R-:W-:Y:S02]  /*0600*/  IMAD.SHL.U32 R10, R2, 0x8, RZ ;  /* 0x00000008020a7824 */ /* 0x000fe400078e00ff */
[----:B------:R-:W-:-:S03]  /*0610*/  IMAD.MOV R2, RZ, RZ, -R2 ;  /* 0x000000ffff027224 */ /* 0x000fc600078e0a02 */
[----:B------:R-:W-:Y:S01]  /*0620*/  LEA.HI.SX32 R3, R3, -R10, 0x17 ;  /* 0x8000000a03037211 */ /* 0x000fe200078fbaff */
[----:B------:R-:W-:Y:S02]  /*0630*/  IMAD R14, R4, R2, R5 ;  /* 0x00000002040e7224 */ /* 0x000fe400078e0205 */
[----:B------:R-:W-:Y:S01]  /*0640*/  IMAD.MOV.U32 R2, RZ, RZ, RZ ;  /* 0x000000ffff027224 */ /* 0x000fe200078e00ff */
[----:B------:R-:W-:Y:S02]  /*0650*/  VIMNMX R11, R3, 0x8, PT ;  /* 0x00000008030b7848 */ /* 0x000fe40003fe0100 */
[----:B------:R-:W-:Y:S02]  /*0660*/  IABS R4, R14 ;  /* 0x0000000e00047213 */ /* 0x000fe40000000000 */
[----:B------:R-:W-:-:S04]  /*0670*/  IABS R9, R11 ;  /* 0x0000000b00097213 */ /* 0x000fc80000000000 */
[----:B------:R-:W1:Y:S08]  /*0680*/  I2F.RP R0, R9 ;  /* 0x0000000900007306 */ /* 0x000e700000209400 */
[----:B-1----:R-:W1:Y:S02]  /*0690*/  MUFU.RCP R0, R0 ;  /* 0x0000000000007308 */ /* 0x002e640000001000 */
[----:B-1----:R-:W-:-:S06]  /*06a0*/  IADD3 R3, R0, 0xffffffe, RZ ;  /* 0x0ffffffe00037810 */ /* 0x002fcc0007ffe0ff */
[----:B------:R-:W1:Y:S02]  /*06b0*/  F2I.FTZ.U32.TRUNC.NTZ R3, R3 ;  /* 0x0000000300037305 */ /* 0x000e64000021f000 */
[----:B-1----:R-:W-:-:S04]  /*06c0*/  IMAD.MOV R8, RZ, RZ, -R3 ;  /* 0x000000ffff087224 */ /* 0x002fc800078e0a03 */
[----:B------:R-:W-:Y:S01]  /*06d0*/  IMAD R5, R8, R9, RZ ;  /* 0x0000000908057224 */ /* 0x000fe200078e02ff */
[----:B------:R-:W-:-:S03]  /*06e0*/  IABS R8, R11 ;  /* 0x0000000b00087213 */ /* 0x000fc60000000000 */
[----:B------:R-:W-:Y:S01]  /*06f0*/  IMAD.HI.U32 R0, R3, R5, R2 ;  /* 0x0000000503007227 */ /* 0x000fe200078e0002 */
[----:B------:R-:W-:-:S03]  /*0700*/  MOV R2, R12 ;  /* 0x0000000c00027202 */ /* 0x000fc60000000f00 */
[----:B------:R-:W-:Y:S01]  /*0710*/  IMAD.MOV R8, RZ, RZ, -R8 ;  /* 0x000000ffff087224 */ /* 0x000fe200078e0a08 */
[----:B------:R-:W1:Y:S01]  /*0720*/  I2F.RP R5, R2 ;  /* 0x0000000200057306 */ /* 0x000e620000209400 */
[----:B------:R-:W-:-:S04]  /*0730*/  IMAD.HI.U32 R3, R0, R4, RZ ;  /* 0x0000000400037227 */ /* 0x000fc800078e00ff */
[----:B------:R-:W-:-:S03]  /*0740*/  IMAD R0, R3, R8, R4 ;  /* 0x0000000803007224 */ /* 0x000fc600078e0204 */
[----:B------:R-:W2:Y:S02]  /*0750*/  I2F.RP R4, R25 ;  /* 0x0000001900047306 */ /* 0x000ea40000209400 */
[----:B------:R-:W-:-:S06]  /*0760*/  ISETP.GT.U32.AND P1, PT, R9, R0, PT ;  /* 0x000000000900720c */ /* 0x000fcc0003f24070 */
[----:B-1----:R-:W1:Y:S07]  /*0770*/  MUFU.RCP R5, R5 ;  /* 0x0000000500057308 */ /* 0x002e6e0000001000 */
[----:B------:R-:W-:Y:S01]  /*0780*/  @!P1 IMAD.IADD R0, R0, 0x1, -R9 ;  /* 0x0000000100009824 */ /* 0x000fe200078e0a09 */
[----:B--2---:R-:W2:Y:S01]  /*0790*/  MUFU.RCP R4, R4 ;  /* 0x0000000400047308 */ /* 0x004ea20000001000 */
[----:B------:R-:W-:Y:S02]  /*07a0*/  @!P1 IADD3 R3, R3, 0x1, RZ ;  /* 0x0000000103039810 */ /* 0x000fe40007ffe0ff */
[----:B------:R-:W-:-:S02]  /*07b0*/  ISETP.NE.AND P1, PT, R11, RZ, PT ;  /* 0x000000ff0b00720c */ /* 0x000fc40003f25270 */
[----:B------:R-:W-:Y:S02]  /*07c0*/  ISETP.GE.U32.AND P0, PT, R0, R9, PT ;  /* 0x000000090000720c */ /* 0x000fe40003f06070 */
[----:B------:R-:W-:Y:S01]  /*07d0*/  LOP3.LUT R0, R14, R11, RZ, 0x3c, !PT ;  /* 0x0000000b0e007212 */ /* 0x000fe200078e3cff */
[----:B-1----:R-:W-:-:S03]  /*07e0*/  VIADD R12, R5, 0xffffffe ;  /* 0x0ffffffe050c7836 */ /* 0x002fc60000000000 */
[----:B------:R-:W-:Y:S02]  /*07f0*/  ISETP.GE.AND P2, PT, R0, RZ, PT ;  /* 0x000000ff0000720c */ /* 0x000fe40003f46270 */
[----:B------:R-:W1:Y:S01]  /*0800*/  S2R R0, SR_TID.X ;  /* 0x0000000000007919 */ /* 0x000e620000002100 */
[----:B------:R3:W4:Y:S01]  /*0810*/  F2I.FTZ.U32.TRUNC.NTZ R13, R12 ;  /* 0x0000000c000d7305 */ /* 0x000722000021f000 */
[----:B--2---:R-:W-:-:S03]  /*0820*/  VIADD R5, R4, 0xffffffe ;  /* 0x0ffffffe04057836 */ /* 0x004fc60000000000 */
[----:B------:R-:W-:-:S04]  /*0830*/  @P0 VIADD R3, R3, 0x1 ;  /* 0x0000000103030836 */ /* 0x000fc80000000000 */
[----:B------:R-:W2:Y:S02]  /*0840*/  F2I.FTZ.U32.TRUNC.NTZ R5, R5 ;  /* 0x0000000500057305 */ /* 0x000ea4000021f000 */
[----:B------:R-:W-:Y:S01]  /*0850*/  @!P2 IMAD.MOV R3, RZ, RZ, -R3 ;  /* 0x000000ffff03a224 */ /* 0x000fe200078e0a03 */
[----:B------:R-:W-:Y:S01]  /*0860*/  @!P1 LOP3.LUT R3, RZ, R11, RZ, 0x33, !PT ;  /* 0x0000000bff039212 */ /* 0x000fe200078e33ff */
[----:B---3--:R-:W-:-:S03]  /*0870*/  IMAD.MOV.U32 R12, RZ, RZ, RZ ;  /* 0x000000ffff0c7224 */ /* 0x008fc600078e00ff */
[C---:B------:R-:W-:Y:S01]  /*0880*/  IADD3 R4, -R3.reuse, RZ, RZ ;  /* 0x000000ff03047210 */ /* 0x040fe20007ffe1ff */
[----:B----4-:R-:W-:Y:S02]  /*0890*/  IMAD.MOV R9, RZ, RZ, -R13 ;  /* 0x000000ffff097224 */ /* 0x010fe400078e0a0d */
[----:B------:R-:W-:Y:S02]  /*08a0*/  IMAD.SHL.U32 R3, R3, 0x80, RZ ;  /* 0x0000008003037824 */ /* 0x000fe400078e00ff */
[----:B------:R-:W-:Y:S02]  /*08b0*/  IMAD R4, R11, R4, R14 ;  /* 0x000000040b047224 */ /* 0x000fe400078e020e */
[----:B------:R-:W-:Y:S01]  /*08c0*/  IMAD R9, R9, R2, RZ ;  /* 0x0000000209097224 */ /* 0x000fe200078e02ff */
[----:B------:R-:W-:Y:S01]  /*08d0*/  IADD3 R26, R3, 0x5, RZ ;  /* 0x00000005031a7810 */ /* 0x000fe20007ffe0ff */
[----:B--2---:R-:W-:Y:S01]  /*08e0*/  IMAD.MOV R8, RZ, RZ, -R5 ;  /* 0x000000ffff087224 */ /* 0x004fe200078e0a05 */
[----:B------:R-:W-:Y:S01]  /*08f0*/  IADD3 R4, R10, R4, RZ ;  /* 0x000000040a047210 */ /* 0x000fe20007ffe0ff */
[----:B------:R-:W-:Y:S01]  /*0900*/  IMAD.HI.U32 R12, R13, R9, R12 ;  /* 0x000000090d0c7227 */ /* 0x000fe200078e000c */
[----:B------:R-:W-:-:S03]  /*0910*/  IADD3 R40, R3, 0x10, RZ ;  /* 0x0000001003287810 */ /* 0x000fc60007ffe0ff */
[----:B------:R-:W-:Y:S01]  /*0920*/  IMAD.MOV.U32 R10, RZ, RZ, R8 ;  /* 0x000000ffff0a7224 */ /* 0x000fe200078e0008 */
[C---:B-1----:R-:W-:Y:S01]  /*0930*/  LOP3.LUT R188, R0.reuse, 0x7f, RZ, 0xc0, !PT ;  /* 0x0000007f00bc7812 */ /* 0x042fe200078ec0ff */
[----:B------:R-:W-:Y:S01]  /*0940*/  VIADD R22, R3, 0x7f ;  /* 0x0000007f03167836 */ /* 0x000fe20000000000 */
[----:B------:R-:W-:Y:S01]  /*0950*/  LOP3.LUT R16, R0, 0x60, RZ, 0xc0, !PT ;  /* 0x0000006000107812 */ /* 0x000fe200078ec0ff */
[----:B------:R-:W-:Y:S01]  /*0960*/  IMAD R9, R10, R25, RZ ;  /* 0x000000190a097224 */ /* 0x000fe200078e02ff */
[----:B------:R-:W-:Y:S01]  /*0970*/  LEA R8, R4, R188, 0x9 ;  /* 0x000000bc04087211 */ /* 0x000fe200078e48ff */
[----:B------:R-:W-:Y:S01]  /*0980*/  IMAD.MOV.U32 R4, RZ, RZ, RZ ;  /* 0x000000ffff047224 */ /* 0x000fe200078e00ff */
[----:B------:R-:W-:Y:S01]  /*0990*/  IABS R21, R22 ;  /* 0x0000001600157213 */ /* 0x000fe20000000000 */
[----:B------:R-:W-:Y:S01]  /*09a0*/  IMAD.SHL.U32 R15, R0, 0x4, RZ ;  /* 0x00000004000f7824 */ /* 0x000fe200078e00ff */
[----:B------:R-:W-:Y:S01]  /*09b0*/  IABS R13, R8 ;  /* 0x00000008000d7213 */ /* 0x000fe20000000000 */
[----:B------:R-:W-:Y:S01]  /*09c0*/  IMAD.HI.U32 R4, R5, R9, R4 ;  /* 0x0000000905047227 */ /* 0x000fe200078e0004 */
[----:B------:R-:W-:-:S02]  /*09d0*/  ISETP.GE.AND P3, PT, R22, RZ, PT ;  /* 0x000000ff1600720c */ /* 0x000fc40003f66270 */
[----:B------:R-:W-:Y:S01]  /*09e0*/  LOP3.LUT R17, R15, 0x7c, RZ, 0xc0, !PT ;  /* 0x0000007c0f117812 */ /* 0x000fe200078ec0ff */
[----:B------:R-:W-:Y:S01]  /*09f0*/  VIADD R10, R8, 0x100 ;  /* 0x00000100080a7836 */ /* 0x000fe20000000000 */
[----:B------:R-:W-:Y:S01]  /*0a00*/  IABS R37, R40 ;  /* 0x0000002800257213 */ /* 0x000fe20000000000 */
[----:B------:R-:W-:-:S03]  /*0a10*/  IMAD.HI.U32 R5, R4, R13, RZ ;  /* 0x0000000d04057227 */ /* 0x000fc600078e00ff */
[----:B------:R-:W-:Y:S01]  /*0a20*/  IABS R19, R10 ;  /* 0x0000000a00137213 */ /* 0x000fe20000000000 */
[----:B------:R-:W-:Y:S01]  /*0a30*/  IMAD.HI.U32 R9, R12, R21, RZ ;  /* 0x000000150c097227 */ /* 0x000fe200078e00ff */
[----:B------:R-:W-:-:S03]  /*0a40*/  IADD3 R14, -R5, RZ, RZ ;  /* 0x000000ff050e7210 */ /* 0x000fc60007ffe1ff */
[----:B------:R-:W-:Y:S02]  /*0a50*/  VIADD R11, R8, 0x80 ;  /* 0x00000080080b7836 */ /* 0x000fe40000000000 */
[C---:B------:R-:W-:Y:S02]  /*0a60*/  IMAD R13, R25.reuse, R14, R13 ;  /* 0x0000000e190d7224 */ /* 0x040fe400078e020d */
[----:B------:R-:W-:Y:S01]  /*0a70*/  IMAD.HI.U32 R14, R4, R19, RZ ;  /* 0x00000013040e7227 */ /* 0x000fe200078e00ff */
[----:B------:R-:W-:Y:S01]  /*0a80*/  IABS R18, R11 ;  /* 0x0000000b00127213 */ /* 0x000fe20000000000 */
[----:B------:R-:W-:Y:S01]  /*0a90*/  STL.64 [R1+0x1d18], R10 ;  /* 0x001d180a01007387 */ /* 0x000fe20000100a00 */
[----:B------:R-:W-:Y:S01]  /*0aa0*/  ISETP.GT.U32.AND P0, PT, R25, R13, PT ;  /* 0x0000000d1900720c */ /* 0x000fe20003f04070 */
[----:B------:R-:W-:Y:S02]  /*0ab0*/  IMAD.MOV R9, RZ, RZ, -R9 ;  /* 0x000000ffff097224 */ /* 0x000fe400078e0a09 */
[----:B------:R-:W-:-:S02]  /*0ac0*/  IMAD.MOV R14, RZ, RZ, -R14 ;  /* 0x000000ffff0e7224 */ /* 0x000fc400078e0a0e */
[----:B------:R-:W-:Y:S02]  /*0ad0*/  IMAD R21, R2, R9, R21 ;  /* 0x0000000902157224 */ /* 0x000fe400078e0215 */
[----:B------:R-:W-:Y:S02]  /*0ae0*/  IMAD R14, R25, R14, R19 ;  /* 0x0000000e190e7224 */ /* 0x000fe400078e0213 */
[----:B------:R-:W-:Y:S01]  /*0af0*/  VIADD R9, R8, 0x180 ;  /* 0x0000018008097836 */ /* 0x000fe20000000000 */
[----:B------:R-:W-:Y:S01]  /*0b00*/  ISETP.GT.U32.AND P2, PT, R2, R21, PT ;  /* 0x000000150200720c */ /* 0x000fe20003f44070 */
[C---:B------:R-:W-:Y:S02]  /*0b10*/  IMAD.HI.U32 R5, R4.reuse, R18, RZ ;  /* 0x0000001204057227 */ /* 0x040fe400078e00ff */
[----:B------:R-:W-:Y:S01]  /*0b20*/  @!P0 IADD3 R13, R13, -R25, RZ ;  /* 0x800000190d0d8210 */ /* 0x000fe20007ffe0ff */
[----:B------:R1:W-:Y:S01]  /*0b30*/  STL.64 [R1+0x1d20], R8 ;  /* 0x001d200801007387 */ /* 0x0003e20000100a00 */
[----:B------:R-:W-:Y:S01]  /*0b40*/  ISETP.GT.U32.AND P0, PT, R25, R14, PT ;  /* 0x0000000e1900720c */ /* 0x000fe20003f04070 */
[C---:B------:R-:W-:Y:S01]  /*0b50*/  VIADD R24, R3.reuse, 0x4 ;  /* 0x0000000403187836 */ /* 0x040fe20000000000 */
[----:B------:R-:W-:Y:S01]  /*0b60*/  IABS R20, R9 ;  /* 0x0000000900147213 */ /* 0x000fe20000000000 */
[----:B------:R-:W-:Y:S01]  /*0b70*/  VIADD R28, R3, 0x6 ;  /* 0x00000006031c7836 */ /* 0x000fe20000000000 */
[----:B------:R-:W-:Y:S01]  /*0b80*/  IADD3 R5, -R5, RZ, RZ ;  /* 0x000000ff05057210 */ /* 0x000fe20007ffe1ff */
[----:B------:R-:W-:Y:S01]  /*0b90*/  VIADD R29, R3, 0x8 ;  /* 0x00000008031d7836 */ /* 0x000fe20000000000 */
[----:B------:R-:W-:Y:S01]  /*0ba0*/  ISETP.GT.U32.AND P1, PT, R25, R13, PT ;  /* 0x0000000d1900720c */ /* 0x000fe20003f24070 */
[----:B------:R-:W-:-:S04]  /*0bb0*/  IMAD.HI.U32 R15, R4, R20, RZ ;  /* 0x00000014040f7227 */ /* 0x000fc800078e00ff */
[----:B------:R-:W-:Y:S01]  /*0bc0*/  IMAD R4, R25, R5, R18 ;  /* 0x0000000519047224 */ /* 0x000fe200078e0212 */
[----:B------:R-:W-:Y:S01]  /*0bd0*/  IADD3 R18, R3, 0x3, RZ ;  /* 0x0000000303127810 */ /* 0x000fe20007ffe0ff */
[----:B------:R-:W-:Y:S01]  /*0be0*/  @!P2 IMAD.IADD R21, R21, 0x1, -R2 ;  /* 0x000000011515a824 */ /* 0x000fe200078e0a02 */
[----:B------:R-:W-:Y:S01]  /*0bf0*/  ISETP.GE.AND P2, PT, R8, RZ, PT ;  /* 0x000000ff0800720c */ /* 0x000fe20003f46270 */
[----:B------:R-:W-:Y:S01]  /*0c00*/  @!P0 IMAD.IADD R14, R14, 0x1, -R25 ;  /* 0x000000010e0e8824 */ /* 0x000fe200078e0a19 */
[C---:B------:R-:W-:Y:S01]  /*0c10*/  ISETP.GT.U32.AND P6, PT, R25.reuse, R4, PT ;  /* 0x000000041900720c */ /* 0x040fe20003fc4070 */
[----:B------:R-:W-:Y:S01]  /*0c20*/  IMAD.MOV R15, RZ, RZ, -R15 ;  /* 0x000000ffff0f7224 */ /* 0x000fe200078e0a0f */
[----:B------:R-:W-:Y:S01]  /*0c30*/  ISETP.GT.U32.AND P5, PT, R2, R21, PT ;  /* 0x000000150200720c */ /* 0x000fe20003fa4070 */
[----:B------:R-:W-:Y:S01]  /*0c40*/  IMAD R5, R16, 0x200, R17 ;  /* 0x0000020010057824 */ /* 0x000fe200078e0211 */
[C---:B------:R-:W-:Y:S01]  /*0c50*/  ISETP.GT.U32.AND P0, PT, R25.reuse, R14, PT ;  /* 0x0000000e1900720c */ /* 0x040fe20003f04070 */
[----:B------:R-:W-:Y:S01]  /*0c60*/  IMAD R16, R25, R15, R20 ;  /* 0x0000000f19107224 */ /* 0x000fe200078e0214 */
[----:B------:R-:W-:Y:S01]  /*0c70*/  IABS R27, R18 ;  /* 0x00000012001b7213 */ /* 0x000fe20000000000 */
[----:B------:R-:W-:-:S02]  /*0c80*/  VIADD R15, R3, 0x1 ;  /* 0x00000001030f7836 */ /* 0x000fc40000000000 */
[--C-:B------:R-:W-:Y:S02]  /*0c90*/  @!P1 IMAD.IADD R13, R13, 0x1, -R25.reuse ;  /* 0x000000010d0d9824 */ /* 0x100fe400078e0a19 */
[----:B------:R-:W-:Y:S01]  /*0ca0*/  VIADD R17, R3, 0x2 ;  /* 0x0000000203117836 */ /* 0x000fe20000000000 */
[----:B------:R-:W-:Y:S01]  /*0cb0*/  IABS R19, R15 ;  /* 0x0000000f00137213 */ /* 0x000fe20000000000 */
[----:B------:R-:W-:Y:S01]  /*0cc0*/  @!P6 IMAD.IADD R4, R4, 0x1, -R25 ;  /* 0x000000010404e824 */ /* 0x000fe200078e0a19 */
[----:B------:R-:W-:Y:S01]  /*0cd0*/  ISETP.GE.AND P4, PT, R15, RZ, PT ;  /* 0x000000ff0f00720c */ /* 0x000fe20003f86270 */
[----:B------:R-:W-:Y:S01]  /*0ce0*/  @!P2 IMAD.MOV R13, RZ, RZ, -R13 ;  /* 0x000000ffff0da224 */ /* 0x000fe200078e0a0d */
[----:B------:R-:W-:Y:S01]  /*0cf0*/  @!P5 IADD3 R21, R21, -R2, RZ ;  /* 0x800000021515d210 */ /* 0x000fe20007ffe0ff */
[----:B------:R-:W-:Y:S01]  /*0d00*/  IMAD.HI.U32 R15, R12, R19, RZ ;  /* 0x000000130c0f7227 */ /* 0x000fe200078e00ff */
[C---:B------:R-:W-:Y:S02]  /*0d10*/  ISETP.GT.U32.AND P1, PT, R25.reuse, R4, PT ;  /* 0x000000041900720c */ /* 0x040fe40003f24070 */
[----:B------:R-:W-:Y:S01]  /*0d20*/  ISETP.GT.U32.AND P5, PT, R25, R16, PT ;  /* 0x000000101900720c */ /* 0x000fe20003fa4070 */
[----:B------:R-:W-:Y:S01]  /*0d30*/  @!P0 IMAD.IADD R14, R14, 0x1, -R25 ;  /* 0x000000010e0e8824 */ /* 0x000fe200078e0a19 */
[----:B------:R-:W-:Y:S01]  /*0d40*/  ISETP.GE.AND P0, PT, R10, RZ, PT ;  /* 0x000000ff0a00720c */ /* 0x000fe20003f06270 */
[----:B------:R-:W-:Y:S01]  /*0d50*/  IMAD.MOV R15, RZ, RZ, -R15 ;  /* 0x000000ffff0f7224 */ /* 0x000fe200078e0a0f */
[----:B------:R-:W-:Y:S01]  /*0d60*/  IABS R23, R17 ;  /* 0x0000001100177213 */ /* 0x000fe20000000000 */
[----:B------:R-:W-:Y:S01]  /*0d70*/  VIADD R31, R3, 0xc ;  /* 0x0000000c031f7836 */ /* 0x000fe20000000000 */
[----:B------:R-:W-:Y:S01]  /*0d80*/  ISETP.GE.AND P6, PT, R17, RZ, PT ;  /* 0x000000ff1100720c */ /* 0x000fe20003fc6270 */
[----:B------:R-:W-:Y:S01]  /*0d90*/  IMAD R19, R2, R15, R19 ;  /* 0x0000000f02137224 */ /* 0x000fe200078e0213 */
[----:B------:R-:W-:Y:S01]  /*0da0*/  ISETP.GE.AND P2, PT, R18, RZ, PT ;  /* 0x000000ff1200720c */ /* 0x000fe20003f46270 */
[----:B------:R-:W-:Y:S01]  /*0db0*/  IMAD.MOV.U32 R15, RZ, RZ, R14 ;  /* 0x000000ffff0f7224 */ /* 0x000fe200078e000e */
[----:B------:R-:W-:Y:S01]  /*0dc0*/  IABS R14, R26 ;  /* 0x0000001a000e7213 */ /* 0x000fe20000000000 */
[--C-:B------:R-:W-:Y:S01]  /*0dd0*/  @!P1 IMAD.IADD R4, R4, 0x1, -R25.reuse ;  /* 0x0000000104049824 */ /* 0x100fe200078e0a19 */
[----:B------:R-:W-:Y:S01]  /*0de0*/  ISETP.GE.AND P1, PT, R11, RZ, PT ;  /* 0x000000ff0b00720c */ /* 0x000fe20003f26270 */
[----:B------:R-:W-:Y:S01]  /*0df0*/  @!P5 IMAD.IADD R16, R16, 0x1, -R25 ;  /* 0x000000011010d824 */ /* 0x000fe200078e0a19 */
[----:B------:R-:W-:Y:S01]  /*0e00*/  IABS R18, R24 ;  /* 0x0000001800127213 */ /* 0x000fe20000000000 */
[----:B------:R-:W-:Y:S01]  /*0e10*/  IMAD.HI.U32 R17, R12, R23, RZ ;  /* 0x000000170c117227 */ /* 0x000fe200078e00ff */
[----:B------:R-:W-:-:S02]  /*0e20*/  @!P0 IADD3 R15, -R15, RZ, RZ ;  /* 0x000000ff0f0f8210 */ /* 0x000fc40007ffe1ff */
[C---:B------:R-:W-:Y:S01]  /*0e30*/  ISETP.GT.U32.AND P0, PT, R2.reuse, R19, PT ;  /* 0x000000130200720c */ /* 0x040fe20003f04070 */
[----:B------:R-:W-:Y:S01]  /*0e40*/  VIADD R36, R3, 0xe ;  /* 0x0000000e03247836 */ /* 0x000fe20000000000 */
[----:B------:R-:W-:Y:S01]  /*0e50*/  ISETP.GT.U32.AND P5, PT, R25, R16, PT ;  /* 0x000000101900720c */ /* 0x000fe20003fa4070 */
[----:B------:R-:W-:Y:S01]  /*0e60*/  VIADD R38, R3, 0xf ;  /* 0x0000000f03267836 */ /* 0x000fe20000000000 */
[----:B------:R-:W-:Y:S01]  /*0e70*/  IADD3 R17, -R17, RZ, RZ ;  /* 0x000000ff11117210 */ /* 0x000fe20007ffe1ff */
[----:B------:R-:W-:Y:S01]  /*0e80*/  VIADD R42, R3, 0x11 ;  /* 0x00000011032a7836 */ /* 0x000fe20000000000 */
[----:B------:R-:W-:Y:S01]  /*0e90*/  IABS R33, R31 ;  /* 0x0000001f00217213 */ /* 0x000fe20000000000 */
[----:B------:R-:W-:Y:S01]  /*0ea0*/  @!P1 IMAD.MOV R4, RZ, RZ, -R4 ;  /* 0x000000ffff049224 */ /* 0x000fe200078e0a04 */
[----:B------:R-:W-:Y:S01]  /*0eb0*/  ISETP.GE.AND P1, PT, R9, RZ, PT ;  /* 0x000000ff0900720c */ /* 0x000fe20003f26270 */
[----:B------:R-:W-:Y:S01]  /*0ec0*/  IMAD R22, R2, R17, R23 ;  /* 0x0000001102167224 */ /* 0x000fe200078e0217 */
[----:B------:R-:W-:Y:S01]  /*0ed0*/  IABS R35, R38 ;  /* 0x0000002600237213 */ /* 0x000fe20000000000 */
[----:B------:R-:W-:Y:S01]  /*0ee0*/  IMAD.HI.U32 R17, R12, R27, RZ ;  /* 0x0000001b0c117227 */ /* 0x000fe200078e00ff */
[----:B------:R-:W-:-:S03]  /*0ef0*/  IABS R39, R42 ;  /* 0x0000002a00277213 */ /* 0x000fc60000000000 */
[----:B------:R-:W-:Y:S02]  /*0f00*/  @!P0 IMAD.IADD R19, R19, 0x1, -R2 ;  /* 0x0000000113138824 */ /* 0x000fe400078e0a02 */
[----:B------:R-:W-:Y:S02]  /*0f10*/  IMAD.MOV R17, RZ, RZ, -R17 ;  /* 0x000000ffff117224 */ /* 0x000fe400078e0a11 */
[----:B------:R-:W-:Y:S01]  /*0f20*/  @!P5 IMAD.IADD R16, R16, 0x1, -R25 ;  /* 0x000000011010d824 */ /* 0x000fe200078e0a19 */
[C---:B------:R-:W-:Y:S01]  /*0f30*/  ISETP.GT.U32.AND P0, PT, R2.reuse, R19, PT ;  /* 0x000000130200720c */ /* 0x040fe20003f04070 */
[----:B------:R-:W-:Y:S01]  /*0f40*/  IMAD R23, R2, R17, R27 ;  /* 0x0000001102177224 */ /* 0x000fe200078e021b */
[----:B------:R-:W-:Y:S01]  /*0f50*/  ISETP.NE.AND P5, PT, R6, RZ, PT ;  /* 0x000000ff0600720c */ /* 0x000fe20003fa5270 */
[----:B------:R-:W-:Y:S01]  /*0f60*/  IMAD.MOV.U32 R27, RZ, RZ, R14 ;  /* 0x000000ffff1b7224 */ /* 0x000fe200078e000e */
[----:B------:R-:W-:Y:S01]  /*0f70*/  MOV R17, R16 ;  /* 0x0000001000117202 */ /* 0x000fe20000000f00 */
[----:B------:R-:W-:Y:S01]  /*0f80*/  IMAD.MOV.U32 R25, RZ, RZ, R18 ;  /* 0x000000ffff197224 */ /* 0x000fe200078e0012 */
[----:B------:R-:W-:Y:S01]  /*0f90*/  LOP3.LUT R6, RZ, R6, RZ, 0x33, !PT ;  /* 0x00000006ff067212 */ /* 0x000fe200078e33ff */
[----:B------:R-:W-:-:S03]  /*0fa0*/  IMAD.HI.U32 R20, R12, R27, RZ ;  /* 0x0000001b0c147227 */ /* 0x000fc600078e00ff */
[----:B------:R-:W-:Y:S01]  /*0fb0*/  SEL R14, R6, R4, !P5 ;  /* 0x00000004060e7207 */ /* 0x000fe20006800000 */
[----:B------:R-:W-:Y:S01]  /*0fc0*/  @!P1 IMAD.MOV R17, RZ, RZ, -R17 ;  /* 0x000000ffff119224 */ /* 0x000fe200078e0a11 */
[----:B------:R-:W-:Y:S01]  /*0fd0*/  ISETP.GT.U32.AND P1, PT, R2, R22, PT ;  /* 0x000000160200720c */ /* 0x000fe20003f24070 */
[----:B------:R-:W-:Y:S01]  /*0fe0*/  IMAD.MOV.U32 R4, RZ, RZ, R21 ;  /* 0x000000ffff047224 */ /* 0x000fe200078e0015 */
[C---:B------:R-:W-:Y:S01]  /*0ff0*/  SEL R16, R6.reuse, R15, !P5 ;  /* 0x0000000f06107207 */ /* 0x040fe20006800000 */
[----:B------:R-:W-:Y:S01]  /*1000*/  IMAD.MOV R20, RZ, RZ, -R20 ;  /* 0x000000ffff147224 */ /* 0x000fe200078e0a14 */
[C---:B------:R-:W-:Y:S01]  /*1010*/  SEL R13, R6.reuse, R13, !P5 ;  /* 0x0000000d060d7207 */ /* 0x040fe20006800000 */
[----:B------:R-:W-:Y:S01]  /*1020*/  @!P0 IMAD.IADD R19, R19, 0x1, -R2 ;  /* 0x0000000113138824 */ /* 0x000fe200078e0a02 */
[----:B------:R-:W-:Y:S01]  /*1030*/  SEL R15, R6, R17, !P5 ;  /* 0x00000011060f7207 */ /* 0x000fe20006800000 */
[----:B------:R-:W-:Y:S01]  /*1040*/  @!P3 IMAD.MOV R4, RZ, RZ, -R4 ;  /* 0x000000ffff04b224 */ /* 0x000fe200078e0a04 */
[----:B------:R-:W-:Y:S01]  /*1050*/  ISETP.GT.U32.AND P3, PT, R2, R23, PT ;  /* 0x000000170200720c */ /* 0x000fe20003f64070 */
[----:B------:R-:W-:Y:S01]  /*1060*/  IMAD.MOV.U32 R6, RZ, RZ, R19 ;  /* 0x000000ffff067224 */ /* 0x000fe200078e0013 */
[----:B------:R-:W-:Y:S01]  /*1070*/  ISETP.GE.AND P5, PT, R24, RZ, PT ;  /* 0x000000ff1800720c */ /* 0x000fe20003fa6270 */
[----:B------:R-:W-:Y:S01]  /*1080*/  IMAD R24, R2, R20, R27 ;  /* 0x0000001402187224 */ /* 0x000fe200078e021b */
[----:B------:R-:W-:Y:S01]  /*1090*/  IABS R21, R28 ;  /* 0x0000001c00157213 */ /* 0x000fe20000000000 */
[----:B------:R-:W-:Y:S01]  /*10a0*/  IMAD.HI.U32 R18, R12, R25, RZ ;  /* 0x000000190c127227 */ /* 0x000fe200078e00ff */
[----:B------:R-:W-:-:S02]  /*10b0*/  @!P1 IADD3 R22, R22, -R2, RZ ;  /* 0x8000000216169210 */ /* 0x000fc40007ffe0ff */
[----:B------:R-:W-:Y:S01]  /*10c0*/  IABS R19, R29 ;  /* 0x0000001d00137213 */ /* 0x000fe20000000000 */
[----:B------:R-:W-:Y:S01]  /*10d0*/  @!P4 IMAD.MOV R6, RZ, RZ, -R6 ;  /* 0x000000ffff06c224 */ /* 0x000fe200078e0a06 */
[----:B------:R-:W-:Y:S01]  /*10e0*/  ISETP.GT.U32.AND P4, PT, R2, R24, PT ;  /* 0x000000180200720c */ /* 0x000fe20003f84070 */
[----:B------:R-:W-:Y:S01]  /*10f0*/  VIADD R20, R3, 0x7 ;  /* 0x0000000703147836 */ /* 0x000fe20000000000 */
[----:B------:R-:W-:Y:S01]  /*1100*/  IADD3 R18, -R18, RZ, RZ ;  /* 0x000000ff12127210 */ /* 0x000fe20007ffe1ff */
[----:B------:R-:W-:Y:S01]  /*1110*/  IMAD.HI.U32 R17, R12, R21, RZ ;  /* 0x000000150c117227 */ /* 0x000fe200078e00ff */
[C---:B------:R-:W-:Y:S02]  /*1120*/  ISETP.GT.U32.AND P1, PT, R2.reuse, R22, PT ;  /* 0x000000160200720c */ /* 0x040fe40003f24070 */
[----:B------:R-:W-:Y:S01]  /*1130*/  @!P3 IADD3 R23, R23, -R2, RZ ;  /* 0x800000021717b210 */ /* 0x000fe20007ffe0ff */
[C---:B------:R-:W-:Y:S01]  /*1140*/  IMAD R25, R2.reuse, R18, R25 ;  /* 0x0000001202197224 */ /* 0x040fe200078e0219 */
[----:B------:R-:W-:Y:S01]  /*1150*/  IABS R27, R20 ;  /* 0x00000014001b7213 */ /* 0x000fe20000000000 */
[----:B------:R-:W-:Y:S01]  /*1160*/  IMAD.MOV R17, RZ, RZ, -R17 ;  /* 0x000000ffff117224 */ /* 0x000fe200078e0a11 */
[----:B------:R-:W-:Y:S01]  /*1170*/  ISETP.GT.U32.AND P3, PT, R2, R23, PT ;  /* 0x000000170200720c */ /* 0x000fe20003f64070 */
[----:B------:R-:W-:Y:S01]  /*1180*/  IMAD.HI.U32 R18, R12, R19, RZ ;  /* 0x000000130c127227 */ /* 0x000fe200078e00ff */
[----:B------:R-:W-:-:S03]  /*1190*/  ISETP.GT.U32.AND P0, PT, R2, R25, PT ;  /* 0x000000190200720c */ /* 0x000fc60003f04070 */
[----:B------:R-:W-:Y:S02]  /*11a0*/  @!P4 IMAD.IADD R24, R24, 0x1, -R2 ;  /* 0x000000011818c824 */ /* 0x000fe400078e0a02 */
[----:B------:R-:W-:Y:S01]  /*11b0*/  @!P1 IADD3 R22, R22, -R2, RZ ;  /* 0x8000000216169210 */ /* 0x000fe20007ffe0ff */
[----:B------:R-:W-:Y:S01]  /*11c0*/  IMAD.MOV R18, RZ, RZ, -R18 ;  /* 0x000000ffff127224 */ /* 0x000fe200078e0a12 */
[----:B------:R-:W-:Y:S01]  /*11d0*/  ISETP.GE.AND P1, PT, R26, RZ, PT ;  /* 0x000000ff1a00720c */ /* 0x000fe20003f26270 */
[C---:B------:R-:W-:Y:S01]  /*11e0*/  IMAD R26, R2.reuse, R17, R21 ;  /* 0x00000011021a7224 */ /* 0x040fe200078e0215 */
[----:B------:R-:W-:Y:S01]  /*11f0*/  ISETP.GT.U32.AND P4, PT, R2, R24, PT ;  /* 0x000000180200720c */ /* 0x000fe20003f84070 */
[----:B------:R-:W-:Y:S01]  /*1200*/  IMAD.HI.U32 R17, R12, R27, RZ ;  /* 0x0000001b0c117227 */ /* 0x000fe200078e00ff */
[----:B------:R-:W-:Y:S02]  /*1210*/  @!P6 IADD3 R22, -R22, RZ, RZ ;  /* 0x000000ff1616e210 */ /* 0x000fe40007ffe1ff */
[----:B------:R-:W-:Y:S01]  /*1220*/  ISETP.GE.AND P6, PT, R28, RZ, PT ;  /* 0x000000ff1c00720c */ /* 0x000fe20003fc6270 */
[----:B------:R-:W-:-:S02]  /*1230*/  IMAD.MOV R17, RZ, RZ, -R17 ;  /* 0x000000ffff117224 */ /* 0x000fc400078e0a11 */
[--C-:B------:R-:W-:Y:S01]  /*1240*/  @!P3 IMAD.IADD R23, R23, 0x1, -R2.reuse ;  /* 0x000000011717b824 */ /* 0x100fe200078e0a02 */
[C---:B------:R-:W-:Y:S01]  /*1250*/  ISETP.GT.U32.AND P3, PT, R2.reuse, R26, PT ;  /* 0x0000001a0200720c */ /* 0x040fe20003f64070 */
[--C-:B------:R-:W-:Y:S02]  /*1260*/  @!P0 IMAD.IADD R25, R25, 0x1, -R2.reuse ;  /* 0x0000000119198824 */ /* 0x100fe400078e0a02 */
[----:B------:R-:W-:Y:S02]  /*1270*/  IMAD R27, R2, R17, R27 ;  /* 0x00000011021b7224 */ /* 0x000fe400078e021b */
[----:B------:R-:W-:Y:S01]  /*1280*/  @!P4 IMAD.IADD R24, R24, 0x1, -R2 ;  /* 0x000000011818c824 */ /* 0x000fe200078e0a02 */
[C---:B------:R-:W-:Y:S01]  /*1290*/  ISETP.GT.U32.AND P0, PT, R2.reuse, R25, PT ;  /* 0x000000190200720c */ /* 0x040fe20003f04070 */
[C---:B------:R-:W-:Y:S01]  /*12a0*/  VIADD R17, R3.reuse, 0x9 ;  /* 0x0000000903117836 */ /* 0x040fe20000000000 */
[C---:B------:R-:W-:Y:S01]  /*12b0*/  ISETP.GT.U32.AND P4, PT, R2.reuse, R27, PT ;  /* 0x0000001b0200720c */ /* 0x040fe20003f84070 */
[----:B------:R-:W-:Y:S01]  /*12c0*/  IMAD R30, R2, R18, R19 ;  /* 0x00000012021e7224 */ /* 0x000fe200078e0213 */
[C---:B------:R-:W-:Y:S01]  /*12d0*/  IADD3 R18, R3.reuse, 0xa, RZ ;  /* 0x0000000a03127810 */ /* 0x040fe20007ffe0ff */
[----:B------:R-:W-:Y:S01]  /*12e0*/  @!P1 IMAD.MOV R24, RZ, RZ, -R24 ;  /* 0x000000ffff189224 */ /* 0x000fe200078e0a18 */
[----:B------:R-:W-:Y:S01]  /*12f0*/  IABS R19, R17 ;  /* 0x0000001100137213 */ /* 0x000fe20000000000 */
[--C-:B------:R-:W-:Y:S01]  /*1300*/  @!P3 IMAD.IADD R26, R26, 0x1, -R2.reuse ;  /* 0x000000011a1ab824 */ /* 0x100fe200078e0a02 */
[----:B------:R-:W-:Y:S01]  /*1310*/  ISETP.GE.AND P1, PT, R18, RZ, PT ;  /* 0x000000ff1200720c */ /* 0x000fe20003f26270 */
[----:B------:R-:W-:Y:S01]  /*1320*/  @!P2 IMAD.MOV R23, RZ, RZ, -R23 ;  /* 0x000000ffff17a224 */ /* 0x000fe200078e0a17 */
[----:B------:R-:W-:Y:S01]  /*1330*/  ISETP.GE.AND P2, PT, R20, RZ, PT ;  /* 0x000000ff1400720c */ /* 0x000fe20003f46270 */
[C---:B------:R-:W-:Y:S01]  /*1340*/  VIADD R44, R3.reuse, 0x3c ;  /* 0x0000003c032c7836 */ /* 0x040fe20000000000 */
[----:B------:R-:W-:Y:S01]  /*1350*/  ISETP.GT.U32.AND P3, PT, R2, R26, PT ;  /* 0x0000001a0200720c */ /* 0x000fe20003f64070 */
[----:B------:R-:W-:Y:S01]  /*1360*/  VIADD R46, R3, 0x79 ;  /* 0x00000079032e7836 */ /* 0x000fe20000000000 */
[----:B------:R-:W-:Y:S01]  /*1370*/  @!P0 IADD3 R25, R25, -R2, RZ ;  /* 0x8000000219198210 */ /* 0x000fe20007ffe0ff */
[----:B------:R-:W-:Y:S01]  /*1380*/  @!P4 IMAD.IADD R27, R27, 0x1, -R2 ;  /* 0x000000011b1bc824 */ /* 0x000fe200078e0a02 */
[----:B------:R-:W-:Y:S01]  /*1390*/  ISETP.GE.AND P0, PT, R29, RZ, PT ;  /* 0x000000ff1d00720c */ /* 0x000fe20003f06270 */
[----:B------:R-:W-:Y:S01]  /*13a0*/  VIADD R48, R3, 0x7a ;  /* 0x0000007a03307836 */ /* 0x000fe20000000000 */
[----:B------:R-:W-:Y:S01]  /*13b0*/  IABS R29, R18 ;  /* 0x00000012001d7213 */ /* 0x000fe20000000000 */
[----:B------:R-:W-:Y:S01]  /*13c0*/  @!P5 IMAD.MOV R25, RZ, RZ, -R25 ;  /* 0x000000ffff19d224 */ /* 0x000fe200078e0a19 */
[----:B------:R-:W-:Y:S01]  /*13d0*/  ISETP.GE.AND P5, PT, R17, RZ, PT ;  /* 0x000000ff1100720c */ /* 0x000fe20003fa6270 */
[----:B------:R-:W-:Y:S01]  /*13e0*/  IMAD.HI.U32 R17, R12, R19, RZ ;  /* 0x000000130c117227 */ /* 0x000fe200078e00ff */
[----:B------:R-:W-:-:S02]  /*13f0*/  ISETP.GT.U32.AND P4, PT, R2, R27, PT ;  /* 0x0000001b0200720c */ /* 0x000fc40003f84070 */
[----:B------:R-:W-:Y:S01]  /*1400*/  IADD3 R20, R3, 0xb, RZ ;  /* 0x0000000b03147810 */ /* 0x000fe20007ffe0ff */
[----:B------:R-:W-:Y:S01]  /*1410*/  IMAD.MOV R17, RZ, RZ, -R17 ;  /* 0x000000ffff117224 */ /* 0x000fe200078e0a11 */
[----:B------:R-:W-:Y:S01]  /*1420*/  IABS R187, R46 ;  /* 0x0000002e00bb7213 */ /* 0x000fe20000000000 */
[--C-:B------:R-:W-:Y:S01]  /*1430*/  @!P3 IMAD.IADD R26, R26, 0x1, -R2.reuse ;  /* 0x000000011a1ab824 */ /* 0x100fe200078e0a02 */
[----:B------:R-:W-:Y:S01]  /*1440*/  ISETP.GT.U32.AND P3, PT, R2, R30, PT ;  /* 0x0000001e0200720c */ /* 0x000fe20003f64070 */
[----:B------:R-:W-:Y:S01]  /*1450*/  IMAD.HI.U32 R18, R12, R29, RZ ;  /* 0x0000001d0c127227 */ /* 0x000fe200078e00ff */
[----:B------:R-:W-:Y:S02]  /*1460*/  IABS R21, R20 ;  /* 0x0000001400157213 */ /* 0x000fe40000000000 */
[----:B------:R-:W-:Y:S01]  /*1470*/  IABS R181, R48 ;  /* 0x0000003000b57213 */ /* 0x000fe20000000000 */
[----:B------:R-:W-:Y:S01]  /*1480*/  IMAD R28, R2, R17, R19 ;  /* 0x00000011021c7224 */ /* 0x000fe200078e0213 */
[----:B------:R-:W-:Y:S01]  /*1490*/  IADD3 R18, -R18, RZ, RZ ;  /* 0x000000ff12127210 */ /* 0x000fe20007ffe1ff */
[----:B------:R-:W-:-:S02]  /*14a0*/  @!P4 IMAD.IADD R27, R27, 0x1, -R2 ;  /* 0x000000011b1bc824 */ /* 0x000fc400078e0a02 */
[----:B------:R-:W-:Y:S01]  /*14b0*/  @!P6 IMAD.MOV R26, RZ, RZ, -R26 ;  /* 0x000000ffff1ae224 */ /* 0x000fe200078e0a1a */
[C---:B------:R-:W-:Y:S01]  /*14c0*/  ISETP.GT.U32.AND P4, PT, R2.reuse, R28, PT ;  /* 0x0000001c0200720c */ /* 0x040fe20003f84070 */
[----:B------:R-:W-:Y:S02]  /*14d0*/  IMAD R29, R2, R18, R29 ;  /* 0x00000012021d7224 */ /* 0x000fe400078e021d */
[--C-:B------:R-:W-:Y:S02]  /*14e0*/  @!P3 IMAD.IADD R30, R30, 0x1, -R2.reuse ;  /* 0x000000011e1eb824 */ /* 0x100fe400078e0a02 */
[----:B------:R-:W-:Y:S01]  /*14f0*/  IMAD.HI.U32 R17, R12, R21, RZ ;  /* 0x000000150c117227 */ /* 0x000fe200078e00ff */
[C---:B------:R-:W-:Y:S02]  /*1500*/  ISETP.GT.U32.AND P6, PT, R2.reuse, R29, PT ;  /* 0x0000001d0200720c */ /* 0x040fe40003fc4070 */
[----:B------:R-:W-:Y:S01]  /*1510*/  ISETP.GT.U32.AND P3, PT, R2, R30, PT ;  /* 0x0000001e0200720c */ /* 0x000fe20003f64070 */
[----:B------:R-:W-:Y:S01]  /*1520*/  @!P2 IMAD.MOV R27, RZ, RZ, -R27 ;  /* 0x000000ffff1ba224 */ /* 0x000fe200078e0a1b */
[----:B------:R-:W-:Y:S01]  /*1530*/  ISETP.GE.AND P2, PT, R20, RZ, PT ;  /* 0x000000ff1400720c */ /* 0x000fe20003f46270 */
[----:B------:R-:W-:Y:S01]  /*1540*/  IMAD.MOV R17, RZ, RZ, -R17 ;  /* 0x000000ffff117224 */ /* 0x000fe200078e0a11 */
[----:B------:R-:W-:Y:S01]  /*1550*/  IADD3 R20, R3, 0xd, RZ ;  /* 0x0000000d03147810 */ /* 0x000fe20007ffe0ff */
[----:B------:R-:W-:-:S02]  /*1560*/  @!P4 IMAD.IADD R28, R28, 0x1, -R2 ;  /* 0x000000011c1cc824 */ /* 0x000fc400078e0a02 */
[----:B------:R-:W-:-:S03]  /*1570*/  IMAD.HI.U32 R18, R12, R33, RZ ;  /* 0x000000210c127227 */ /* 0x000fc600078e00ff */
[----:B------:R-:W-:Y:S01]  /*1580*/  ISETP.GT.U32.AND P4, PT, R2, R28, PT ;  /* 0x0000001c0200720c */ /* 0x000fe20003f84070 */
[--C-:B------:R-:W-:Y:S01]  /*1590*/  @!P6 IMAD.IADD R29, R29, 0x1, -R2.reuse ;  /* 0x000000011d1de824 */ /* 0x100fe200078e0a02 */
[----:B------:R-:W-:Y:S01]  /*15a0*/  IADD3 R18, -R18, RZ, RZ ;  /* 0x000000ff12127210 */ /* 0x000fe20007ffe1ff */
[----:B------:R-:W-:Y:S01]  /*15b0*/  @!P3 IMAD.IADD R30, R30, 0x1, -R2 ;  /* 0x000000011e1eb824 */ /* 0x000fe200078e0a02 */
[----:B------:R-:W-:Y:S01]  /*15c0*/  ISETP.GE.AND P3, PT, R31, RZ, PT ;  /* 0x000000ff1f00720c */ /* 0x000fe20003f66270 */
[C---:B------:R-:W-:Y:S01]  /*15d0*/  IMAD R34, R2.reuse, R17, R21 ;  /* 0x0000001102227224 */ /* 0x040fe200078e0215 */
[----:B------:R-:W-:Y:S01]  /*15e0*/  IABS R31, R20 ;  /* 0x00000014001f7213 */ /* 0x000fe20000000000 */
[C---:B------:R-:W-:Y:S01]  /*15f0*/  IMAD R33, R2.reuse, R18, R33 ;  /* 0x0000001202217224 */ /* 0x040fe200078e0221 */
[----:B------:R-:W-:Y:S01]  /*1600*/  ISETP.GT.U32.AND P6, PT, R2, R29, PT ;  /* 0x0000001d0200720c */ /* 0x000fe20003fc4070 */
[----:B------:R-:W-:Y:S01]  /*1610*/  IMAD.HI.U32 R18, R12, R35, RZ ;  /* 0x000000230c127227 */ /* 0x000fe200078e00ff */
[----:B------:R-:W-:-:S03]  /*1620*/  IABS R21, R36 ;  /* 0x0000002400157213 */ /* 0x000fc60000000000 */
[----:B------:R-:W-:-:S04]  /*1630*/  IMAD.HI.U32 R17, R12, R31, RZ ;  /* 0x0000001f0c117227 */ /* 0x000fc800078e00ff */
[----:B------:R-:W-:Y:S01]  /*1640*/  @!P4 IMAD.IADD R28, R28, 0x1, -R2 ;  /* 0x000000011c1cc824 */ /* 0x000fe200078e0a02 */
[C---:B------:R-:W-:Y:S01]  /*1650*/  ISETP.GT.U32.AND P4, PT, R2.reuse, R34, PT ;  /* 0x000000220200720c */ /* 0x040fe20003f84070 */
[----:B------:R-:W-:Y:S01]  /*1660*/  IMAD.MOV R18, RZ, RZ, -R18 ;  /* 0x000000ffff127224 */ /* 0x000fe200078e0a12 */
[----:B------:R-:W-:Y:S01]  /*1670*/  IADD3 R19, -R17, RZ, RZ ;  /* 0x000000ff11137210 */ /* 0x000fe20007ffe1ff */
[----:B------:R-:W-:Y:S01]  /*1680*/  @!P6 IMAD.IADD R29, R29, 0x1, -R2 ;  /* 0x000000011d1de824 */ /* 0x000fe200078e0a02 */
[----:B------:R-:W-:Y:S01]  /*1690*/  ISETP.GT.U32.AND P6, PT, R2, R33, PT ;  /* 0x000000210200720c */ /* 0x000fe20003fc4070 */
[----:B------:R-:W-:-:S04]  /*16a0*/  IMAD.HI.U32 R17, R12, R21, RZ ;  /* 0x000000150c117227 */ /* 0x000fc800078e00ff */
[----:B------:R-:W-:Y:S02]  /*16b0*/  IMAD R31, R2, R19, R31 ;  /* 0x00000013021f7224 */ /* 0x000fe400078e021f */
[----:B------:R-:W-:Y:S02]  /*16c0*/  IMAD.MOV R32, RZ, RZ, -R17 ;  /* 0x000000ffff207224 */ /* 0x000fe400078e0a11 */
[----:B------:R-:W-:Y:S01]  /*16d0*/  @!P4 IADD3 R34, R34, -R2, RZ ;  /* 0x800000022222c210 */ /* 0x000fe20007ffe0ff */
[----:B------:R-:W-:Y:S01]  /*16e0*/  @!P5 IMAD.MOV R28, RZ, RZ, -R28 ;  /* 0x000000ffff1cd224 */ /* 0x000fe200078e0a1c */
[C---:B------:R-:W-:Y:S01]  /*16f0*/  ISETP.GT.U32.AND P4, PT, R2.reuse, R31, PT ;  /* 0x0000001f0200720c */ /* 0x040fe20003f84070 */
[----:B------:R-:W-:Y:S02]  /*1700*/  IMAD R32, R2, R32, R21 ;  /* 0x0000002002207224 */ /* 0x000fe400078e0215 */
[----:B------:R-:W-:Y:S02]  /*1710*/  @!P6 IMAD.IADD R33, R33, 0x1, -R2 ;  /* 0x000000012121e824 */ /* 0x000fe400078e0a02 */
[----:B------:R-:W-:Y:S01]  /*1720*/  IMAD.HI.U32 R17, R12, R39, RZ ;  /* 0x000000270c117227 */ /* 0x000fe200078e00ff */
[----:B------:R-:W-:-:S03]  /*1730*/  ISETP.GT.U32.AND P6, PT, R2, R32, PT ;  /* 0x000000200200720c */ /* 0x000fc60003fc4070 */
[----:B------:R-:W-:Y:S02]  /*1740*/  IMAD R35, R2, R18, R35 ;  /* 0x0000001202237224 */ /* 0x000fe400078e0223 */
[----:B------:R-:W-:-:S04]  /*1750*/  IMAD.HI.U32 R19, R12, R37, RZ ;  /* 0x000000250c137227 */ /* 0x000fc800078e00ff */
[----:B------:R-:W-:Y:S01]  /*1760*/  @!P4 IMAD.IADD R31, R31, 0x1, -R2 ;  /* 0x000000011f1fc824 */ /* 0x000fe200078e0a02 */
[----:B------:R-:W-:Y:S01]  /*1770*/  ISETP.GT.U32.AND P4, PT, R2, R33, PT ;  /* 0x000000210200720c */ /* 0x000fe20003f84070 */
[----:B------:R-:W-:Y:S02]  /*1780*/  IMAD.MOV R17, RZ, RZ, -R17 ;  /* 0x000000ffff117224 */ /* 0x000fe400078e0a11 */
[----:B------:R-:W-:Y:S01]  /*1790*/  @!P6 IADD3 R32, R32, -R2, RZ ;  /* 0x800000022020e210 */ /* 0x000fe20007ffe0ff */
[----:B------:R-:W-:Y:S01]  /*17a0*/  @!P0 IMAD.MOV R30, RZ, RZ, -R30 ;  /* 0x000000ffff1e8224 */ /* 0x000fe200078e0a1e */
[C---:B------:R-:W-:Y:S01]  /*17b0*/  ISETP.GT.U32.AND P5, PT, R2.reuse, R31, PT ;  /* 0x0000001f0200720c */ /* 0x040fe20003fa4070 */
[----:B------:R-:W-:Y:S01]  /*17c0*/  @!P1 IMAD.MOV R29, RZ, RZ, -R29 ;  /* 0x000000ffff1d9224 */ /* 0x000fe200078e0a1d */
[C---:B------:R-:W-:Y:S01]  /*17d0*/  ISETP.GT.U32.AND P0, PT, R2.reuse, R34, PT ;  /* 0x000000220200720c */ /* 0x040fe20003f04070 */
[C---:B------:R-:W-:Y:S01]  /*17e0*/  VIADD R21, R3.reuse, 0x13 ;  /* 0x0000001303157836 */ /* 0x040fe20000000000 */
[C---:B------:R-:W-:Y:S01]  /*17f0*/  ISETP.GT.U32.AND P1, PT, R2.reuse, R35, PT ;  /* 0x000000230200720c */ /* 0x040fe20003f24070 */
[----:B------:R-:W-:Y:S01]  /*1800*/  IMAD.MOV R19, RZ, RZ, -R19 ;  /* 0x000000ffff137224 */ /* 0x000fe200078e0a13 */
[C---:B------:R-:W-:Y:S01]  /*1810*/  ISETP.GT.U32.AND P6, PT, R2.reuse, R32, PT ;  /* 0x000000200200720c */ /* 0x040fe20003fc4070 */
[C---:B------:R-:W-:Y:S01]  /*1820*/  IMAD R39, R2.reuse, R17, R39 ;  /* 0x0000001102277224 */ /* 0x040fe200078e0227 */
[----:B------:R-:W-:Y:S01]  /*1830*/  IABS R43, R21 ;  /* 0x00000015002b7213 */ /* 0x000fe20000000000 */
[C---:B------:R-:W-:Y:S01]  /*1840*/  IMAD R37, R2.reuse, R19, R37 ;  /* 0x0000001302257224 */ /* 0x040fe200078e0225 */
[C---:B------:R-:W-:Y:S01]  /*1850*/  IADD3 R19, R3.reuse, 0x12, RZ ;  /* 0x0000001203137810 */ /* 0x040fe20007ffe0ff */
[----:B------:R-:W-:Y:S01]  /*1860*/  VIADD R75, R3, 0x7d ;  /* 0x0000007d034b7836 */ /* 0x000fe20000000000 */
[----:B------:R-:W-:Y:S01]  /*1870*/  @!P4 IADD3 R33, R33, -R2, RZ ;  /* 0x800000022121c210 */ /* 0x000fe20007ffe0ff */
[----:B------:R-:W-:Y:S01]  /*1880*/  @!P5 IMAD.IADD R31, R31, 0x1, -R2 ;  /* 0x000000011f1fd824 */ /* 0x000fe200078e0a02 */
[----:B------:R-:W-:Y:S01]  /*1890*/  ISETP.GT.U32.AND P5, PT, R2, R39, PT ;  /* 0x000000270200720c */ /* 0x000fe20003fa4070 */
[----:B------:R-:W-:Y:S01]  /*18a0*/  IMAD.HI.U32 R18, R12, R43, RZ ;  /* 0x0000002b0c127227 */ /* 0x000fe200078e00ff */
[----:B------:R-:W-:-:S02]  /*18b0*/  IABS R41, R19 ;  /* 0x0000001300297213 */ /* 0x000fc40000000000 */
[----:B------:R-:W-:Y:S01]  /*18c0*/  ISETP.GE.AND P4, PT, R20, RZ, PT ;  /* 0x000000ff1400720c */ /* 0x000fe20003f86270 */
[--C-:B------:R-:W-:Y:S01]  /*18d0*/  @!P0 IMAD.IADD R34, R34, 0x1, -R2.reuse ;  /* 0x0000000122228824 */ /* 0x100fe200078e0a02 */
[----:B------:R-:W-:Y:S01]  /*18e0*/  ISETP.GT.U32.AND P0, PT, R2, R37, PT ;  /* 0x000000250200720c */ /* 0x000fe20003f04070 */
[--C-:B------:R-:W-:Y:S01]  /*18f0*/  @!P1 IMAD.IADD R35, R35, 0x1, -R2.reuse ;  /* 0x0000000123239824 */ /* 0x100fe200078e0a02 */
[----:B------:R-:W-:Y:S01]  /*1900*/  IADD3 R18, -R18, RZ, RZ ;  /* 0x000000ff12127210 */ /* 0x000fe20007ffe1ff */
[----:B------:R-:W-:Y:S01]  /*1910*/  IMAD.HI.U32 R17, R12, R41, RZ ;  /* 0x000000290c117227 */ /* 0x000fe200078e00ff */
[----:B------:R-:W-:Y:S02]  /*1920*/  ISETP.GE.AND P1, PT, R38, RZ, PT ;  /* 0x000000ff2600720c */ /* 0x000fe40003f26270 */
[----:B------:R-:W-:Y:S01]  /*1930*/  IABS R183, R75 ;  /* 0x0000004b00b77213 */ /* 0x000fe20000000000 */
[----:B------:R-:W-:Y:S01]  /*1940*/  @!P6 IMAD.IADD R32, R32, 0x1, -R2 ;  /* 0x000000012020e824 */ /* 0x000fe200078e0a02 */
[----:B------:R-:W-:Y:S01]  /*1950*/  ISETP.GE.AND P6, PT, R36, RZ, PT ;  /* 0x000000ff2400720c */ /* 0x000fe20003fc6270 */
[----:B------:R-:W-:Y:S01]  /*1960*/  @!P2 IMAD.MOV R34, RZ, RZ, -R34 ;  /* 0x000000ffff22a224 */ /* 0x000fe200078e0a22 */
[C---:B------:R-:W-:Y:S01]  /*1970*/  ISETP.GT.U32.AND P2, PT, R2.reuse, R35, PT ;  /* 0x000000230200720c */ /* 0x040fe20003f44070 */
[----:B------:R-:W-:Y:S01]  /*1980*/  IMAD.MOV R17, RZ, RZ, -R17 ;  /* 0x000000ffff117224 */ /* 0x000fe200078e0a11 */
[----:B------:R-:W-:Y:S01]  /*1990*/  @!P5 IADD3 R39, R39, -R2, RZ ;  /* 0x800000022727d210 */ /* 0x000fe20007ffe0ff */
[C---:B------:R-:W-:Y:S01]  /*19a0*/  IMAD R43, R2.reuse, R18, R43 ;  /* 0x00000012022b7224 */ /* 0x040fe200078e022b */
[----:B------:R-:W-:Y:S01]  /*19b0*/  @!P4 IADD3 R31, -R31, RZ, RZ ;  /* 0x000000ff1f1fc210 */ /* 0x000fe20007ffe1ff */
[----:B------:R-:W-:Y:S01]  /*19c0*/  VIADD R18, R3, 0x14 ;  /* 0x0000001403127836 */ /* 0x000fe20000000000 */
[C---:B------:R-:W-:Y:S01]  /*19d0*/  ISETP.GT.U32.AND P5, PT, R2.reuse, R39, PT ;  /* 0x000000270200720c */ /* 0x040fe20003fa4070 */
[----:B------:R-:W-:-:S02]  /*19e0*/  IMAD R41, R2, R17, R41 ;  /* 0x0000001102297224 */ /* 0x000fc400078e0229 */
[----:B------:R-:W-:Y:S01]  /*19f0*/  @!P0 IMAD.IADD R37, R37, 0x1, -R2 ;  /* 0x0000000125258824 */ /* 0x000fe200078e0a02 */
[----:B------:R-:W-:Y:S01]  /*1a00*/  IABS R47, R18 ;  /* 0x00000012002f7213 */ /* 0x000fe20000000000 */
[----:B------:R-:W-:Y:S01]  /*1a10*/  @!P6 IMAD.MOV R32, RZ, RZ, -R32 ;  /* 0x000000ffff20e224 */ /* 0x000fe200078e0a20 */
[----:B------:R-:W-:Y:S01]  /*1a20*/  ISETP.GT.U32.AND P4, PT, R2, R41, PT ;  /* 0x000000290200720c */ /* 0x000fe20003f84070 */
[--C-:B------:R-:W-:Y:S01]  /*1a30*/  @!P2 IMAD.IADD R35, R35, 0x1, -R2.reuse ;  /* 0x000000012323a824 */ /* 0x100fe200078e0a02 */
[----:B------:R-:W-:Y:S01]  /*1a40*/  ISETP.GE.AND P6, PT, R42, RZ, PT ;  /* 0x000000ff2a00720c */ /* 0x000fe20003fc6270 */
[----:B------:R-:W-:Y:S01]  /*1a50*/  IMAD.HI.U32 R17, R12, R47, RZ ;  /* 0x0000002f0c117227 */ /* 0x000fe200078e00ff */
[----:B------:R-:W-:Y:S02]  /*1a60*/  ISETP.GT.U32.AND P2, PT, R2, R43, PT ;  /* 0x0000002b0200720c */ /* 0x000fe40003f44070 */
[----:B------:R-:W-:Y:S01]  /*1a70*/  ISETP.GE.AND P0, PT, R40, RZ, PT ;  /* 0x000000ff2800720c */ /* 0x000fe20003f06270 */
[----:B------:R-:W-:Y:S01]  /*1a80*/  @!P3 IMAD.MOV R33, RZ, RZ, -R33 ;  /* 0x000000ffff21b224 */ /* 0x000fe200078e0a21 */
[C---:B------:R-:W-:Y:S01]  /*1a90*/  ISETP.GT.U32.AND P3, PT, R2.reuse, R37, PT ;  /* 0x000000250200720c */ /* 0x040fe20003f64070 */
[----:B------:R-:W-:Y:S01]  /*1aa0*/  IMAD.MOV R17, RZ, RZ, -R17 ;  /* 0x000000ffff117224 */ /* 0x000fe200078e0a11 */
[----:B------:R-:W-:Y:S01]  /*1ab0*/  @!P5 IADD3 R39, R39, -R2, RZ ;  /* 0x800000022727d210 */ /* 0x000fe20007ffe0ff */
[----:B------:R-:W-:Y:S01]  /*1ac0*/  VIADD R20, R3, 0x15 ;  /* 0x0000001503147836 */ /* 0x000fe20000000000 */
[----:B------:R-:W-:Y:S01]  /*1ad0*/  @!P1 IADD3 R35, -R35, RZ, RZ ;  /* 0x000000ff23239210 */ /* 0x000fe20007ffe1ff */
[C---:B------:R-:W-:Y:S01]  /*1ae0*/  IMAD R47, R2.reuse, R17, R47 ;  /* 0x00000011022f7224 */ /* 0x040fe200078e022f */
[----:B------:R-:W-:Y:S01]  /*1af0*/  ISETP.GE.AND P5, PT, R21, RZ, PT ;  /* 0x000000ff1500720c */ /* 0x000fe20003fa6270 */
[--C-:B------:R-:W-:Y:S01]  /*1b00*/  @!P4 IMAD.IADD R41, R41, 0x1, -R2.reuse ;  /* 0x000000012929c824 */ /* 0x100fe200078e0a02 */
[----:B------:R-:W-:Y:S01]  /*1b10*/  IABS R45, R20 ;  /* 0x00000014002d7213 */ /* 0x000fe20000000000 */
[----:B------:R-:W-:Y:S01]  /*1b20*/  @!P6 IMAD.MOV R39, RZ, RZ, -R39 ;  /* 0x000000ffff27e224 */ /* 0x000fe200078e0a27 */
[C---:B------:R-:W-:Y:S01]  /*1b30*/  ISETP.GT.U32.AND P6, PT, R2.reuse, R47, PT ;  /* 0x0000002f0200720c */ /* 0x040fe20003fc4070 */
[--C-:B------:R-:W-:Y:S01]  /*1b40*/  @!P2 IMAD.IADD R43, R43, 0x1, -R2.reuse ;  /* 0x000000012b2ba824 */ /* 0x100fe200078e0a02 */
[----:B------:R-:W-:Y:S01]  /*1b50*/  ISETP.GT.U32.AND P2, PT, R2, R41, PT ;  /* 0x000000290200720c */ /* 0x000fe20003f44070 */
[----:B------:R-:W-:Y:S01]  /*1b60*/  @!P3 IMAD.IADD R37, R37, 0x1, -R2 ;  /* 0x000000012525b824 */ /* 0x000fe200078e0a02 */
[----:B------:R-:W-:Y:S01]  /*1b70*/  ISETP.GE.AND P4, PT, R18, RZ, PT ;  /* 0x000000ff1200720c */ /* 0x000fe20003f86270 */
[----:B------:R-:W-:Y:S01]  /*1b80*/  VIADD R17, R3, 0x16 ;  /* 0x0000001603117836 */ /* 0x000fe20000000000 */
[----:B------:R-:W-:Y:S01]  /*1b90*/  ISETP.GE.AND P3, PT, R19, RZ, PT ;  /* 0x000000ff1300720c */ /* 0x000fe20003f66270 */
[----:B------:R-:W-:Y:S01]  /*1ba0*/  @!P0 IMAD.MOV R37, RZ, RZ, -R37 ;  /* 0x000000ffff258224 */ /* 0x000fe200078e0a25 */
[----:B------:R-:W-:Y:S01]  /*1bb0*/  ISETP.GT.U32.AND P0, PT, R2, R43, PT ;  /* 0x0000002b0200720c */ /* 0x000fe20003f04070 */
[----:B------:R-:W-:Y:S01]  /*1bc0*/  IMAD.HI.U32 R18, R12, R45, RZ ;  /* 0x0000002d0c127227 */ /* 0x000fe200078e00ff */
[----:B------:R-:W-:-:S02]  /*1bd0*/  IABS R49, R17 ;  /* 0x0000001100317213 */ /* 0x000fc40000000000 */
[----:B------:R-:W-:Y:S01]  /*1be0*/  ISETP.GE.AND P1, PT, R20, RZ, PT ;  /* 0x000000ff1400720c */ /* 0x000fe20003f26270 */
[----:B------:R-:W-:Y:S02]  /*1bf0*/  IMAD.MOV R18, RZ, RZ, -R18 ;  /* 0x000000ffff127224 */ /* 0x000fe400078e0a12 */
[--C-:B------:R-:W-:Y:S02]  /*1c00*/  @!P6 IMAD.IADD R47, R47, 0x1, -R2.reuse ;  /* 0x000000012f2fe824 */ /* 0x100fe400078e0a02 */
[----:B------:R-:W-:Y:S01]  /*1c10*/  @!P2 IMAD.IADD R41, R41, 0x1, -R2 ;  /* 0x000000012929a824 */ /* 0x000fe200078e0a02 */
[----:B------:R-:W-:Y:S01]  /*1c20*/  ISETP.GE.AND P2, PT, R17, RZ, PT ;  /* 0x000000ff1100720c */ /* 0x000fe20003f46270 */
[C---:B------:R-:W-:Y:S01]  /*1c30*/  IMAD R45, R2.reuse, R18, R45 ;  /* 0x00000012022d7224 */ /* 0x040fe200078e022d */
[----:B------:R-:W-:Y:S01]  /*1c40*/  ISETP.GT.U32.AND P6, PT, R2, R47, PT ;  /* 0x0000002f0200720c */ /* 0x000fe20003fc4070 */
[----:B------:R-:W-:Y:S01]  /*1c50*/  IMAD.HI.U32 R17, R12, R49, RZ ;  /* 0x000000310c117227 */ /* 0x000fe200078e00ff */
[----:B------:R-:W-:-:S02]  /*1c60*/  @!P0 IADD3 R43, R43, -R2, RZ ;  /* 0x800000022b2b8210 */ /* 0x000fc40007ffe0ff */
[C---:B------:R-:W-:Y:S01]  /*1c70*/  ISETP.GT.U32.AND P0, PT, R2.reuse, R45, PT ;  /* 0x0000002d0200720c */ /* 0x040fe20003f04070 */
[----:B------:R-:W-:Y:S01]  /*1c80*/  VIADD R20, R3, 0x18 ;  /* 0x0000001803147836 */ /* 0x000fe20000000000 */
[----:B------:R-:W-:Y:S01]  /*1c90*/  IADD3 R17, -R17, RZ, RZ ;  /* 0x000000ff11117210 */ /* 0x000fe20007ffe1ff */
[----:B------:R-:W-:Y:S01]  /*1ca0*/  @!P3 IMAD.MOV R41, RZ, RZ, -R41 ;  /* 0x000000ffff29b224 */ /* 0x000fe200078e0a29 */
[C---:B------:R-:W-:Y:S01]  /*1cb0*/  IADD3 R18, R3.reuse, 0x17, RZ ;  /* 0x0000001703127810 */ /* 0x040fe20007ffe0ff */
[----:B------:R-:W-:Y:S01]  /*1cc0*/  VIADD R36, R3, 0x1b ;  /* 0x0000001b03247836 */ /* 0x000fe20000000000 */
[----:B------:R-:W-:Y:S01]  /*1cd0*/  IABS R51, R20 ;  /* 0x0000001400337213 */ /* 0x000fe20000000000 */
[----:B------:R-:W-:Y:S01]  /*1ce0*/  IMAD R49, R2, R17, R49 ;  /* 0x0000001102317224 */ /* 0x000fe200078e0231 */
[----:B------:R-:W-:Y:S01]  /*1cf0*/  IABS R21, R18 ;  /* 0x0000001200157213 */ /* 0x000fe20000000000 */
[----:B------:R-:W-:Y:S01]  /*1d00*/  @!P6 IMAD.IADD R47, R47, 0x1, -R2 ;  /* 0x000000012f2fe824 */ /* 0x000fe200078e0a02 */
[----:B------:R-:W-:Y:S01]  /*1d10*/  ISETP.GE.AND P3, PT, R18, RZ, PT ;  /* 0x000000ff1200720c */ /* 0x000fe20003f66270 */
[----:B------:R-:W-:Y:S01]  /*1d20*/  IMAD.HI.U32 R19, R12, R51, RZ ;  /* 0x000000330c137227 */ /* 0x000fe200078e00ff */
[----:B------:R-:W-:-:S03]  /*1d30*/  ISETP.GT.U32.AND P6, PT, R2, R49, PT ;  /* 0x000000310200720c */ /* 0x000fc60003fc4070 */
[----:B------:R-:W-:Y:S02]  /*1d40*/  @!P0 IMAD.IADD R45, R45, 0x1, -R2 ;  /* 0x000000012d2d8824 */ /* 0x000fe400078e0a02 */
[----:B------:R-:W-:-:S03]  /*1d50*/  IMAD.HI.U32 R18, R12, R21, RZ ;  /* 0x000000150c127227 */ /* 0x000fc600078e00ff */
[C---:B------:R-:W-:Y:S01]  /*1d60*/  ISETP.GT.U32.AND P0, PT, R2.reuse, R45, PT ;  /* 0x0000002d0200720c */ /* 0x040fe20003f04070 */
[----:B------:R-:W-:Y:S02]  /*1d70*/  IMAD.MOV R19, RZ, RZ, -R19 ;  /* 0x000000ffff137224 */ /* 0x000fe400078e0a13 */
[----:B------:R-:W-:Y:S02]  /*1d80*/  IMAD.MOV R18, RZ, RZ, -R18 ;  /* 0x000000ffff127224 */ /* 0x000fe400078e0a12 */
[C---:B------:R-:W-:Y:S02]  /*1d90*/  IMAD R51, R2.reuse, R19, R51 ;  /* 0x0000001302337224 */ /* 0x040fe400078e0233 */
[C---:B------:R-:W-:Y:S01]  /*1da0*/  IMAD R50, R2.reuse, R18, R21 ;  /* 0x0000001202327224 */ /* 0x040fe200078e0215 */
[----:B------:R-:W-:Y:S01]  /*1db0*/  IADD3 R18, R3, 0x19, RZ ;  /* 0x0000001903127810 */ /* 0x000fe20007ffe0ff */
[----:B------:R-:W-:Y:S01]  /*1dc0*/  @!P6 IMAD.IADD R49, R49, 0x1, -R2 ;  /* 0x000000013131e824 */ /* 0x000fe200078e0a02 */
[C---:B------:R-:W-:Y:S01]  /*1dd0*/  ISETP.GT.U32.AND P6, PT, R2.reuse, R51, PT ;  /* 0x000000330200720c */ /* 0x040fe20003fc4070 */
[----:B------:R-:W-:Y:S01]  /*1de0*/  @!P4 IMAD.MOV R47, RZ, RZ, -R47 ;  /* 0x000000ffff2fc224 */ /* 0x000fe200078e0a2f */
[----:B------:R-:W-:Y:S01]  /*1df0*/  IABS R19, R18 ;  /* 0x0000001200137213 */ /* 0x000fe20000000000 */
[----:B------:R-:W-:Y:S01]  /*1e00*/  @!P5 IMAD.MOV R43, RZ, RZ, -R43 ;  /* 0x000000ffff2bd224 */ /* 0x000fe200078e0a2b */
[----:B------:R-:W-:Y:S01]  /*1e10*/  @!P0 IADD3 R45, R45, -R2, RZ ;  /* 0x800000022d2d8210 */ /* 0x000fe20007ffe0ff */
[----:B------:R-:W-:Y:S01]  /*1e20*/  VIADD R38, R3, 0x1c ;  /* 0x0000001c03267836 */ /* 0x000fe20000000000 */
[----:B------:R-:W-:Y:S01]  /*1e30*/  ISETP.GT.U32.AND P0, PT, R2, R50, PT ;  /* 0x000000320200720c */ /* 0x000fe20003f04070 */
[----:B------:R-:W-:Y:S01]  /*1e40*/  IMAD.HI.U32 R17, R12, R19, RZ ;  /* 0x000000130c117227 */ /* 0x000fe200078e00ff */
[----:B------:R-:W-:-:S02]  /*1e50*/  ISETP.GT.U32.AND P4, PT, R2, R49, PT ;  /* 0x000000310200720c */ /* 0x000fc40003f84070 */
[----:B------:R-:W-:Y:S01]  /*1e60*/  ISETP.GE.AND P5, PT, R20, RZ, PT ;  /* 0x000000ff1400720c */ /* 0x000fe20003fa6270 */
[----:B------:R-:W-:Y:S01]  /*1e70*/  VIADD R20, R3, 0x1a ;  /* 0x0000001a03147836 */ /* 0x000fe20000000000 */
[----:B------:R-:W-:Y:S01]  /*1e80*/  IABS R21, R36 ;  /* 0x0000002400157213 */ /* 0x000fe20000000000 */
[----:B------:R-:W-:Y:S01]  /*1e90*/  IMAD.MOV R17, RZ, RZ, -R17 ;  /* 0x000000ffff117224 */ /* 0x000fe200078e0a11 */
[----:B------:R-:W-:Y:S01]  /*1ea0*/  @!P6 IADD3 R51, R51, -R2, RZ ;  /* 0x800000023333e210 */ /* 0x000fe20007ffe0ff */
[----:B------:R-:W-:Y:S01]  /*1eb0*/  @!P1 IMAD.MOV R45, RZ, RZ, -R45 ;  /* 0x000000ffff2d9224 */ /* 0x000fe200078e0a2d */
[----:B------:R-:W-:Y:S01]  /*1ec0*/  IABS R55, R38 ;  /* 0x0000002600377213 */ /* 0x000fe20000000000 */
[C---:B------:R-:W-:Y:S01]  /*1ed0*/  IMAD R52, R2.reuse, R17, R19 ;  /* 0x0000001102347224 */ /* 0x040fe200078e0213 */
[----:B------:R-:W-:Y:S01]  /*1ee0*/  IABS R53, R20 ;  /* 0x0000001400357213 */ /* 0x000fe20000000000 */
[----:B------:R-:W-:Y:S01]  /*1ef0*/  VIADD R40, R3, 0x26 ;  /* 0x0000002603287836 */ /* 0x000fe20000000000 */
[----:B------:R-:W-:Y:S01]  /*1f00*/  ISETP.GT.U32.AND P6, PT, R2, R51, PT ;  /* 0x000000330200720c */ /* 0x000fe20003fc4070 */
[----:B------:R-:W-:Y:S01]  /*1f10*/  @!P4 IMAD.IADD R49, R49, 0x1, -R2 ;  /* 0x000000013131c824 */ /* 0x000fe200078e0a02 */
[----:B------:R-:W-:Y:S01]  /*1f20*/  ISETP.GE.AND P1, PT, R18, RZ, PT ;  /* 0x000000ff1200720c */ /* 0x000fe20003f26270 */
[----:B------:R-:W-:Y:S01]  /*1f30*/  IMAD.HI.U32 R18, R12, R21, RZ ;  /* 0x000000150c127227 */ /* 0x000fe200078e00ff */
[----:B------:R-:W-:-:S02]  /*1f40*/  @!P0 IADD3 R50, R50, -R2, RZ ;  /* 0x8000000232328210 */ /* 0x000fc40007ffe0ff */
[----:B------:R-:W-:Y:S01]  /*1f50*/  ISETP.GT.U32.AND P4, PT, R2, R52, PT ;  /* 0x000000340200720c */ /* 0x000fe20003f84070 */
[----:B------:R-:W-:Y:S01]  /*1f60*/  IMAD.HI.U32 R19, R12, R55, RZ ;  /* 0x000000370c137227 */ /* 0x000fe200078e00ff */
[----:B------:R-:W-:-:S03]  /*1f70*/  ISETP.GT.U32.AND P0, PT, R2, R50, PT ;  /* 0x000000320200720c */ /* 0x000fc60003f04070 */
[----:B------:R-:W-:Y:S01]  /*1f80*/  IMAD.HI.U32 R17, R12, R53, RZ ;  /* 0x000000350c117227 */ /* 0x000fe200078e00ff */
[----:B------:R-:W-:Y:S02]  /*1f90*/  IADD3 R19, -R19, RZ, RZ ;  /* 0x000000ff13137210 */ /* 0x000fe40007ffe1ff */
[----:B------:R-:W-:Y:S01]  /*1fa0*/  @!P6 IADD3 R51, R51, -R2, RZ ;  /* 0x800000023333e210 */ /* 0x000fe20007ffe0ff */
[----:B------:R-:W-:Y:S02]  /*1fb0*/  IMAD.MOV R18, RZ, RZ, -R18 ;  /* 0x000000ffff127224 */ /* 0x000fe400078e0a12 */
[----:B------:R-:W-:Y:S02]  /*1fc0*/  IMAD.MOV R17, RZ, RZ, -R17 ;  /* 0x000000ffff117224 */ /* 0x000fe400078e0a11 */
[C---:B------:R-:W-:Y:S02]  /*1fd0*/  IMAD R56, R2.reuse, R18, R21 ;  /* 0x0000001202387224 */ /* 0x040fe400078e0215 */
[----:B------:R-:W-:-:S02]  /*1fe0*/  IMAD R53, R2, R17, R53 ;  /* 0x0000001102357224 */ /* 0x000fc400078e0235 */
[----:B------:R-:W-:Y:S01]  /*1ff0*/  VIADD R18, R3, 0x1d ;  /* 0x0000001d03127836 */ /* 0x000fe20000000000 */
[C---:B------:R-:W-:Y:S01]  /*2000*/  ISETP.GT.U32.AND P6, PT, R2.reuse, R56, PT ;  /* 0x000000380200720c */ /* 0x040fe20003fc4070 */
[----:B------:R-:W-:Y:S02]  /*2010*/  IMAD R55, R2, R19, R55 ;  /* 0x0000001302377224 */ /* 0x000fe400078e0237 */
[--C-:B------:R-:W-:Y:S01]  /*2020*/  @!P4 IMAD.IADD R52, R52, 0x1, -R2.reuse ;  /* 0x000000013434c824 */ /* 0x100fe200078e0a02 */
[----:B------:R-:W-:Y:S01]  /*2030*/  IABS R19, R18 ;  /* 0x0000001200137213 */ /* 0x000fe20000000000 */
[----:B------:R-:W-:Y:S01]  /*2040*/  @!P5 IMAD.MOV R51, RZ, RZ, -R51 ;  /* 0x000000ffff33d224 */ /* 0x000fe200078e0a33 */
[----:B------:R-:W-:Y:S01]  /*2050*/  ISETP.GT.U32.AND P4, PT, R2, R53, PT ;  /* 0x000000350200720c */ /* 0x000fe20003f84070 */
[----:B------:R-:W-:Y:S01]  /*2060*/  @!P0 IMAD.IADD R50, R50, 0x1, -R2 ;  /* 0x0000000132328824 */ /* 0x000fe200078e0a02 */
[----:B------:R-:W-:Y:S01]  /*2070*/  ISETP.GT.U32.AND P5, PT, R2, R55, PT ;  /* 0x000000370200720c */ /* 0x000fe20003fa4070 */
[----:B------:R-:W-:Y:S01]  /*2080*/  IMAD.HI.U32 R17, R12, R19, RZ ;  /* 0x000000130c117227 */ /* 0x000fe200078e00ff */
[----:B------:R-:W-:-:S03]  /*2090*/  ISETP.GE.AND P0, PT, R20, RZ, PT ;  /* 0x000000ff1400720c */ /* 0x000fc60003f06270 */
[----:B------:R-:W-:Y:S02]  /*20a0*/  VIADD R20, R3, 0x1e ;  /* 0x0000001e03147836 */ /* 0x000fe40000000000 */
[----:B------:R-:W-:Y:S02]  /*20b0*/  IMAD.MOV R17, RZ, RZ, -R17 ;  /* 0x000000ffff117224 */ /* 0x000fe400078e0a11 */
[--C-:B------:R-:W-:Y:S01]  /*20c0*/  @!P6 IMAD.IADD R56, R56, 0x1, -R2.reuse ;  /* 0x000000013838e824 */ /* 0x100fe200078e0a02 */
[----:B------:R-:W-:Y:S01]  /*20d0*/  IABS R57, R20 ;  /* 0x0000001400397213 */ /* 0x000fe20000000000 */
[----:B------:R-:W-:Y:S01]  /*20e0*/  @!P4 IMAD.IADD R53, R53, 0x1, -R2 ;  /* 0x000000013535c824 */ /* 0x000fe200078e0a02 */
[----:B------:R-:W-:Y:S01]  /*20f0*/  ISETP.GE.AND P4, PT, R18, RZ, PT ;  /* 0x000000ff1200720c */ /* 0x000fe20003f86270 */
[----:B------:R-:W-:Y:S01]  /*2100*/  IMAD R54, R2, R17, R19 ;  /* 0x0000001102367224 */ /* 0x000fe200078e0213 */
[----:B------:R-:W-:Y:S01]  /*2110*/  @!P5 IADD3 R55, R55, -R2, RZ ;  /* 0x800000023737d210 */ /* 0x000fe20007ffe0ff */
[----:B------:R-:W-:Y:S01]  /*2120*/  IMAD.HI.U32 R17, R12, R57, RZ ;  /* 0x000000390c117227 */ /* 0x000fe200078e00ff */
[----:B------:R-:W-:-:S02]  /*2130*/  ISETP.GT.U32.AND P5, PT, R2, R56, PT ;  /* 0x000000380200720c */ /* 0x000fc40003fa4070 */
[C---:B------:R-:W-:Y:S01]  /*2140*/  ISETP.GT.U32.AND P6, PT, R2.reuse, R53, PT ;  /* 0x000000350200720c */ /* 0x040fe20003fc4070 */
[----:B------:R-:W-:Y:S01]  /*2150*/  @!P2 IMAD.MOV R49, RZ, RZ, -R49 ;  /* 0x000000ffff31a224 */ /* 0x000fe200078e0a31 */
[----:B------:R-:W-:Y:S01]  /*2160*/  ISETP.GT.U32.AND P2, PT, R2, R52, PT ;  /* 0x000000340200720c */ /* 0x000fe20003f44070 */
[----:B------:R-:W-:Y:S01]  /*2170*/  @!P3 IMAD.MOV R50, RZ, RZ, -R50 ;  /* 0x000000ffff32b224 */ /* 0x000fe200078e0a32 */
[----:B------:R-:W-:Y:S01]  /*2180*/  IADD3 R17, -R17, RZ, RZ ;  /* 0x000000ff11117210 */ /* 0x000fe20007ffe1ff */
[C---:B------:R-:W-:Y:S01]  /*2190*/  VIADD R19, R3.reuse, 0x1f ;  /* 0x0000001f03137836 */ /* 0x040fe20000000000 */
[----:B------:R-:W-:Y:S01]  /*21a0*/  ISETP.GE.AND P3, PT, R36, RZ, PT ;  /* 0x000000ff2400720c */ /* 0x000fe20003f66270 */
[----:B------:R-:W-:Y:S02]  /*21b0*/  VIADD R36, R3, 0x20 ;  /* 0x0000002003247836 */ /* 0x000fe40000000000 */
[----:B------:R-:W-:Y:S01]  /*21c0*/  IMAD R57, R2, R17, R57 ;  /* 0x0000001102397224 */ /* 0x000fe200078e0239 */
[----:B------:R-:W-:Y:S01]  /*21d0*/  IABS R61, R19 ;  /* 0x00000013003d7213 */ /* 0x000fe20000000000 */
[--C-:B------:R-:W-:Y:S01]  /*21e0*/  @!P5 IMAD.IADD R56, R56, 0x1, -R2.reuse ;  /* 0x000000013838d824 */ /* 0x100fe200078e0a02 */
[----:B------:R-:W-:Y:S01]  /*21f0*/  IABS R59, R36 ;  /* 0x00000024003b7213 */ /* 0x000fe20000000000 */
[----:B------:R-:W-:Y:S01]  /*2200*/  @!P6 IMAD.IADD R53, R53, 0x1, -R2 ;  /* 0x000000013535e824 */ /* 0x000fe200078e0a02 */
[----:B------:R-:W-:Y:S01]  /*2210*/  ISETP.GT.U32.AND P5, PT, R2, R57, PT ;  /* 0x000000390200720c */ /* 0x000fe20003fa4070 */
[----:B------:R-:W-:Y:S01]  /*2220*/  IMAD.HI.U32 R17, R12, R61, RZ ;  /* 0x0000003d0c117227 */ /* 0x000fe200078e00ff */
[----:B------:R-:W-:-:S02]  /*2230*/  @!P2 IADD3 R52, R52, -R2, RZ ;  /* 0x800000023434a210 */ /* 0x000fc40007ffe0ff */
[----:B------:R-:W-:Y:S01]  /*2240*/  ISETP.GT.U32.AND P6, PT, R2, R54, PT ;  /* 0x000000360200720c */ /* 0x000fe20003fc4070 */
[----:B------:R-:W-:Y:S01]  /*2250*/  IMAD.HI.U32 R18, R12, R59, RZ ;  /* 0x0000003b0c127227 */ /* 0x000fe200078e00ff */
[----:B------:R-:W-:-:S03]  /*2260*/  ISETP.GE.AND P2, PT, R38, RZ, PT ;  /* 0x000000ff2600720c */ /* 0x000fc60003f46270 */
[----:B------:R-:W-:Y:S01]  /*2270*/  @!P1 IMAD.MOV R52, RZ, RZ, -R52 ;  /* 0x000000ffff349224 */ /* 0x000fe200078e0a34 */
[----:B------:R-:W-:Y:S01]  /*2280*/  ISETP.GT.U32.AND P1, PT, R2, R55, PT ;  /* 0x000000370200720c */ /* 0x000fe20003f24070 */
[----:B------:R-:W-:Y:S02]  /*2290*/  VIADD R38, R3, 0x21 ;  /* 0x0000002103267836 */ /* 0x000fe40000000000 */
[----:B------:R-:W-:Y:S01]  /*22a0*/  @!P5 IADD3 R57, R57, -R2, RZ ;  /* 0x800000023939d210 */ /* 0x000fe20007ffe0ff */
[----:B------:R-:W-:Y:S02]  /*22b0*/  IMAD.MOV R18, RZ, RZ, -R18 ;  /* 0x000000ffff127224 */ /* 0x000fe400078e0a12 */
[----:B------:R-:W-:Y:S01]  /*22c0*/  IABS R21, R38 ;  /* 0x0000002600157213 */ /* 0x000fe20000000000 */
[----:B------:R-:W-:Y:S01]  /*22d0*/  @!P6 IMAD.IADD R54, R54, 0x1, -R2 ;  /* 0x000000013636e824 */ /* 0x000fe200078e0a02 */
[----:B------:R-:W-:Y:S01]  /*22e0*/  ISETP.GE.AND P6, PT, R19, RZ, PT ;  /* 0x000000ff1300720c */ /* 0x000fe20003fc6270 */
[C---:B------:R-:W-:Y:S01]  /*22f0*/  IMAD R59, R2.reuse, R18, R59 ;  /* 0x00000012023b7224 */ /* 0x040fe200078e023b */
[----:B------:R-:W-:Y:S01]  /*2300*/  ISETP.GT.U32.AND P5, PT, R2, R57, PT ;  /* 0x000000390200720c */ /* 0x000fe20003fa4070 */
[----:B------:R-:W-:Y:S01]  /*2310*/  IMAD.HI.U32 R19, R12, R21, RZ ;  /* 0x000000150c137227 */ /* 0x000fe200078e00ff */
[----:B------:R-:W-:-:S02]  /*2320*/  IADD3 R18, R3, 0x22, RZ ;  /* 0x0000002203127810 */ /* 0x000fc40007ffe0ff */
[----:B------:R-:W-:Y:S01]  /*2330*/  @!P1 IADD3 R55, R55, -R2, RZ ;  /* 0x8000000237379210 */ /* 0x000fe20007ffe0ff */
[----:B------:R-:W-:Y:S01]  /*2340*/  IMAD.MOV R19, RZ, RZ, -R19 ;  /* 0x000000ffff137224 */ /* 0x000fe200078e0a13 */
[----:B------:R-:W-:Y:S01]  /*2350*/  ISETP.GE.AND P1, PT, R20, RZ, PT ;  /* 0x000000ff1400720c */ /* 0x000fe20003f26270 */
[----:B------:R-:W-:Y:S02]  /*2360*/  IMAD.MOV R17, RZ, RZ, -R17 ;  /* 0x000000ffff117224 */ /* 0x000fe400078e0a11 */
[C---:B------:R-:W-:Y:S01]  /*2370*/  IMAD R58, R2.reuse, R19, R21 ;  /* 0x00000013023a7224 */ /* 0x040fe200078e0215 */
[----:B------:R-:W-:Y:S01]  /*2380*/  IABS R19, R18 ;  /* 0x0000001200137213 */ /* 0x000fe20000000000 */
[----:B------:R-:W-:Y:S01]  /*2390*/  @!P2 IMAD.MOV R55, RZ, RZ, -R55 ;  /* 0x000000ffff37a224 */ /* 0x000fe200078e0a37 */
[C---:B------:R-:W-:Y:S01]  /*23a0*/  ISETP.GT.U32.AND P2, PT, R2.reuse, R59, PT ;  /* 0x0000003b0200720c */ /* 0x040fe20003f44070 */
[----:B------:R-:W-:Y:S01]  /*23b0*/  VIADD R20, R3, 0x23 ;  /* 0x0000002303147836 */ /* 0x000fe20000000000 */
[----:B------:R-:W-:Y:S01]  /*23c0*/  @!P5 IADD3 R57, R57, -R2, RZ ;  /* 0x800000023939d210 */ /* 0x000fe20007ffe0ff */
[C---:B------:R-:W-:Y:S01]  /*23d0*/  IMAD R61, R2.reuse, R17, R61 ;  /* 0x00000011023d7224 */ /* 0x040fe200078e023d */
[----:B------:R-:W-:Y:S01]  /*23e0*/  ISETP.GT.U32.AND P5, PT, R2, R58, PT ;  /* 0x0000003a0200720c */ /* 0x000fe20003fa4070 */
[----:B------:R-:W-:Y:S01]  /*23f0*/  IMAD.HI.U32 R17, R12, R19, RZ ;  /* 0x000000130c117227 */ /* 0x000fe200078e00ff */
[----:B------:R-:W-:-:S03]  /*2400*/  IABS R21, R20 ;  /* 0x0000001400157213 */ /* 0x000fc60000000000 */
[----:B------:R-:W-:Y:S01]  /*2410*/  @!P0 IMAD.MOV R53, RZ, RZ, -R53 ;  /* 0x000000ffff358224 */ /* 0x000fe200078e0a35 */
[C---:B------:R-:W-:Y:S01]  /*2420*/  ISETP.GT.U32.AND P0, PT, R2.reuse, R54, PT ;  /* 0x000000360200720c */ /* 0x040fe20003f04070 */
[----:B------:R-:W-:Y:S01]  /*2430*/  @!P3 IMAD.MOV R56, RZ, RZ, -R56 ;  /* 0x000000ffff38b224 */ /* 0x000fe200078e0a38 */
[----:B------:R-:W-:Y:S01]  /*2440*/  IADD3 R60, -R17, RZ, RZ ;  /* 0x000000ff113c7210 */ /* 0x000fe20007ffe1ff */
[----:B------:R-:W-:Y:S01]  /*2450*/  @!P2 IMAD.IADD R59, R59, 0x1, -R2 ;  /* 0x000000013b3ba824 */ /* 0x000fe200078e0a02 */
[----:B------:R-:W-:Y:S01]  /*2460*/  ISETP.GT.U32.AND P3, PT, R2, R61, PT ;  /* 0x0000003d0200720c */ /* 0x000fe20003f64070 */
[----:B------:R-:W-:-:S04]  /*2470*/  IMAD.HI.U32 R17, R12, R21, RZ ;  /* 0x000000150c117227 */ /* 0x000fc800078e00ff */
[--C-:B------:R-:W-:Y:S01]  /*2480*/  @!P5 IMAD.IADD R58, R58, 0x1, -R2.reuse ;  /* 0x000000013a3ad824 */ /* 0x100fe200078e0a02 */
[----:B------:R-:W-:Y:S01]  /*2490*/  ISETP.GT.U32.AND P5, PT, R2, R59, PT ;  /* 0x0000003b0200720c */ /* 0x000fe20003fa4070 */
[----:B------:R-:W-:Y:S02]  /*24a0*/  IMAD.MOV R17, RZ, RZ, -R17 ;  /* 0x000000ffff117224 */ /* 0x000fe400078e0a11 */
[----:B------:R-:W-:Y:S01]  /*24b0*/  @!P0 IMAD.IADD R54, R54, 0x1, -R2 ;  /* 0x0000000136368824 */ /* 0x000fe200078e0a02 */
[----:B------:R-:W-:Y:S01]  /*24c0*/  ISETP.GE.AND P0, PT, R36, RZ, PT ;  /* 0x000000ff2400720c */ /* 0x000fe20003f06270 */
[C---:B------:R-:W-:Y:S01]  /*24d0*/  IMAD R62, R2.reuse, R17, R21 ;  /* 0x00000011023e7224 */ /* 0x040fe200078e0215 */
[----:B------:R-:W-:Y:S01]  /*24e0*/  IABS R21, R40 ;  /* 0x0000002800157213 */ /* 0x000fe20000000000 */
[----:B------:R-:W-:Y:S01]  /*24f0*/  @!P4 IMAD.MOV R54, RZ, RZ, -R54 ;  /* 0x000000ffff36c224 */ /* 0x000fe200078e0a36 */
[----:B------:R-:W-:Y:S01]  /*2500*/  ISETP.GT.U32.AND P4, PT, R2, R58, PT ;  /* 0x0000003a0200720c */ /* 0x000fe20003f84070 */
[----:B------:R-:W-:-:S02]  /*2510*/  VIADD R36, R3, 0x24 ;  /* 0x0000002403247836 */ /* 0x000fc40000000000 */
[--C-:B------:R-:W-:Y:S01]  /*2520*/  @!P3 IMAD.IADD R61, R61, 0x1, -R2.reuse ;  /* 0x000000013d3db824 */ /* 0x100fe200078e0a02 */
[----:B------:R-:W-:Y:S01]  /*2530*/  ISETP.GE.AND P3, PT, R38, RZ, PT ;  /* 0x000000ff2600720c */ /* 0x000fe20003f66270 */
[----:B------:R-:W-:Y:S01]  /*2540*/  @!P5 IMAD.IADD R59, R59, 0x1, -R2 ;  /* 0x000000013b3bd824 */ /* 0x000fe200078e0a02 */
[C---:B------:R-:W-:Y:S01]  /*2550*/  ISETP.GT.U32.AND P5, PT, R2.reuse, R62, PT ;  /* 0x0000003e0200720c */ /* 0x040fe20003fa4070 */
[C---:B------:R-:W-:Y:S01]  /*2560*/  IMAD R60, R2.reuse, R60, R19 ;  /* 0x0000003c023c7224 */ /* 0x040fe200078e0213 */
[----:B------:R-:W-:Y:S01]  /*2570*/  IABS R63, R36 ;  /* 0x00000024003f7213 */ /* 0x000fe20000000000 */
[----:B------:R-:W-:Y:S01]  /*2580*/  @!P1 IMAD.MOV R57, RZ, RZ, -R57 ;  /* 0x000000ffff399224 */ /* 0x000fe200078e0a39 */
[----:B------:R-:W-:Y:S01]  /*2590*/  IADD3 R38, R3, 0x25, RZ ;  /* 0x0000002503267810 */ /* 0x000fe20007ffe0ff */
[----:B------:R-:W-:Y:S01]  /*25a0*/  @!P0 IMAD.MOV R59, RZ, RZ, -R59 ;  /* 0x000000ffff3b8224 */ /* 0x000fe200078e0a3b */
[----:B------:R-:W-:Y:S01]  /*25b0*/  ISETP.GT.U32.AND P2, PT, R2, R61, PT ;  /* 0x0000003d0200720c */ /* 0x000fe20003f44070 */
[----:B------:R-:W-:Y:S01]  /*25c0*/  IMAD.HI.U32 R17, R12, R63, RZ ;  /* 0x0000003f0c117227 */ /* 0x000fe200078e00ff */
[----:B------:R-:W-:-:S02]  /*25d0*/  IABS R19, R38 ;  /* 0x0000002600137213 */ /* 0x000fc40000000000 */
[-C--:B------:R-:W-:Y:S01]  /*25e0*/  @!P4 IADD3 R58, R58, -R2.reuse, RZ ;  /* 0x800000023a3ac210 */ /* 0x080fe20007ffe0ff */
[----:B------:R-:W-:Y:S01]  /*25f0*/  VIADD R42, R3, 0x3b ;  /* 0x0000003b032a7836 */ /* 0x000fe20000000000 */
[----:B------:R-:W-:Y:S01]  /*2600*/  ISETP.GE.AND P4, PT, R18, RZ, PT ;  /* 0x000000ff1200720c */ /* 0x000fe20003f86270 */
[----:B------:R-:W-:Y:S01]  /*2610*/  IMAD.MOV R18, RZ, RZ, -R17 ;  /* 0x000000ffff127224 */ /* 0x000fe200078e0a11 */
[----:B------:R-:W-:Y:S01]  /*2620*/  @!P5 IADD3 R62, R62, -R2, RZ ;  /* 0x800000023e3ed210 */ /* 0x000fe20007ffe0ff */
[----:B------:R-:W-:Y:S01]  /*2630*/  IMAD.HI.U32 R17, R12, R19, RZ ;  /* 0x000000130c117227 */ /* 0x000fe200078e00ff */
[----:B------:R-:W-:Y:S02]  /*2640*/  ISETP.GE.AND P0, PT, R36, RZ, PT ;  /* 0x000000ff2400720c */ /* 0x000fe40003f06270 */
[----:B------:R-:W-:Y:S01]  /*2650*/  ISETP.GT.U32.AND P5, PT, R2, R62, PT ;  /* 0x0000003e0200720c */ /* 0x000fe20003fa4070 */
[----:B------:R-:W-:Y:S01]  /*2660*/  IMAD.MOV R64, RZ, RZ, -R17 ;  /* 0x000000ffff407224 */ /* 0x000fe200078e0a11 */
[----:B------:R-:W-:Y:S01]  /*2670*/  @!P3 IADD3 R58, -R58, RZ, RZ ;  /* 0x000000ff3a3ab210 */ /* 0x000fe20007ffe1ff */
[----:B------:R-:W-:Y:S01]  /*2680*/  @!P2 IMAD.IADD R61, R61, 0x1, -R2 ;  /* 0x000000013d3da824 */ /* 0x000fe200078e0a02 */
[C---:B------:R-:W-:Y:S01]  /*2690*/  ISETP.GT.U32.AND P2, PT, R2.reuse, R60, PT ;  /* 0x0000003c0200720c */ /* 0x040fe20003f44070 */
[----:B------:R-:W-:Y:S01]  /*26a0*/  IMAD R64, R2, R64, R19 ;  /* 0x0000004002407224 */ /* 0x000fe200078e0213 */
[----:B------:R-:W-:Y:S01]  /*26b0*/  ISETP.GE.AND P3, PT, R38, RZ, PT ;  /* 0x000000ff2600720c */ /* 0x000fe20003f66270 */
[----:B------:R-:W-:-:S02]  /*26c0*/  IMAD R63, R2, R18, R63 ;  /* 0x00000012023f7224 */ /* 0x000fc400078e023f */
[----:B------:R-:W-:Y:S02]  /*26d0*/  VIADD R18, R3, 0x27 ;  /* 0x0000002703127836 */ /* 0x000fe40000000000 */
[----:B------:R-:W-:Y:S02]  /*26e0*/  IMAD.HI.U32 R17, R12, R21, RZ ;  /* 0x000000150c117227 */ /* 0x000fe400078e00ff */
[----:B------:R-:W-:Y:S02]  /*26f0*/  @!P5 IADD3 R62, R62, -R2, RZ ;  /* 0x800000023e3ed210 */ /* 0x000fe40007ffe0ff */
[----:B------:R-:W-:Y:S01]  /*2700*/  ISETP.GT.U32.AND P5, PT, R2, R64, PT ;  /* 0x000000400200720c */ /* 0x000fe20003fa4070 */
[----:B------:R-:W-:Y:S01]  /*2710*/  IMAD.MOV R17, RZ, RZ, -R17 ;  /* 0x000000ffff117224 */ /* 0x000fe200078e0a11 */
[----:B------:R-:W-:Y:S01]  /*2720*/  IABS R67, R18 ;  /* 0x0000001200437213 */ /* 0x000fe20000000000 */
[----:B------:R-:W-:Y:S01]  /*2730*/  @!P2 IMAD.IADD R60, R60, 0x1, -R2 ;  /* 0x000000013c3ca824 */ /* 0x000fe200078e0a02 */
[----:B------:R-:W-:Y:S01]  /*2740*/  ISETP.GE.AND P2, PT, R20, RZ, PT ;  /* 0x000000ff1400720c */ /* 0x000fe20003f46270 */
[----:B------:R-:W-:Y:S01]  /*2750*/  @!P6 IMAD.MOV R61, RZ, RZ, -R61 ;  /* 0x000000ffff3de224 */ /* 0x000fe200078e0a3d */
[C---:B------:R-:W-:Y:S01]  /*2760*/  ISETP.GT.U32.AND P6, PT, R2.reuse, R63, PT ;  /* 0x0000003f0200720c */ /* 0x040fe20003fc4070 */
[C---:B------:R-:W-:Y:S01]  /*2770*/  IMAD R66, R2.reuse, R17, R21 ;  /* 0x0000001102427224 */ /* 0x040fe200078e0215 */
[----:B------:R-:W-:Y:S01]  /*2780*/  ISETP.GT.U32.AND P1, PT, R2, R60, PT ;  /* 0x0000003c0200720c */ /* 0x000fe20003f24070 */
[----:B------:R-:W-:-:S04]  /*2790*/  IMAD.HI.U32 R17, R12, R67, RZ ;  /* 0x000000430c117227 */ /* 0x000fc800078e00ff */
[--C-:B------:R-:W-:Y:S02]  /*27a0*/  @!P5 IMAD.IADD R64, R64, 0x1, -R2.reuse ;  /* 0x000000014040d824 */ /* 0x100fe400078e0a02 */
[----:B------:R-:W-:Y:S02]  /*27b0*/  IMAD.MOV R17, RZ, RZ, -R17 ;  /* 0x000000ffff117224 */ /* 0x000fe400078e0a11 */
[----:B------:R-:W-:Y:S01]  /*27c0*/  @!P2 IADD3 R62, -R62, RZ, RZ ;  /* 0x000000ff3e3ea210 */ /* 0x000fe20007ffe1ff */
[----:B------:R-:W-:Y:S01]  /*27d0*/  VIADD R20, R3, 0x29 ;  /* 0x0000002903147836 */ /* 0x000fe20000000000 */
[C---:B------:R-:W-:Y:S01]  /*27e0*/  ISETP.GT.U32.AND P5, PT, R2.reuse, R64, PT ;  /* 0x000000400200720c */ /* 0x040fe20003fa4070 */
[C---:B------:R-:W-:Y:S01]  /*27f0*/  IMAD R67, R2.reuse, R17, R67 ;  /* 0x0000001102437224 */ /* 0x040fe200078e0243 */
[----:B------:R-:W-:Y:S01]  /*2800*/  ISETP.GT.U32.AND P2, PT, R2, R66, PT ;  /* 0x000000420200720c */ /* 0x000fe20003f44070 */
[--C-:B------:R-:W-:Y:S01]  /*2810*/  @!P1 IMAD.IADD R60, R60, 0x1, -R2.reuse ;  /* 0x000000013c3c9824 */ /* 0x100fe200078e0a02 */
[----:B------:R-:W-:Y:S01]  /*2820*/  IABS R19, R20 ;  /* 0x0000001400137213 */ /* 0x000fe20000000000 */
[----:B------:R-:W-:Y:S01]  /*2830*/  @!P6 IMAD.IADD R63, R63, 0x1, -R2 ;  /* 0x000000013f3fe824 */ /* 0x000fe200078e0a02 */
[----:B------:R-:W-:Y:S01]  /*2840*/  ISETP.GE.AND P1, PT, R40, RZ, PT ;  /* 0x000000ff2800720c */ /* 0x000fe20003f26270 */
[----:B------:R-:W-:Y:S01]  /*2850*/  @!P4 IMAD.MOV R60, RZ, RZ, -R60 ;  /* 0x000000ffff3cc224 */ /* 0x000fe200078e0a3c */
[----:B------:R-:W-:Y:S01]  /*2860*/  ISETP.GE.AND P4, PT, R18, RZ, PT ;  /* 0x000000ff1200720c */ /* 0x000fe20003f86270 */
[C---:B------:R-:W-:Y:S01]  /*2870*/  VIADD R18, R3.reuse, 0x28 ;  /* 0x0000002803127836 */ /* 0x040fe20000000000 */
[----:B------:R-:W-:Y:S01]  /*2880*/  ISETP.GT.U32.AND P6, PT, R2, R63, PT ;  /* 0x0000003f0200720c */ /* 0x000fe20003fc4070 */
[----:B------:R-:W-:-:S02]  /*2890*/  VIADD R36, R3, 0x2a ;  /* 0x0000002a03247836 */ /* 0x000fc40000000000 */
[--C-:B------:R-:W-:Y:S01]  /*28a0*/  @!P5 IMAD.IADD R64, R64, 0x1, -R2.reuse ;  /* 0x000000014040d824 */ /* 0x100fe200078e0a02 */
[----:B------:R-:W-:Y:S01]  /*28b0*/  ISETP.GT.U32.AND P5, PT, R2, R67, PT ;  /* 0x000000430200720c */ /* 0x000fe20003fa4070 */
[----:B------:R-:W-:Y:S01]  /*28c0*/  @!P2 IMAD.IADD R66, R66, 0x1, -R2 ;  /* 0x000000014242a824 */ /* 0x000fe200078e0a02 */
[----:B------:R-:W-:Y:S01]  /*28d0*/  IABS R69, R18 ;  /* 0x0000001200457213 */ /* 0x000fe20000000000 */
[----:B------:R-:W-:Y:S01]  /*28e0*/  @!P3 IMAD.MOV R64, RZ, RZ, -R64 ;  /* 0x000000ffff40b224 */ /* 0x000fe200078e0a40 */
[----:B------:R-:W-:Y:S01]  /*28f0*/  IABS R21, R36 ;  /* 0x0000002400157213 */ /* 0x000fe20000000000 */
[----:B------:R-:W-:Y:S01]  /*2900*/  VIADD R38, R3, 0x30 ;  /* 0x0000003003267836 */ /* 0x000fe20000000000 */
[----:B------:R-:W-:Y:S01]  /*2910*/  ISETP.GT.U32.AND P2, PT, R2, R66, PT ;  /* 0x000000420200720c */ /* 0x000fe20003f44070 */
[----:B------:R-:W-:Y:S01]  /*2920*/  IMAD.HI.U32 R17, R12, R69, RZ ;  /* 0x000000450c117227 */ /* 0x000fe200078e00ff */
[----:B------:R-:W-:Y:S02]  /*2930*/  ISETP.GE.AND P3, PT, R36, RZ, PT ;  /* 0x000000ff2400720c */ /* 0x000fe40003f66270 */
[----:B------:R-:W-:Y:S01]  /*2940*/  @!P6 IADD3 R63, R63, -R2, RZ ;  /* 0x800000023f3fe210 */ /* 0x000fe20007ffe0ff */
[----:B------:R-:W-:Y:S01]  /*2950*/  IMAD.MOV R17, RZ, RZ, -R17 ;  /* 0x000000ffff117224 */ /* 0x000fe200078e0a11 */
[----:B------:R-:W-:Y:S01]  /*2960*/  ISETP.GE.AND P6, PT, R18, RZ, PT ;  /* 0x000000ff1200720c */ /* 0x000fe20003fc6270 */
[----:B------:R-:W-:Y:S01]  /*2970*/  @!P5 IMAD.IADD R67, R67, 0x1, -R2 ;  /* 0x000000014343d824 */ /* 0x000fe200078e0a02 */
[----:B------:R-:W-:Y:S01]  /*2980*/  @!P0 IADD3 R63, -R63, RZ, RZ ;  /* 0x000000ff3f3f8210 */ /* 0x000fe20007ffe1ff */
[----:B------:R-:W-:Y:S01]  /*2990*/  IMAD.HI.U32 R18, R12, R19, RZ ;  /* 0x000000130c127227 */ /* 0x000fe200078e00ff */
[----:B------:R-:W-:-:S02]  /*29a0*/  ISETP.GE.AND P0, PT, R20, RZ, PT ;  /* 0x000000ff1400720c */ /* 0x000fc40003f06270 */
[C---:B------:R-:W-:Y:S01]  /*29b0*/  ISETP.GT.U32.AND P5, PT, R2.reuse, R67, PT ;  /* 0x000000430200720c */ /* 0x040fe20003fa4070 */
[----:B------:R-:W-:Y:S01]  /*29c0*/  IMAD R69, R2, R17, R69 ;  /* 0x0000001102457224 */ /* 0x000fe200078e0245 */
[----:B------:R-:W-:Y:S01]  /*29d0*/  @!P2 IADD3 R66, R66, -R2, RZ ;  /* 0x800000024242a210 */ /* 0x000fe20007ffe0ff */
[----:B------:R-:W-:Y:S01]  /*29e0*/  IMAD.HI.U32 R17, R12, R21, RZ ;  /* 0x000000150c117227 */ /* 0x000fe200078e00ff */
[----:B------:R-:W-:Y:S02]  /*29f0*/  IADD3 R20, R3, 0x2c, RZ ;  /* 0x0000002c03147810 */ /* 0x000fe40007ffe0ff */
[C---:B------:R-:W-:Y:S01]  /*2a00*/  ISETP.GT.U32.AND P2, PT, R2.reuse, R69, PT ;  /* 0x000000450200720c */ /* 0x040fe20003f44070 */
[----:B------:R-:W-:Y:S01]  /*2a10*/  IMAD.MOV R18, RZ, RZ, -R18 ;  /* 0x000000ffff127224 */ /* 0x000fe200078e0a12 */
[----:B------:R-:W-:Y:S01]  /*2a20*/  IABS R65, R20 ;  /* 0x0000001400417213 */ /* 0x000fe20000000000 */
[----:B------:R-:W-:Y:S02]  /*2a30*/  IMAD.MOV R17, RZ, RZ, -R17 ;  /* 0x000000ffff117224 */ /* 0x000fe400078e0a11 */
[----:B------:R-:W-:-:S02]  /*2a40*/  IMAD R68, R2, R18, R19 ;  /* 0x0000001202447224 */ /* 0x000fc400078e0213 */
[C---:B------:R-:W-:Y:S01]  /*2a50*/  IMAD R70, R2.reuse, R17, R21 ;  /* 0x0000001102467224 */ /* 0x040fe200078e0215 */
[----:B------:R-:W-:Y:S01]  /*2a60*/  @!P5 IADD3 R67, R67, -R2, RZ ;  /* 0x800000024343d210 */ /* 0x000fe20007ffe0ff */
[----:B------:R-:W-:Y:S01]  /*2a70*/  @!P1 IMAD.MOV R66, RZ, RZ, -R66 ;  /* 0x000000ffff429224 */ /* 0x000fe200078e0a42 */
[C---:B------:R-:W-:Y:S01]  /*2a80*/  ISETP.GT.U32.AND P1, PT, R2.reuse, R68, PT ;  /* 0x000000440200720c */ /* 0x040fe20003f24070 */
[----:B------:R-:W-:Y:S01]  /*2a90*/  VIADD R36, R3, 0x2d ;  /* 0x0000002d03247836 */ /* 0x000fe20000000000 */
[----:B------:R-:W-:Y:S01]  /*2aa0*/  ISETP.GT.U32.AND P5, PT, R2, R70, PT ;  /* 0x000000460200720c */ /* 0x000fe20003fa4070 */
[----:B------:R-:W-:Y:S02]  /*2ab0*/  @!P2 IMAD.IADD R69, R69, 0x1, -R2 ;  /* 0x000000014545a824 */ /* 0x000fe400078e0a02 */
[----:B------:R-:W-:Y:S01]  /*2ac0*/  VIADD R19, R3, 0x2b ;  /* 0x0000002b03137836 */ /* 0x000fe20000000000 */
[----:B------:R-:W-:Y:S01]  /*2ad0*/  IABS R71, R36 ;  /* 0x0000002400477213 */ /* 0x000fe20000000000 */
[----:B------:R-:W-:Y:S01]  /*2ae0*/  IMAD.HI.U32 R18, R12, R65, RZ ;  /* 0x000000410c127227 */ /* 0x000fe200078e00ff */
[----:B------:R-:W-:-:S02]  /*2af0*/  ISETP.GT.U32.AND P2, PT, R2, R69, PT ;  /* 0x000000450200720c */ /* 0x000fc40003f44070 */
[----:B------:R-:W-:Y:S01]  /*2b00*/  IABS R21, R19 ;  /* 0x0000001300157213 */ /* 0x000fe20000000000 */
[----:B------:R-:W-:Y:S01]  /*2b10*/  @!P4 IMAD.MOV R67, RZ, RZ, -R67 ;  /* 0x000000ffff43c224 */ /* 0x000fe200078e0a43 */
[----:B------:R-:W-:Y:S01]  /*2b20*/  ISETP.GE.AND P4, PT, R19, RZ, PT ;  /* 0x000000ff1300720c */ /* 0x000fe20003f86270 */
[--C-:B------:R-:W-:Y:S01]  /*2b30*/  @!P1 IMAD.IADD R68, R68, 0x1, -R2.reuse ;  /* 0x0000000144449824 */ /* 0x100fe200078e0a02 */
[----:B------:R-:W-:Y:S01]  /*2b40*/  IADD3 R18, -R18, RZ, RZ ;  /* 0x000000ff12127210 */ /* 0x000fe20007ffe1ff */
[----:B------:R-:W-:Y:S02]  /*2b50*/  @!P5 IMAD.IADD R70, R70, 0x1, -R2 ;  /* 0x000000014646d824 */ /* 0x000fe400078e0a02 */
[----:B------:R-:W-:Y:S01]  /*2b60*/  IMAD.HI.U32 R19, R12, R71, RZ ;  /* 0x000000470c137227 */ /* 0x000fe200078e00ff */
[C---:B------:R-:W-:Y:S02]  /*2b70*/  ISETP.GT.U32.AND P1, PT, R2.reuse, R68, PT ;  /* 0x000000440200720c */ /* 0x040fe40003f24070 */
[----:B------:R-:W-:Y:S01]  /*2b80*/  ISETP.GT.U32.AND P5, PT, R2, R70, PT ;  /* 0x000000460200720c */ /* 0x000fe20003fa4070 */
[----:B------:R-:W-:-:S04]  /*2b90*/  IMAD.HI.U32 R17, R12, R21, RZ ;  /* 0x000000150c117227 */ /* 0x000fc800078e00ff */
[----:B------:R-:W-:Y:S02]  /*2ba0*/  IMAD.MOV R19, RZ, RZ, -R19 ;  /* 0x000000ffff137224 */ /* 0x000fe400078e0a13 */
[----:B------:R-:W-:Y:S01]  /*2bb0*/  @!P2 IMAD.IADD R69, R69, 0x1, -R2 ;  /* 0x000000014545a824 */ /* 0x000fe200078e0a02 */
[----:B------:R-:W-:Y:S01]  /*2bc0*/  ISETP.GE.AND P2, PT, R20, RZ, PT ;  /* 0x000000ff1400720c */ /* 0x000fe20003f46270 */
[----:B------:R-:W-:Y:S01]  /*2bd0*/  IMAD R76, R2, R18, R65 ;  /* 0x00000012024c7224 */ /* 0x000fe200078e0241 */
[----:B------:R-:W-:Y:S01]  /*2be0*/  IABS R20, R38 ;  /* 0x0000002600147213 */ /* 0x000fe20000000000 */
[----:B------:R-:W-:Y:S01]  /*2bf0*/  IMAD.MOV R17, RZ, RZ, -R17 ;  /* 0x000000ffff117224 */ /* 0x000fe200078e0a11 */
[----:B------:R-:W-:Y:S01]  /*2c00*/  @!P1 IADD3 R68, R68, -R2, RZ ;  /* 0x8000000244449210 */ /* 0x000fe20007ffe0ff */
[C---:B------:R-:W-:Y:S02]  /*2c10*/  IMAD R74, R2.reuse, R19, R71 ;  /* 0x00000013024a7224 */ /* 0x040fe400078e0247 */
[----:B------:R-:W-:Y:S01]  /*2c20*/  @!P6 IMAD.MOV R69, RZ, RZ, -R69 ;  /* 0x000000ffff45e224 */ /* 0x000fe200078e0a45 */
[C---:B------:R-:W-:Y:S01]  /*2c30*/  ISETP.GT.U32.AND P6, PT, R2.reuse, R76, PT ;  /* 0x0000004c0200720c */ /* 0x040fe20003fc4070 */
[----:B------:R-:W-:-:S02]  /*2c40*/  IMAD R72, R2, R17, R21 ;  /* 0x0000001102487224 */ /* 0x000fc400078e0215 */
[----:B------:R-:W-:Y:S01]  /*2c50*/  @!P5 IMAD.IADD R70, R70, 0x1, -R2 ;  /* 0x000000014646d824 */ /* 0x000fe200078e0a02 */
[----:B------:R-:W-:Y:S01]  /*2c60*/  ISETP.GT.U32.AND P5, PT, R2, R74, PT ;  /* 0x0000004a0200720c */ /* 0x000fe20003fa4070 */
[----:B------:R-:W-:Y:S01]  /*2c70*/  @!P0 IMAD.MOV R68, RZ, RZ, -R68 ;  /* 0x000000ffff448224 */ /* 0x000fe200078e0a44 */
[----:B------:R-:W-:Y:S01]  /*2c80*/  ISETP.GE.AND P0, PT, R36, RZ, PT ;  /* 0x000000ff2400720c */ /* 0x000fe20003f06270 */
[C---:B------:R-:W-:Y:S01]  /*2c90*/  VIADD R17, R3.reuse, 0x2e ;  /* 0x0000002e03117836 */ /* 0x040fe20000000000 */
[----:B------:R-:W-:Y:S01]  /*2ca0*/  ISETP.GT.U32.AND P1, PT, R2, R72, PT ;  /* 0x000000480200720c */ /* 0x000fe20003f24070 */
[C---:B------:R-:W-:Y:S01]  /*2cb0*/  VIADD R40, R3.reuse, 0x31 ;  /* 0x0000003103287836 */ /* 0x040fe20000000000 */
[C---:B------:R-:W-:Y:S01]  /*2cc0*/  IADD3 R36, R3.reuse, 0x2f, RZ ;  /* 0x0000002f03247810 */ /* 0x040fe20007ffe0ff */
[----:B------:R-:W-:Y:S01]  /*2cd0*/  @!P3 IMAD.MOV R70, RZ, RZ, -R70 ;  /* 0x000000ffff46b224 */ /* 0x000fe200078e0a46 */
[----:B------:R-:W-:Y:S01]  /*2ce0*/  IABS R19, R17 ;  /* 0x0000001100137213 */ /* 0x000fe20000000000 */
[----:B------:R-:W-:Y:S01]  /*2cf0*/  VIADD R77, R3, 0x7e ;  /* 0x0000007e034d7836 */ /* 0x000fe20000000000 */
[----:B------:R-:W-:Y:S01]  /*2d00*/  IABS R21, R36 ;  /* 0x0000002400157213 */ /* 0x000fe20000000000 */
[----:B------:R-:W-:Y:S01]  /*2d10*/  IMAD.SHL.U32 R0, R0, 0x10, RZ ;  /* 0x0000001000007824 */ /* 0x000fe200078e00ff */
[----:B------:R-:W-:Y:S01]  /*2d20*/  @!P6 IADD3 R76, R76, -R2, RZ ;  /* 0x800000024c4ce210 */ /* 0x000fe20007ffe0ff */
[----:B------:R-:W-:Y:S01]  /*2d30*/  @!P5 IMAD.IADD R74, R74, 0x1, -R2 ;  /* 0x000000014a4ad824 */ /* 0x000fe200078e0a02 */
[----:B------:R-:W-:Y:S01]  /*2d40*/  IABS R185, R77 ;  /* 0x0000004d00b97213 */ /* 0x000fe20000000000 */
[----:B------:R-:W-:Y:S01]  /*2d50*/  IMAD.HI.U32 R18, R12, R21, RZ ;  /* 0x000000150c127227 */ /* 0x000fe200078e00ff */
[----:B------:R-:W-:-:S02]  /*2d60*/  ISETP.GT.U32.AND P5, PT, R2, R76, PT ;  /* 0x0000004c0200720c */ /* 0x000fc40003fa4070 */
[----:B------:R-:W-:Y:S01]  /*2d70*/  ISETP.GT.U32.AND P3, PT, R2, R74, PT ;  /* 0x0000004a0200720c */ /* 0x000fe20003f64070 */
[----:B------:R-:W-:Y:S01]  /*2d80*/  @!P1 IMAD.IADD R72, R72, 0x1, -R2 ;  /* 0x0000000148489824 */ /* 0x000fe200078e0a02 */
[----:B------:R-:W-:Y:S02]  /*2d90*/  IADD3 R18, -R18, RZ, RZ ;  /* 0x000000ff12127210 */ /* 0x000fe40007ffe1ff */
[----:B------:R-:W-:Y:S01]  /*2da0*/  ISETP.GE.AND P1, PT, R17, RZ, PT ;  /* 0x000000ff1100720c */ /* 0x000fe20003f26270 */
[----:B------:R-:W-:Y:S01]  /*2db0*/  IMAD.HI.U32 R17, R12, R19, RZ ;  /* 0x000000130c117227 */ /* 0x000fe200078e00ff */
[----:B------:R-:W-:Y:S02]  /*2dc0*/  ISETP.GT.U32.AND P6, PT, R2, R72, PT ;  /* 0x000000480200720c */ /* 0x000fe40003fc4070 */
[----:B------:R-:W-:Y:S01]  /*2dd0*/  LOP3.LUT R0, R0, 0x70, RZ, 0xc0, !PT ;  /* 0x0000007000007812 */ /* 0x000fe200078ec0ff */
[----:B------:R-:W-:Y:S01]  /*2de0*/  IMAD R80, R2, R18, R21 ;  /* 0x0000001202507224 */ /* 0x000fe200078e0215 */
[----:B------:R-:W-:Y:S01]  /*2df0*/  IABS R21, R40 ;  /* 0x0000002800157213 */ /* 0x000fe20000000000 */
[----:B------:R-:W-:-:S02]  /*2e00*/  IMAD.MOV R17, RZ, RZ, -R17 ;  /* 0x000000ffff117224 */ /* 0x000fc400078e0a11 */
[----:B------:R-:W-:Y:S01]  /*2e10*/  @!P5 IMAD.IADD R76, R76, 0x1, -R2 ;  /* 0x000000014c4cd824 */ /* 0x000fe200078e0a02 */
[C---:B------:R-:W-:Y:S01]  /*2e20*/  ISETP.GT.U32.AND P5, PT, R2.reuse, R80, PT ;  /* 0x000000500200720c */ /* 0x040fe20003fa4070 */
[----:B------:R-:W-:Y:S02]  /*2e30*/  IMAD R78, R2, R17, R19 ;  /* 0x00000011024e7224 */ /* 0x000fe400078e0213 */
[----:B------:R-:W-:Y:S01]  /*2e40*/  IMAD.MOV.U32 R19, RZ, RZ, R20 ;  /* 0x000000ffff137224 */ /* 0x000fe200078e0014 */
[----:B------:R-:W-:Y:S01]  /*2e50*/  IADD3 R20, R3, 0x32, RZ ;  /* 0x0000003203147810 */ /* 0x000fe20007ffe0ff */
[----:B------:R-:W-:Y:S01]  /*2e60*/  @!P6 IMAD.IADD R72, R72, 0x1, -R2 ;  /* 0x000000014848e824 */ /* 0x000fe200078e0a02 */
[----:B------:R-:W-:Y:S01]  /*2e70*/  ISETP.GT.U32.AND P6, PT, R2, R78, PT ;  /* 0x0000004e0200720c */ /* 0x000fe20003fc4070 */
[----:B------:R-:W-:Y:S01]  /*2e80*/  IMAD.HI.U32 R17, R12, R19, RZ ;  /* 0x000000130c117227 */ /* 0x000fe200078e00ff */
[----:B------:R-:W-:-:S03]  /*2e90*/  IABS R65, R20 ;  /* 0x0000001400417213 */ /* 0x000fc60000000000 */
[----:B------:R-:W-:Y:S02]  /*2ea0*/  IMAD.MOV R84, RZ, RZ, -R17 ;  /* 0x000000ffff547224 */ /* 0x000fe400078e0a11 */
[----:B------:R-:W-:Y:S02]  /*2eb0*/  @!P5 IMAD.IADD R80, R80, 0x1, -R2 ;  /* 0x000000015050d824 */ /* 0x000fe400078e0a02 */
[----:B------:R-:W-:-:S03]  /*2ec0*/  IMAD.HI.U32 R17, R12, R21, RZ ;  /* 0x000000150c117227 */ /* 0x000fc600078e00ff */
[----:B------:R-:W-:Y:S01]  /*2ed0*/  ISETP.GT.U32.AND P5, PT, R2, R80, PT ;  /* 0x000000500200720c */ /* 0x000fe20003fa4070 */
[----:B------:R-:W-:Y:S01]  /*2ee0*/  IMAD.MOV R17, RZ, RZ, -R17 ;  /* 0x000000ffff117224 */ /* 0x000fe200078e0a11 */
[----:B------:R-:W-:Y:S01]  /*2ef0*/  @!P6 IADD3 R78, R78, -R2, RZ ;  /* 0x800000024e4ee210 */ /* 0x000fe20007ffe0ff */
[----:B------:R-:W-:Y:S01]  /*2f00*/  @!P4 IMAD.MOV R72, RZ, RZ, -R72 ;  /* 0x000000ffff48c224 */ /* 0x000fe200078e0a48 */
[----:B------:R-:W-:Y:S01]  /*2f10*/  ISETP.GE.AND P6, PT, R38, RZ, PT ;  /* 0x000000ff2600720c */ /* 0x000fe20003fc6270 */
[C---:B------:R-:W-:Y:S01]  /*2f20*/  IMAD R82, R2.reuse, R17, R21 ;  /* 0x0000001102527224 */ /* 0x040fe200078e0215 */
[C---:B------:R-:W-:Y:S01]  /*2f30*/  ISETP.GT.U32.AND P4, PT, R2.reuse, R78, PT ;  /* 0x0000004e0200720c */ /* 0x040fe20003f84070 */
[----:B------:R-:W-:Y:S02]  /*2f40*/  IMAD R84, R2, R84, R19 ;  /* 0x0000005402547224 */ /* 0x000fe400078e0213 */
[----:B------:R-:W-:Y:S02]  /*2f50*/  @!P2 IMAD.MOV R76, RZ, RZ, -R76 ;  /* 0x000000ffff4ca224 */ /* 0x000fe400078e0a4c */
[--C-:B------:R-:W-:Y:S01]  /*2f60*/  @!P3 IMAD.IADD R74, R74, 0x1, -R2.reuse ;  /* 0x000000014a4ab824 */ /* 0x100fe200078e0a02 */
[----:B------:R-:W-:Y:S01]  /*2f70*/  ISETP.GT.U32.AND P2, PT, R2, R84, PT ;  /* 0x000000540200720c */ /* 0x000fe20003f44070 */
[----:B------:R-:W-:Y:S01]  /*2f80*/  @!P5 IMAD.IADD R80, R80, 0x1, -R2 ;  /* 0x000000015050d824 */ /* 0x000fe200078e0a02 */
[----:B------:R-:W-:Y:S01]  /*2f90*/  ISETP.GT.U32.AND P5, PT, R2, R82, PT ;  /* 0x000000520200720c */ /* 0x000fe20003fa4070 */
[----:B------:R-:W-:Y:S01]  /*2fa0*/  IMAD.HI.U32 R18, R12, R65, RZ ;  /* 0x000000410c127227 */ /* 0x000fe200078e00ff */
[----:B------:R-:W-:-:S03]  /*2fb0*/  ISETP.GE.AND P3, PT, R36, RZ, PT ;  /* 0x000000ff2400720c */ /* 0x000fc60003f66270 */
[----:B------:R-:W-:Y:S01]  /*2fc0*/  @!P4 IMAD.IADD R78, R78, 0x1, -R2 ;  /* 0x000000014e4ec824 */ /* 0x000fe200078e0a02 */
[----:B------:R-:W-:Y:S01]  /*2fd0*/  ISETP.GE.AND P4, PT, R20, RZ, PT ;  /* 0x000000ff1400720c */ /* 0x000fe20003f86270 */
[C---:B------:R-:W-:Y:S01]  /*2fe0*/  VIADD R36, R3.reuse, 0x34 ;  /* 0x0000003403247836 */ /* 0x040fe20000000000 */
[C---:B------:R-:W-:Y:S01]  /*2ff0*/  IADD3 R20, R3.reuse, 0x33, RZ ;  /* 0x0000003303147810 */ /* 0x040fe20007ffe0ff */
[----:B------:R-:W-:Y:S01]  /*3000*/  @!P1 IMAD.MOV R78, RZ, RZ, -R78 ;  /* 0x000000ffff4e9224 */ /* 0x000fe200078e0a4e */
[----:B------:R-:W-:Y:S01]  /*3010*/  IADD3 R18, -R18, RZ, RZ ;  /* 0x000000ff12127210 */ /* 0x000fe20007ffe1ff */
[----:B------:R-:W-:Y:S01]  /*3020*/  VIADD R38, R3, 0x35 ;  /* 0x0000003503267836 */ /* 0x000fe20000000000 */
[----:B------:R-:W-:Y:S01]  /*3030*/  IABS R19, R20 ;  /* 0x0000001400137213 */ /* 0x000fe20000000000 */
[----:B------:R-:W-:Y:S01]  /*3040*/  @!P5 IMAD.IADD R82, R82, 0x1, -R2 ;  /* 0x000000015252d824 */ /* 0x000fe200078e0a02 */
[----:B------:R-:W-:Y:S01]  /*3050*/  @!P2 IADD3 R84, R84, -R2, RZ ;  /* 0x800000025454a210 */ /* 0x000fe20007ffe0ff */
[----:B------:R-:W-:Y:S01]  /*3060*/  IMAD R86, R2, R18, R65 ;  /* 0x0000001202567224 */ /* 0x000fe200078e0241 */
[----:B------:R-:W-:Y:S01]  /*3070*/  IABS R21, R36 ;  /* 0x0000002400157213 */ /* 0x000fe20000000000 */
[----:B------:R-:W-:Y:S01]  /*3080*/  IMAD.HI.U32 R17, R12, R19, RZ ;  /* 0x000000130c117227 */ /* 0x000fe200078e00ff */
[----:B------:R-:W-:-:S02]  /*3090*/  ISETP.GT.U32.AND P2, PT, R2, R84, PT ;  /* 0x000000540200720c */ /* 0x000fc40003f44070 */
[----:B------:R-:W-:Y:S01]  /*30a0*/  ISETP.GT.U32.AND P5, PT, R2, R82, PT ;  /* 0x000000520200720c */ /* 0x000fe20003fa4070 */
[----:B------:R-:W-:Y:S01]  /*30b0*/  IMAD.HI.U32 R18, R12, R21, RZ ;  /* 0x000000150c127227 */ /* 0x000fe200078e00ff */
[----:B------:R-:W-:Y:S02]  /*30c0*/  IADD3 R17, -R17, RZ, RZ ;  /* 0x000000ff11117210 */ /* 0x000fe40007ffe1ff */
[C---:B------:R-:W-:Y:S01]  /*30d0*/  ISETP.GT.U32.AND P1, PT, R2.reuse, R86, PT ;  /* 0x000000560200720c */ /* 0x040fe20003f24070 */
[----:B------:R-:W-:Y:S01]  /*30e0*/  IMAD.MOV R18, RZ, RZ, -R18 ;  /* 0x000000ffff127224 */ /* 0x000fe200078e0a12 */
[----:B------:R-:W-:Y:S01]  /*30f0*/  IABS R65, R38 ;  /* 0x0000002600417213 */ /* 0x000fe20000000000 */
[C---:B------:R-:W-:Y:S02]  /*3100*/  IMAD R88, R2.reuse, R17, R19 ;  /* 0x0000001102587224 */ /* 0x040fe400078e0213 */
[----:B------:R-:W-:Y:S01]  /*3110*/  IMAD R92, R2, R18, R21 ;  /* 0x00000012025c7224 */ /* 0x000fe200078e0215 */
[----:B------:R-:W-:Y:S01]  /*3120*/  IADD3 R18, R3, 0x36, RZ ;  /* 0x0000003603127810 */ /* 0x000fe20007ffe0ff */
[--C-:B------:R-:W-:Y:S01]  /*3130*/  @!P2 IMAD.IADD R84, R84, 0x1, -R2.reuse ;  /* 0x000000015454a824 */ /* 0x100fe200078e0a02 */
[----:B------:R-:W-:Y:S01]  /*3140*/  ISETP.GE.AND P2, PT, R36, RZ, PT ;  /* 0x000000ff2400720c */ /* 0x000fe20003f46270 */
[----:B------:R-:W-:Y:S01]  /*3150*/  @!P5 IMAD.IADD R82, R82, 0x1, -R2 ;  /* 0x000000015252d824 */ /* 0x000fe200078e0a02 */
[C---:B------:R-:W-:Y:S01]  /*3160*/  ISETP.GT.U32.AND P5, PT, R2.reuse, R88, PT ;  /* 0x000000580200720c */ /* 0x040fe20003fa4070 */
[----:B------:R-:W-:Y:S01]  /*3170*/  @!P6 IMAD.MOV R84, RZ, RZ, -R84 ;  /* 0x000000ffff54e224 */ /* 0x000fe200078e0a54 */
[----:B------:R-:W-:Y:S01]  /*3180*/  ISETP.GT.U32.AND P6, PT, R2, R92, PT ;  /* 0x0000005c0200720c */ /* 0x000fe20003fc4070 */
[----:B------:R-:W-:Y:S01]  /*3190*/  IMAD.HI.U32 R17, R12, R65, RZ ;  /* 0x000000410c117227 */ /* 0x000fe200078e00ff */
[----:B------:R-:W-:-:S02]  /*31a0*/  IABS R19, R18 ;  /* 0x0000001200137213 */ /* 0x000fc40000000000 */
[C---:B------:R-:W-:Y:S01]  /*31b0*/  IADD3 R36, R3.reuse, 0x38, RZ ;  /* 0x0000003803247810 */ /* 0x040fe20007ffe0ff */
[----:B------:R-:W-:Y:S02]  /*31c0*/  @!P1 IMAD.IADD R86, R86, 0x1, -R2 ;  /* 0x0000000156569824 */ /* 0x000fe400078e0a02 */
[----:B------:R-:W-:Y:S02]  /*31d0*/  IMAD.MOV R17, RZ, RZ, -R17 ;  /* 0x000000ffff117224 */ /* 0x000fe400078e0a11 */
[----:B------:R-:W-:Y:S01]  /*31e0*/  @!P3 IMAD.MOV R80, RZ, RZ, -R80 ;  /* 0x000000ffff50b224 */ /* 0x000fe200078e0a50 */
[----:B------:R-:W-:Y:S01]  /*31f0*/  ISETP.GE.AND P3, PT, R20, RZ, PT ;  /* 0x000000ff1400720c */ /* 0x000fe20003f66270 */
[--C-:B------:R-:W-:Y:S01]  /*3200*/  @!P5 IMAD.IADD R88, R88, 0x1, -R2.reuse ;  /* 0x000000015858d824 */ /* 0x100fe200078e0a02 */
[----:B------:R-:W-:Y:S01]  /*3210*/  ISETP.GT.U32.AND P1, PT, R2, R86, PT ;  /* 0x000000560200720c */ /* 0x000fe20003f24070 */
[----:B------:R-:W-:Y:S02]  /*3220*/  @!P6 IMAD.IADD R92, R92, 0x1, -R2 ;  /* 0x000000015c5ce824 */ /* 0x000fe400078e0a02 */
[C---:B------:R-:W-:Y:S01]  /*3230*/  IMAD R94, R2.reuse, R17, R65 ;  /* 0x00000011025e7224 */ /* 0x040fe200078e0241 */
[C---:B------:R-:W-:Y:S01]  /*3240*/  ISETP.GT.U32.AND P5, PT, R2.reuse, R88, PT ;  /* 0x000000580200720c */ /* 0x040fe20003fa4070 */
[----:B------:R-:W-:Y:S01]  /*3250*/  VIADD R20, R3, 0x37 ;  /* 0x0000003703147836 */ /* 0x000fe20000000000 */
[----:B------:R-:W-:Y:S01]  /*3260*/  ISETP.GT.U32.AND P6, PT, R2, R92, PT ;  /* 0x0000005c0200720c */ /* 0x000fe20003fc4070 */
[----:B------:R-:W-:Y:S01]  /*3270*/  IMAD.HI.U32 R17, R12, R19, RZ ;  /* 0x000000130c117227 */ /* 0x000fe200078e00ff */
[----:B------:R-:W-:-:S02]  /*3280*/  IABS R65, R36 ;  /* 0x0000002400417213 */ /* 0x000fc40000000000 */
[----:B------:R-:W-:Y:S01]  /*3290*/  IABS R21, R20 ;  /* 0x0000001400157213 */ /* 0x000fe20000000000 */
[----:B------:R-:W-:Y:S02]  /*32a0*/  IMAD.MOV R17, RZ, RZ, -R17 ;  /* 0x000000ffff117224 */ /* 0x000fe400078e0a11 */
[----:B------:R-:W-:Y:S01]  /*32b0*/  @!P0 IMAD.MOV R74, RZ, RZ, -R74 ;  /* 0x000000ffff4a8224 */ /* 0x000fe200078e0a4a */
[----:B------:R-:W-:Y:S01]  /*32c0*/  ISETP.GE.AND P0, PT, R40, RZ, PT ;  /* 0x000000ff2800720c */ /* 0x000fe20003f06270 */
[----:B------:R-:W-:Y:S01]  /*32d0*/  IMAD R90, R2, R17, R19 ;  /* 0x00000011025a7224 */ /* 0x000fe200078e0213 */
[----:B------:R-:W-:Y:S01]  /*32e0*/  IADD3 R40, R3, 0x3a, RZ ;  /* 0x0000003a03287810 */ /* 0x000fe20007ffe0ff */
[----:B------:R-:W-:Y:S01]  /*32f0*/  @!P5 IMAD.IADD R88, R88, 0x1, -R2 ;  /* 0x000000015858d824 */ /* 0x000fe200078e0a02 */
[----:B------:R-:W-:Y:S01]  /*3300*/  ISETP.GT.U32.AND P5, PT, R2, R94, PT ;  /* 0x0000005e0200720c */ /* 0x000fe20003fa4070 */
[----:B------:R-:W-:Y:S01]  /*3310*/  IMAD.HI.U32 R17, R12, R21, RZ ;  /* 0x000000150c117227 */ /* 0x000fe200078e00ff */
[----:B------:R-:W-:-:S02]  /*3320*/  @!P6 IADD3 R92, R92, -R2, RZ ;  /* 0x800000025c5ce210 */ /* 0x000fc40007ffe0ff */
[----:B------:R-:W-:Y:S01]  /*3330*/  ISETP.GT.U32.AND P6, PT, R2, R90, PT ;  /* 0x0000005a0200720c */ /* 0x000fe20003fc4070 */
[----:B------:R-:W-:Y:S01]  /*3340*/  @!P1 IMAD.IADD R86, R86, 0x1, -R2 ;  /* 0x0000000156569824 */ /* 0x000fe200078e0a02 */
[----:B------:R-:W-:Y:S01]  /*3350*/  ISETP.GE.AND P1, PT, R18, RZ, PT ;  /* 0x000000ff1200720c */ /* 0x000fe20003f26270 */
[----:B------:R-:W-:Y:S01]  /*3360*/  IMAD.HI.U32 R18, R12, R65, RZ ;  /* 0x000000410c127227 */ /* 0x000fe200078e00ff */
[----:B------:R-:W-:Y:S02]  /*3370*/  IABS R71, R40 ;  /* 0x0000002800477213 */ /* 0x000fe40000000000 */
[----:B------:R-:W-:Y:S01]  /*3380*/  @!P0 IADD3 R82, -R82, RZ, RZ ;  /* 0x000000ff52528210 */ /* 0x000fe20007ffe1ff */
[----:B------:R-:W-:Y:S01]  /*3390*/  IMAD.MOV R17, RZ, RZ, -R17 ;  /* 0x000000ffff117224 */ /* 0x000fe200078e0a11 */
[----:B------:R-:W-:Y:S01]  /*33a0*/  ISETP.GE.AND P0, PT, R38, RZ, PT ;  /* 0x000000ff2600720c */ /* 0x000fe20003f06270 */
[----:B------:R-:W-:Y:S01]  /*33b0*/  IMAD.MOV R18, RZ, RZ, -R18 ;  /* 0x000000ffff127224 */ /* 0x000fe200078e0a12 */
[----:B------:R-:W-:Y:S01]  /*33c0*/  @!P4 IADD3 R86, -R86, RZ, RZ ;  /* 0x000000ff5656c210 */ /* 0x000fe20007ffe1ff */
[----:B------:R-:W-:Y:S01]  /*33d0*/  IMAD R96, R2, R17, R21 ;  /* 0x0000001102607224 */ /* 0x000fe200078e0215 */
[----:B------:R-:W-:Y:S01]  /*33e0*/  IABS R21, R42 ;  /* 0x0000002a00157213 */ /* 0x000fe20000000000 */
[----:B------:R-:W-:Y:S01]  /*33f0*/  VIADD R38, R3, 0x39 ;  /* 0x0000003903267836 */ /* 0x000fe20000000000 */
[----:B------:R-:W-:Y:S01]  /*3400*/  @!P2 IADD3 R92, -R92, RZ, RZ ;  /* 0x000000ff5c5ca210 */ /* 0x000fe20007ffe1ff */
[----:B------:R-:W-:-:S02]  /*3410*/  IMAD R98, R2, R18, R65 ;  /* 0x0000001202627224 */ /* 0x000fc400078e0241 */
[--C-:B------:R-:W-:Y:S01]  /*3420*/  @!P5 IMAD.IADD R94, R94, 0x1, -R2.reuse ;  /* 0x000000015e5ed824 */ /* 0x100fe200078e0a02 */
[----:B------:R-:W-:Y:S01]  /*3430*/  ISETP.GT.U32.AND P5, PT, R2, R96, PT ;  /* 0x000000600200720c */ /* 0x000fe20003fa4070 */
[----:B------:R-:W-:Y:S01]  /*3440*/  @!P6 IMAD.IADD R90, R90, 0x1, -R2 ;  /* 0x000000015a5ae824 */ /* 0x000fe200078e0a02 */
[----:B------:R-:W-:Y:S01]  /*3450*/  IABS R19, R38 ;  /* 0x0000002600137213 */ /* 0x000fe20000000000 */
[----:B------:R-:W-:Y:S01]  /*3460*/  IMAD.HI.U32 R18, R12, R71, RZ ;  /* 0x000000470c127227 */ /* 0x000fe200078e00ff */
[C---:B------:R-:W-:Y:S02]  /*3470*/  ISETP.GT.U32.AND P6, PT, R2.reuse, R98, PT ;  /* 0x000000620200720c */ /* 0x040fe40003fc4070 */
[----:B------:R-:W-:Y:S01]  /*3480*/  ISETP.GT.U32.AND P4, PT, R2, R94, PT ;  /* 0x0000005e0200720c */ /* 0x000fe20003f84070 */
[----:B------:R-:W-:-:S04]  /*3490*/  IMAD.HI.U32 R17, R12, R19, RZ ;  /* 0x000000130c117227 */ /* 0x000fc800078e00ff */
[----:B------:R-:W-:Y:S01]  /*34a0*/  IMAD.MOV R18, RZ, RZ, -R18 ;  /* 0x000000ffff127224 */ /* 0x000fe200078e0a12 */
[----:B------:R-:W-:Y:S01]  /*34b0*/  IADD3 R17, -R17, RZ, RZ ;  /* 0x000000ff11117210 */ /* 0x000fe20007ffe1ff */
[----:B------:R-:W-:Y:S01]  /*34c0*/  @!P5 IMAD.IADD R96, R96, 0x1, -R2 ;  /* 0x000000016060d824 */ /* 0x000fe200078e0a02 */
[----:B------:R-:W-:Y:S01]  /*34d0*/  ISETP.GT.U32.AND P5, PT, R2, R90, PT ;  /* 0x0000005a0200720c */ /* 0x000fe20003fa4070 */
[----:B------:R-:W-:Y:S02]  /*34e0*/  @!P3 IMAD.MOV R88, RZ, RZ, -R88 ;  /* 0x000000ffff58b224 */ /* 0x000fe400078e0a58 */
[----:B------:R-:W-:Y:S01]  /*34f0*/  @!P6 IMAD.IADD R98, R98, 0x1, -R2 ;  /* 0x000000016262e824 */ /* 0x000fe200078e0a02 */
[C---:B------:R-:W-:Y:S01]  /*3500*/  ISETP.GT.U32.AND P6, PT, R2.reuse, R96, PT ;  /* 0x000000600200720c */ /* 0x040fe20003fc4070 */
[----:B------:R-:W-:Y:S01]  /*3510*/  IMAD R100, R2, R17, R19 ;  /* 0x0000001102647224 */ /* 0x000fe200078e0213 */
[----:B------:R-:W-:Y:S01]  /*3520*/  IABS R19, R44 ;  /* 0x0000002c00137213 */ /* 0x000fe20000000000 */
[----:B------:R-:W-:Y:S01]  /*3530*/  IMAD.HI.U32 R17, R12, R21, RZ ;  /* 0x000000150c117227 */ /* 0x000fe200078e00ff */
[----:B------:R-:W-:-:S02]  /*3540*/  ISETP.GT.U32.AND P3, PT, R2, R98, PT ;  /* 0x000000620200720c */ /* 0x000fc40003f64070 */
[C---:B------:R-:W-:Y:S01]  /*3550*/  ISETP.GT.U32.AND P2, PT, R2.reuse, R100, PT ;  /* 0x000000640200720c */ /* 0x040fe20003f44070 */
[----:B------:R-:W-:Y:S02]  /*3560*/  IMAD.MOV R17, RZ, RZ, -R17 ;  /* 0x000000ffff117224 */ /* 0x000fe400078e0a11 */
[C---:B------:R-:W-:Y:S02]  /*3570*/  IMAD R102, R2.reuse, R18, R71 ;  /* 0x0000001202667224 */ /* 0x040fe400078e0247 */
[----:B------:R-:W-:Y:S02]  /*3580*/  IMAD R106, R2, R17, R21 ;  /* 0x00000011026a7224 */ /* 0x000fe400078e0215 */
[----:B------:R-:W-:Y:S01]  /*3590*/  @!P6 IADD3 R96, R96, -R2, RZ ;  /* 0x800000026060e210 */ /* 0x000fe20007ffe0ff */
[----:B------:R-:W-:Y:S01]  /*35a0*/  @!P4 IMAD.IADD R94, R94, 0x1, -R2 ;  /* 0x000000015e5ec824 */ /* 0x000fe200078e0a02 */
[C---:B------:R-:W-:Y:S01]  /*35b0*/  ISETP.GT.U32.AND P4, PT, R2.reuse, R102, PT ;  /* 0x000000660200720c */ /* 0x040fe20003f84070 */
[----:B------:R-:W-:Y:S01]  /*35c0*/  VIADD R18, R3, 0x3d ;  /* 0x0000003d03127836 */ /* 0x000fe20000000000 */
[----:B------:R-:W-:Y:S01]  /*35d0*/  ISETP.GT.U32.AND P6, PT, R2, R106, PT ;  /* 0x0000006a0200720c */ /* 0x000fe20003fc4070 */
[----:B------:R-:W-:-:S03]  /*35e0*/  IMAD.HI.U32 R17, R12, R19, RZ ;  /* 0x000000130c117227 */ /* 0x000fc600078e00ff */
[----:B------:R-:W-:Y:S01]  /*35f0*/  IABS R21, R18 ;  /* 0x0000001200157213 */ /* 0x000fe20000000000 */
[----:B------:R-:W-:Y:S02]  /*3600*/  IMAD.MOV R17, RZ, RZ, -R17 ;  /* 0x000000ffff117224 */ /* 0x000fe400078e0a11 */
[--C-:B------:R-:W-:Y:S01]  /*3610*/  @!P3 IMAD.IADD R98, R98, 0x1, -R2.reuse ;  /* 0x000000016262b824 */ /* 0x100fe200078e0a02 */
[----:B------:R-:W-:Y:S01]  /*3620*/  ISETP.GE.AND P3, PT, R36, RZ, PT ;  /* 0x000000ff2400720c */ /* 0x000fe20003f66270 */
[----:B------:R-:W-:Y:S02]  /*3630*/  IMAD R108, R2, R17, R19 ;  /* 0x00000011026c7224 */ /* 0x000fe400078e0213 */
[--C-:B------:R-:W-:Y:S01]  /*3640*/  @!P5 IMAD.IADD R90, R90, 0x1, -R2.reuse ;  /* 0x000000015a5ad824 */ /* 0x100fe200078e0a02 */
[----:B------:R-:W-:Y:S01]  /*3650*/  @!P4 IADD3 R102, R102, -R2, RZ ;  /* 0x800000026666c210 */ /* 0x000fe20007ffe0ff */
[----:B------:R-:W-:Y:S01]  /*3660*/  @!P6 IMAD.IADD R106, R106, 0x1, -R2 ;  /* 0x000000016a6ae824 */ /* 0x000fe200078e0a02 */
[----:B------:R-:W-:Y:S01]  /*3670*/  ISETP.GE.AND P5, PT, R20, RZ, PT ;  /* 0x000000ff1400720c */ /* 0x000fe20003fa6270 */
[----:B------:R-:W-:Y:S01]  /*3680*/  IMAD.HI.U32 R17, R12, R21, RZ ;  /* 0x000000150c117227 */ /* 0x000fe200078e00ff */
[----:B------:R-:W-:-:S02]  /*3690*/  @!P1 IADD3 R90, -R90, RZ, RZ ;  /* 0x000000ff5a5a9210 */ /* 0x000fc40007ffe1ff */
[C---:B------:R-:W-:Y:S01]  /*36a0*/  ISETP.GT.U32.AND P6, PT, R2.reuse, R106, PT ;  /* 0x0000006a0200720c */ /* 0x040fe20003fc4070 */
[----:B------:R-:W-:Y:S01]  /*36b0*/  VIADD R20, R3, 0x3e ;  /* 0x0000003e03147836 */ /* 0x000fe20000000000 */
[----:B------:R-:W-:Y:S01]  /*36c0*/  ISETP.GT.U32.AND P1, PT, R2, R102, PT ;  /* 0x000000660200720c */ /* 0x000fe20003f24070 */
[----:B------:R-:W-:Y:S01]  /*36d0*/  IMAD.MOV R17, RZ, RZ, -R17 ;  /* 0x000000ffff117224 */ /* 0x000fe200078e0a11 */
[----:B------:R-:W-:Y:S01]  /*36e0*/  ISETP.GE.AND P4, PT, R40, RZ, PT ;  /* 0x000000ff2800720c */ /* 0x000fe20003f86270 */
[----:B------:R-:W-:Y:S01]  /*36f0*/  @!P2 IMAD.IADD R100, R100, 0x1, -R2 ;  /* 0x000000016464a824 */ /* 0x000fe200078e0a02 */
[----:B------:R-:W-:Y:S01]  /*3700*/  IABS R19, R20 ;  /* 0x0000001400137213 */ /* 0x000fe20000000000 */
[----:B------:R-:W-:Y:S01]  /*3710*/  IMAD R104, R2, R17, R21 ;  /* 0x0000001102687224 */ /* 0x000fe200078e0215 */
[----:B------:R-:W-:Y:S01]  /*3720*/  ISETP.GE.AND P2, PT, R38, RZ, PT ;  /* 0x000000ff2600720c */ /* 0x000fe20003f46270 */
[----:B------:R-:W-:Y:S01]  /*3730*/  @!P3 IMAD.MOV R98, RZ, RZ, -R98 ;  /* 0x000000ffff62b224 */ /* 0x000fe200078e0a62 */
[C---:B------:R-:W-:Y:S01]  /*3740*/  ISETP.GT.U32.AND P3, PT, R2.reuse, R108, PT ;  /* 0x0000006c0200720c */ /* 0x040fe20003f64070 */
[----:B------:R-:W-:Y:S01]  /*3750*/  @!P0 IMAD.MOV R94, RZ, RZ, -R94 ;  /* 0x000000ffff5e8224 */ /* 0x000fe200078e0a5e */
[----:B------:R-:W-:Y:S01]  /*3760*/  ISETP.GT.U32.AND P0, PT, R2, R100, PT ;  /* 0x000000640200720c */ /* 0x000fe20003f04070 */
[----:B------:R-:W-:Y:S01]  /*3770*/  @!P6 IMAD.IADD R106, R106, 0x1, -R2 ;  /* 0x000000016a6ae824 */ /* 0x000fe200078e0a02 */
[----:B------:R-:W-:Y:S01]  /*3780*/  ISETP.GT.U32.AND P6, PT, R2, R104, PT ;  /* 0x000000680200720c */ /* 0x000fe20003fc4070 */
[----:B------:R-:W-:-:S04]  /*3790*/  IMAD.HI.U32 R17, R12, R19, RZ ;  /* 0x000000130c117227 */ /* 0x000fc800078e00ff */
[----:B------:R-:W-:Y:S01]  /*37a0*/  VIADD R36, R3, 0x3f ;  /* 0x0000003f03247836 */ /* 0x000fe20000000000 */
[----:B------:R-:W-:Y:S01]  /*37b0*/  IADD3 R17, -R17, RZ, RZ ;  /* 0x000000ff11117210 */ /* 0x000fe20007ffe1ff */
[--C-:B------:R-:W-:Y:S01]  /*37c0*/  @!P1 IMAD.IADD R102, R102, 0x1, -R2.reuse ;  /* 0x0000000166669824 */ /* 0x100fe200078e0a02 */
[----:B------:R-:W-:Y:S01]  /*37d0*/  ISETP.GE.AND P1, PT, R18, RZ, PT ;  /* 0x000000ff1200720c */ /* 0x000fe20003f26270 */
[--C-:B------:R-:W-:Y:S01]  /*37e0*/  @!P3 IMAD.IADD R108, R108, 0x1, -R2.reuse ;  /* 0x000000016c6cb824 */ /* 0x100fe200078e0a02 */
[----:B------:R-:W-:Y:S01]  /*37f0*/  IABS R18, R36 ;  /* 0x0000002400127213 */ /* 0x000fe20000000000 */
[----:B------:R-:W-:Y:S01]  /*3800*/  IMAD R110, R2, R17, R19 ;  /* 0x00000011026e7224 */ /* 0x000fe200078e0213 */
[----:B------:R-:W-:Y:S01]  /*3810*/  @!P0 IADD3 R100, R100, -R2, RZ ;  /* 0x8000000264648210 */ /* 0x000fe20007ffe0ff */
[----:B------:R-:W-:Y:S01]  /*3820*/  @!P6 IMAD.IADD R104, R104, 0x1, -R2 ;  /* 0x000000016868e824 */ /* 0x000fe200078e0a02 */
[----:B------:R-:W-:Y:S01]  /*3830*/  MOV R19, R18 ;  /* 0x0000001200137202 */ /* 0x000fe20000000f00 */
[----:B------:R-:W-:Y:S01]  /*3840*/  VIADD R40, R3, 0x42 ;  /* 0x0000004203287836 */ /* 0x000fe20000000000 */
[C---:B------:R-:W-:Y:S01]  /*3850*/  ISETP.GT.U32.AND P3, PT, R2.reuse, R108, PT ;  /* 0x0000006c0200720c */ /* 0x040fe20003f64070 */
[----:B------:R-:W-:Y:S01]  /*3860*/  @!P2 IMAD.MOV R100, RZ, RZ, -R100 ;  /* 0x000000ffff64a224 */ /* 0x000fe200078e0a64 */
[----:B------:R-:W-:Y:S01]  /*3870*/  ISETP.GT.U32.AND P6, PT, R2, R104, PT ;  /* 0x000000680200720c */ /* 0x000fe20003fc4070 */
[----:B------:R-:W-:Y:S01]  /*3880*/  IMAD.HI.U32 R17, R12, R19, RZ ;  /* 0x000000130c117227 */ /* 0x000fe200078e00ff */
[----:B------:R-:W-:-:S02]  /*3890*/  ISETP.GE.AND P2, PT, R20, RZ, PT ;  /* 0x000000ff1400720c */ /* 0x000fc40003f46270 */
[----:B------:R-:W-:Y:S01]  /*38a0*/  IABS R71, R40 ;  /* 0x0000002800477213 */ /* 0x000fe20000000000 */
[----:B------:R-:W-:Y:S01]  /*38b0*/  VIADD R20, R3, 0x40 ;  /* 0x0000004003147836 */ /* 0x000fe20000000000 */
[----:B------:R-:W-:Y:S01]  /*38c0*/  IADD3 R17, -R17, RZ, RZ ;  /* 0x000000ff11117210 */ /* 0x000fe20007ffe1ff */
[----:B------:R-:W-:Y:S01]  /*38d0*/  VIADD R38, R3, 0x41 ;  /* 0x0000004103267836 */ /* 0x000fe20000000000 */
[----:B------:R-:W-:Y:S01]  /*38e0*/  ISETP.GE.AND P0, PT, R44, RZ, PT ;  /* 0x000000ff2c00720c */ /* 0x000fe20003f06270 */
[----:B------:R-:W-:Y:S01]  /*38f0*/  @!P5 IMAD.MOV R96, RZ, RZ, -R96 ;  /* 0x000000ffff60d224 */ /* 0x000fe200078e0a60 */
[----:B------:R-:W-:Y:S01]  /*3900*/  IABS R21, R20 ;  /* 0x0000001400157213 */ /* 0x000fe20000000000 */
[----:B------:R-:W-:Y:S01]  /*3910*/  IMAD R112, R2, R17, R19 ;  /* 0x0000001102707224 */ /* 0x000fe200078e0213 */
[----:B------:R-:W-:Y:S01]  /*3920*/  ISETP.GE.AND P5, PT, R42, RZ, PT ;  /* 0x000000ff2a00720c */ /* 0x000fe20003fa6270 */
[--C-:B------:R-:W-:Y:S01]  /*3930*/  @!P3 IMAD.IADD R108, R108, 0x1, -R2.reuse ;  /* 0x000000016c6cb824 */ /* 0x100fe200078e0a02 */
[----:B------:R-:W-:Y:S01]  /*3940*/  ISETP.GT.U32.AND P3, PT, R2, R110, PT ;  /* 0x0000006e0200720c */ /* 0x000fe20003f64070 */
[----:B------:R-:W-:Y:S01]  /*3950*/  @!P6 IMAD.IADD R104, R104, 0x1, -R2 ;  /* 0x000000016868e824 */ /* 0x000fe200078e0a02 */
[----:B------:R-:W-:Y:S01]  /*3960*/  ISETP.GT.U32.AND P6, PT, R2, R112, PT ;  /* 0x000000700200720c */ /* 0x000fe20003fc4070 */
[----:B------:R-:W-:Y:S01]  /*3970*/  IMAD.HI.U32 R17, R12, R21, RZ ;  /* 0x000000150c117227 */ /* 0x000fe200078e00ff */
[----:B------:R-:W-:-:S03]  /*3980*/  IABS R65, R38 ;  /* 0x0000002600417213 */ /* 0x000fc60000000000 */
[----:B------:R-:W-:Y:S01]  /*3990*/  VIADD R42, R3, 0x43 ;  /* 0x00000043032a7836 */ /* 0x000fe20000000000 */
[----:B------:R-:W-:Y:S01]  /*39a0*/  IADD3 R17, -R17, RZ, RZ ;  /* 0x000000ff11117210 */ /* 0x000fe20007ffe1ff */
[----:B------:R-:W-:Y:S01]  /*39b0*/  IMAD.HI.U32 R19, R12, R71, RZ ;  /* 0x000000470c137227 */ /* 0x000fe200078e00ff */
[----:B------:R-:W-:-:S03]  /*39c0*/  @!P0 IADD3 R108, -R108, RZ, RZ ;  /* 0x000000ff6c6c8210 */ /* 0x000fc60007ffe1ff */
[----:B------:R-:W-:-:S04]  /*39d0*/  IMAD.HI.U32 R18, R12, R65, RZ ;  /* 0x000000410c127227 */ /* 0x000fc800078e00ff */
[----:B------:R-:W-:Y:S02]  /*39e0*/  IMAD.MOV R19, RZ, RZ, -R19 ;  /* 0x000000ffff137224 */ /* 0x000fe400078e0a13 */
[----:B------:R-:W-:Y:S01]  /*39f0*/  IMAD R116, R2, R17, R21 ;  /* 0x0000001102747224 */ /* 0x000fe200078e0215 */
[----:B------:R-:W-:Y:S01]  /*3a00*/  IABS R17, R42 ;  /* 0x0000002a00117213 */ /* 0x000fe20000000000 */
[----:B------:R-:W-:Y:S01]  /*3a10*/  @!P3 IMAD.IADD R110, R110, 0x1, -R2 ;  /* 0x000000016e6eb824 */ /* 0x000fe200078e0a02 */
[----:B------:R-:W-:Y:S01]  /*3a20*/  ISETP.GE.AND P3, PT, R36, RZ, PT ;  /* 0x000000ff2400720c */ /* 0x000fe20003f66270 */
[----:B------:R-:W-:Y:S02]  /*3a30*/  IMAD.MOV R18, RZ, RZ, -R18 ;  /* 0x000000ffff127224 */ /* 0x000fe400078e0a12 */
[----:B------:R-:W-:Y:S02]  /*3a40*/  @!P6 IMAD.IADD R112, R112, 0x1, -R2 ;  /* 0x000000017070e824 */ /* 0x000fe400078e0a02 */
[C---:B------:R-:W-:Y:S01]  /*3a50*/  IMAD R118, R2.reuse, R19, R71 ;  /* 0x0000001302767224 */ /* 0x040fe200078e0247 */
[----:B------:R-:W-:Y:S01]  /*3a60*/  MOV R19, R17 ;  /* 0x0000001100137202 */ /* 0x000fe20000000f00 */
[----:B------:R-:W-:Y:S01]  /*3a70*/  @!P4 IMAD.MOV R102, RZ, RZ, -R102 ;  /* 0x000000ffff66c224 */ /* 0x000fe200078e0a66 */
[C---:B------:R-:W-:Y:S01]  /*3a80*/  ISETP.GT.U32.AND P4, PT, R2.reuse, R110, PT ;  /* 0x0000006e0200720c */ /* 0x040fe20003f84070 */
[C---:B------:R-:W-:Y:S01]  /*3a90*/  IMAD R114, R2.reuse, R18, R65 ;  /* 0x0000001202727224 */ /* 0x040fe200078e0241 */
[C---:B------:R-:W-:Y:S01]  /*3aa0*/  ISETP.GT.U32.AND P6, PT, R2.reuse, R112, PT ;  /* 0x000000700200720c */ /* 0x040fe20003fc4070 */
[----:B------:R-:W-:Y:S01]  /*3ab0*/  @!P5 IMAD.MOV R106, RZ, RZ, -R106 ;  /* 0x000000ffff6ad224 */ /* 0x000fe200078e0a6a */
[----:B------:R-:W-:Y:S01]  /*3ac0*/  ISETP.GT.U32.AND P5, PT, R2, R116, PT ;  /* 0x000000740200720c */ /* 0x000fe20003fa4070 */
[----:B------:R-:W-:Y:S01]  /*3ad0*/  @!P1 IMAD.MOV R104, RZ, RZ, -R104 ;  /* 0x000000ffff689224 */ /* 0x000fe200078e0a68 */
[----:B------:R-:W-:Y:S01]  /*3ae0*/  ISETP.GE.AND P1, PT, R20, RZ, PT ;  /* 0x000000ff1400720c */ /* 0x000fe20003f26270 */
[----:B------:R-:W-:Y:S01]  /*3af0*/  VIADD R20, R3, 0x44 ;  /* 0x0000004403147836 */ /* 0x000fe20000000000 */
[----:B------:R-:W-:Y:S01]  /*3b00*/  ISETP.GT.U32.AND P0, PT, R2, R114, PT ;  /* 0x000000720200720c */ /* 0x000fe20003f04070 */
[----:B------:R-:W-:-:S03]  /*3b10*/  IMAD.HI.U32 R17, R12, R19, RZ ;  /* 0x000000130c117227 */ /* 0x000fc600078e00ff */
[----:B------:R-:W-:Y:S01]  /*3b20*/  IABS R18, R20 ;  /* 0x0000001400127213 */ /* 0x000fe20000000000 */
[----:B------:R-:W-:Y:S01]  /*3b30*/  IMAD.MOV R17, RZ, RZ, -R17 ;  /* 0x000000ffff117224 */ /* 0x000fe200078e0a11 */
[----:B------:R-:W-:Y:S01]  /*3b40*/  @!P4 IADD3 R110, R110, -R2, RZ ;  /* 0x800000026e6ec210 */ /* 0x000fe20007ffe0ff */
[----:B------:R-:W-:Y:S01]  /*3b50*/  @!P6 IMAD.IADD R112, R112, 0x1, -R2 ;  /* 0x000000017070e824 */ /* 0x000fe200078e0a02 */
[C---:B------:R-:W-:Y:S01]  /*3b60*/  ISETP.GT.U32.AND P4, PT, R2.reuse, R118, PT ;  /* 0x000000760200720c */ /* 0x040fe20003f84070 */
[----:B------:R-:W-:Y:S01]  /*3b70*/  IMAD R120, R2, R17, R19 ;  /* 0x0000001102787224 */ /* 0x000fe200078e0213 */
[----:B------:R-:W-:Y:S01]  /*3b80*/  ISETP.GE.AND P6, PT, R38, RZ, PT ;  /* 0x000000ff2600720c */ /* 0x000fe20003fc6270 */
[----:B------:R-:W-:Y:S02]  /*3b90*/  IMAD.MOV.U32 R19, RZ, RZ, R18 ;  /* 0x000000ffff137224 */ /* 0x000fe400078e0012 */
[----:B------:R-:W-:Y:S01]  /*3ba0*/  @!P5 IMAD.IADD R116, R116, 0x1, -R2 ;  /* 0x000000017474d824 */ /* 0x000fe200078e0a02 */
[----:B------:R-:W-:Y:S01]  /*3bb0*/  @!P0 IADD3 R114, R114, -R2, RZ ;  /* 0x8000000272728210 */ /* 0x000fe20007ffe0ff */
[----:B------:R-:W-:Y:S01]  /*3bc0*/  IMAD.HI.U32 R17, R12, R19, RZ ;  /* 0x000000130c117227 */ /* 0x000fe200078e00ff */
[----:B------:R-:W-:-:S02]  /*3bd0*/  ISETP.GE.AND P5, PT, R40, RZ, PT ;  /* 0x000000ff2800720c */ /* 0x000fc40003fa6270 */
[C---:B------:R-:W-:Y:S01]  /*3be0*/  ISETP.GT.U32.AND P0, PT, R2.reuse, R116, PT ;  /* 0x000000740200720c */ /* 0x040fe20003f04070 */
[----:B------:R-:W-:Y:S01]  /*3bf0*/  VIADD R18, R3, 0x45 ;  /* 0x0000004503127836 */ /* 0x000fe20000000000 */
[----:B------:R-:W-:Y:S01]  /*3c00*/  IADD3 R17, -R17, RZ, RZ ;  /* 0x000000ff11117210 */ /* 0x000fe20007ffe1ff */
[----:B------:R-:W-:Y:S01]  /*3c10*/  @!P3 IMAD.MOV R112, RZ, RZ, -R112 ;  /* 0x000000ffff70b224 */ /* 0x000fe200078e0a70 */
[C---:B------:R-:W-:Y:S01]  /*3c20*/  ISETP.GT.U32.AND P3, PT, R2.reuse, R120, PT ;  /* 0x000000780200720c */ /* 0x040fe20003f64070 */
[----:B------:R-:W-:Y:S01]  /*3c30*/  VIADD R36, R3, 0x46 ;  /* 0x0000004603247836 */ /* 0x000fe20000000000 */
[----:B------:R-:W-:Y:S01]  /*3c40*/  IABS R21, R18 ;  /* 0x0000001200157213 */ /* 0x000fe20000000000 */
[----:B------:R-:W-:Y:S02]  /*3c50*/  IMAD R122, R2, R17, R19 ;  /* 0x00000011027a7224 */ /* 0x000fe400078e0213 */
[----:B------:R-:W-:Y:S01]  /*3c60*/  @!P4 IMAD.IADD R118, R118, 0x1, -R2 ;  /* 0x000000017676c824 */ /* 0x000fe200078e0a02 */
[----:B------:R-:W-:Y:S01]  /*3c70*/  IABS R19, R36 ;  /* 0x0000002400137213 */ /* 0x000fe20000000000 */
[----:B------:R-:W-:Y:S01]  /*3c80*/  @!P2 IMAD.MOV R110, RZ, RZ, -R110 ;  /* 0x000000ffff6ea224 */ /* 0x000fe200078e0a6e */
[----:B------:R-:W-:Y:S01]  /*3c90*/  ISETP.GT.U32.AND P2, PT, R2, R114, PT ;  /* 0x000000720200720c */ /* 0x000fe20003f44070 */
[----:B------:R-:W-:Y:S01]  /*3ca0*/  IMAD.HI.U32 R17, R12, R21, RZ ;  /* 0x000000150c117227 */ /* 0x000fe200078e00ff */
[----:B------:R-:W-:-:S03]  /*3cb0*/  ISETP.GT.U32.AND P4, PT, R2, R118, PT ;  /* 0x000000760200720c */ /* 0x000fc60003f84070 */
[----:B------:R-:W-:Y:S02]  /*3cc0*/  IMAD.MOV R17, RZ, RZ, -R17 ;  /* 0x000000ffff117224 */ /* 0x000fe400078e0a11 */
[--C-:B------:R-:W-:Y:S01]  /*3cd0*/  @!P0 IMAD.IADD R116, R116, 0x1, -R2.reuse ;  /* 0x0000000174748824 */ /* 0x100fe200078e0a02 */
[----:B------:R-:W-:Y:S01]  /*3ce0*/  ISETP.GE.AND P0, PT, R42, RZ, PT ;  /* 0x000000ff2a00720c */ /* 0x000fe20003f06270 */
[----:B------:R-:W-:Y:S01]  /*3cf0*/  @!P3 IMAD.IADD R120, R120, 0x1, -R2 ;  /* 0x000000017878b824 */ /* 0x000fe200078e0a02 */
[----:B------:R-:W-:Y:S01]  /*3d00*/  ISETP.GE.AND P3, PT, R18, RZ, PT ;  /* 0x000000ff1200720c */ /* 0x000fe20003f66270 */
[----:B------:R-:W-:Y:S01]  /*3d10*/  IMAD R124, R2, R17, R21 ;  /* 0x00000011027c7224 */ /* 0x000fe200078e0215 */
[----:B------:R-:W-:Y:S01]  /*3d20*/  IADD3 R42, R3, 0x65, RZ ;  /* 0x00000065032a7810 */ /* 0x000fe20007ffe0ff */
[----:B------:R-:W-:Y:S01]  /*3d30*/  IMAD.HI.U32 R17, R12, R19, RZ ;  /* 0x000000130c117227 */ /* 0x000fe200078e00ff */
[----:B------:R-:W-:Y:S02]  /*3d40*/  @!P2 IADD3 R114, R114, -R2, RZ ;  /* 0x800000027272a210 */ /* 0x000fe40007ffe0ff */
[----:B------:R-:W-:Y:S01]  /*3d50*/  ISETP.GE.AND P2, PT, R20, RZ, PT ;  /* 0x000000ff1400720c */ /* 0x000fe20003f46270 */
[----:B------:R-:W-:Y:S01]  /*3d60*/  @!P1 IMAD.MOV R116, RZ, RZ, -R116 ;  /* 0x000000ffff749224 */ /* 0x000fe200078e0a74 */
[----:B------:R-:W-:Y:S01]  /*3d70*/  ISETP.GT.U32.AND P1, PT, R2, R120, PT ;  /* 0x000000780200720c */ /* 0x000fe20003f24070 */
[----:B------:R-:W-:Y:S01]  /*3d80*/  @!P4 IMAD.IADD R118, R118, 0x1, -R2 ;  /* 0x000000017676c824 */ /* 0x000fe200078e0a02 */
[----:B------:R-:W-:Y:S01]  /*3d90*/  IADD3 R17, -R17, RZ, RZ ;  /* 0x000000ff11117210 */ /* 0x000fe20007ffe1ff */
[----:B------:R-:W-:Y:S01]  /*3da0*/  @!P6 IMAD.MOV R114, RZ, RZ, -R114 ;  /* 0x000000ffff72e224 */ /* 0x000fe200078e0a72 */
[C---:B------:R-:W-:Y:S01]  /*3db0*/  ISETP.GT.U32.AND P4, PT, R2.reuse, R122, PT ;  /* 0x0000007a0200720c */ /* 0x040fe20003f84070 */
[C---:B------:R-:W-:Y:S01]  /*3dc0*/  VIADD R38, R3.reuse, 0x48 ;  /* 0x0000004803267836 */ /* 0x040fe20000000000 */
[C---:B------:R-:W-:Y:S01]  /*3dd0*/  ISETP.GT.U32.AND P6, PT, R2.reuse, R124, PT ;  /* 0x0000007c0200720c */ /* 0x040fe20003fc4070 */
[----:B------:R-:W-:Y:S01]  /*3de0*/  IMAD R126, R2, R17, R19 ;  /* 0x00000011027e7224 */ /* 0x000fe200078e0213 */
[C---:B------:R-:W-:Y:S01]  /*3df0*/  IADD3 R20, R3.reuse, 0x47, RZ ;  /* 0x0000004703147810 */ /* 0x040fe20007ffe0ff */
[----:B------:R-:W-:Y:S01]  /*3e00*/  @!P5 IMAD.MOV R118, RZ, RZ, -R118 ;  /* 0x000000ffff76d224 */ /* 0x000fe200078e0a76 */
[----:B------:R-:W-:Y:S01]  /*3e10*/  IABS R65, R38 ;  /* 0x0000002600417213 */ /* 0x000fe20000000000 */
[----:B------:R-:W-:Y:S01]  /*3e20*/  VIADD R40, R3, 0x4c ;  /* 0x0000004c03287836 */ /* 0x000fe20000000000 */
[----:B------:R-:W-:Y:S01]  /*3e30*/  IABS R21, R20 ;  /* 0x0000001400157213 */ /* 0x000fe20000000000 */
[----:B------:R-:W-:Y:S01]  /*3e40*/  @!P1 IMAD.IADD R120, R120, 0x1, -R2 ;  /* 0x0000000178789824 */ /* 0x000fe200078e0a02 */
[----:B------:R-:W-:Y:S01]  /*3e50*/  ISETP.GT.U32.AND P1, PT, R2, R126, PT ;  /* 0x0000007e0200720c */ /* 0x000fe20003f24070 */
[----:B------:R-:W-:Y:S01]  /*3e60*/  IMAD.HI.U32 R18, R12, R65, RZ ;  /* 0x000000410c127227 */ /* 0x000fe200078e00ff */
[----:B------:R-:W-:-:S02]  /*3e70*/  ISETP.GE.AND P5, PT, R36, RZ, PT ;  /* 0x000000ff2400720c */ /* 0x000fc40003fa6270 */
[----:B------:R-:W-:Y:S01]  /*3e80*/  IABS R71, R40 ;  /* 0x0000002800477213 */ /* 0x000fe20000000000 */
[--C-:B------:R-:W-:Y:S01]  /*3e90*/  @!P4 IMAD.IADD R122, R122, 0x1, -R2.reuse ;  /* 0x000000017a7ac824 */ /* 0x100fe200078e0a02 */
[----:B------:R-:W-:Y:S01]  /*3ea0*/  IABS R163, R42 ;  /* 0x0000002a00a37213 */ /* 0x000fe20000000000 */
[--C-:B------:R-:W-:Y:S01]  /*3eb0*/  @!P6 IMAD.IADD R124, R124, 0x1, -R2.reuse ;  /* 0x000000017c7ce824 */ /* 0x100fe200078e0a02 */
[----:B------:R-:W-:Y:S01]  /*3ec0*/  ISETP.GE.AND P6, PT, R38, RZ, PT ;  /* 0x000000ff2600720c */ /* 0x000fe20003fc6270 */
[----:B------:R-:W-:Y:S01]  /*3ed0*/  IMAD.HI.U32 R17, R12, R21, RZ ;  /* 0x000000150c117227 */ /* 0x000fe200078e00ff */
[----:B------:R-:W-:Y:S02]  /*3ee0*/  ISETP.GT.U32.AND P4, PT, R2, R122, PT ;  /* 0x0000007a0200720c */ /* 0x000fe40003f84070 */
[----:B------:R-:W-:Y:S01]  /*3ef0*/  IADD3 R38, R3, 0x4b, RZ ;  /* 0x0000004b03267810 */ /* 0x000fe20007ffe0ff */
[----:B------:R-:W-:Y:S01]  /*3f00*/  @!P1 IMAD.IADD R126, R126, 0x1, -R2 ;  /* 0x000000017e7e9824 */ /* 0x000fe200078e0a02 */
[----:B------:R-:W-:Y:S01]  /*3f10*/  ISETP.GT.U32.AND P1, PT, R2, R124, PT ;  /* 0x0000007c0200720c */ /* 0x000fe20003f24070 */
[----:B------:R-:W-:Y:S01]  /*3f20*/  IMAD.MOV R18, RZ, RZ, -R18 ;  /* 0x000000ffff127224 */ /* 0x000fe200078e0a12 */
[----:B------:R-:W-:Y:S01]  /*3f30*/  IADD3 R17, -R17, RZ, RZ ;  /* 0x000000ff11117210 */ /* 0x000fe20007ffe1ff */
[----:B------:R-:W-:-:S02]  /*3f40*/  VIADD R36, R3, 0x4a ;  /* 0x0000004a03247836 */ /* 0x000fc40000000000 */
[C---:B------:R-:W-:Y:S01]  /*3f50*/  IMAD R132, R2.reuse, R18, R65 ;  /* 0x0000001202847224 */ /* 0x040fe200078e0241 */
[----:B------:R-:W-:Y:S01]  /*3f60*/  IABS R65, R38 ;  /* 0x0000002600417213 */ /* 0x000fe20000000000 */
[----:B------:R-:W-:Y:S01]  /*3f70*/  IMAD R130, R2, R17, R21 ;  /* 0x0000001102827224 */ /* 0x000fe200078e0215 */
[----:B------:R-:W-:Y:S01]  /*3f80*/  IABS R21, R36 ;  /* 0x0000002400157213 */ /* 0x000fe20000000000 */
[----:B------:R-:W-:Y:S01]  /*3f90*/  @!P4 IMAD.IADD R122, R122, 0x1, -R2 ;  /* 0x000000017a7ac824 */ /* 0x000fe200078e0a02 */
[----:B------:R-:W-:Y:S01]  /*3fa0*/  ISETP.GE.AND P4, PT, R20, RZ, PT ;  /* 0x000000ff1400720c */ /* 0x000fe20003f86270 */
[----:B------:R-:W-:Y:S01]  /*3fb0*/  IMAD.HI.U32 R18, R12, R65, RZ ;  /* 0x000000410c127227 */ /* 0x000fe200078e00ff */
[C---:B------:R-:W-:Y:S02]  /*3fc0*/  IADD3 R20, R3.reuse, 0x49, RZ ;  /* 0x0000004903147810 */ /* 0x040fe40007ffe0ff */
[----:B------:R-:W-:Y:S01]  /*3fd0*/  @!P1 IADD3 R124, R124, -R2, RZ ;  /* 0x800000027c7c9210 */ /* 0x000fe20007ffe0ff */
[----:B------:R-:W-:Y:S01]  /*3fe0*/  @!P2 IMAD.MOV R122, RZ, RZ, -R122 ;  /* 0x000000ffff7aa224 */ /* 0x000fe200078e0a7a */
[C---:B------:R-:W-:Y:S01]  /*3ff0*/  ISETP.GT.U32.AND P1, PT, R2.reuse, R132, PT ;  /* 0x000000840200720c */ /* 0x040fe20003f24070 */
[----:B------:R-:W-:Y:S01]  /*4000*/  @!P0 IMAD.MOV R120, RZ, RZ, -R120 ;  /* 0x000000ffff788224 */ /* 0x000fe200078e0a78 */
[----:B------:R-:W-:Y:S01]  /*4010*/  ISETP.GT.U32.AND P2, PT, R2, R130, PT ;  /* 0x000000820200720c */ /* 0x000fe20003f44070 */
[----:B------:R-:W-:Y:S01]  /*4020*/  IMAD.MOV R18, RZ, RZ, -R18 ;  /* 0x000000ffff127224 */ /* 0x000fe200078e0a12 */
[----:B------:R-:W-:Y:S01]  /*4030*/  IABS R19, R20 ;  /* 0x0000001400137213 */ /* 0x000fe20000000000 */
[----:B------:R-:W-:Y:S01]  /*4040*/  VIADD R44, R3, 0x66 ;  /* 0x00000066032c7836 */ /* 0x000fe20000000000 */
[----:B------:R-:W-:Y:S01]  /*4050*/  @!P3 IADD3 R124, -R124, RZ, RZ ;  /* 0x000000ff7c7cb210 */ /* 0x000fe20007ffe1ff */
[C---:B------:R-:W-:Y:S01]  /*4060*/  IMAD R136, R2.reuse, R18, R65 ;  /* 0x0000001202887224 */ /* 0x040fe200078e0241 */
[----:B------:R-:W-:Y:S01]  /*4070*/  ISETP.GT.U32.AND P0, PT, R2, R126, PT ;  /* 0x0000007e0200720c */ /* 0x000fe20003f04070 */
[----:B------:R-:W-:-:S04]  /*4080*/  IMAD.HI.U32 R17, R12, R19, RZ ;  /* 0x000000130c117227 */ /* 0x000fc800078e00ff */
[--C-:B------:R-:W-:Y:S02]  /*4090*/  @!P1 IMAD.IADD R132, R132, 0x1, -R2.reuse ;  /* 0x0000000184849824 */ /* 0x100fe400078e0a02 */
[----:B------:R-:W-:Y:S02]  /*40a0*/  IMAD.MOV R17, RZ, RZ, -R17 ;  /* 0x000000ffff117224 */ /* 0x000fe400078e0a11 */
[----:B------:R-:W-:Y:S01]  /*40b0*/  @!P2 IMAD.IADD R130, R130, 0x1, -R2 ;  /* 0x000000018282a824 */ /* 0x000fe200078e0a02 */
[C---:B------:R-:W-:Y:S01]  /*40c0*/  ISETP.GT.U32.AND P1, PT, R2.reuse, R132, PT ;  /* 0x000000840200720c */ /* 0x040fe20003f24070 */
[----:B------:R-:W-:Y:S02]  /*40d0*/  IMAD R128, R2, R17, R19 ;  /* 0x0000001102807224 */ /* 0x000fe400078e0213 */
[----:B------:R-:W-:Y:S01]  /*40e0*/  IMAD.HI.U32 R17, R12, R21, RZ ;  /* 0x000000150c117227 */ /* 0x000fe200078e00ff */
[C---:B------:R-:W-:Y:S02]  /*40f0*/  ISETP.GT.U32.AND P3, PT, R2.reuse, R130, PT ;  /* 0x000000820200720c */ /* 0x040fe40003f64070 */
[----:B------:R-:W-:Y:S01]  /*4100*/  ISETP.GT.U32.AND P2, PT, R2, R128, PT ;  /* 0x000000800200720c */ /* 0x000fe20003f44070 */
[----:B------:R-:W-:-:S04]  /*4110*/  IMAD.HI.U32 R19, R12, R71, RZ ;  /* 0x000000470c137227 */ /* 0x000fc800078e00ff */
[----:B------:R-:W-:Y:S01]  /*4120*/  IMAD.MOV R17, RZ, RZ, -R17 ;  /* 0x000000ffff117224 */ /* 0x000fe200078e0a11 */
[----:B------:R-:W-:Y:S01]  /*4130*/  IADD3 R19, -R19, RZ, RZ ;  /* 0x000000ff13137210 */ /* 0x000fe20007ffe1ff */
[----:B------:R-:W-:Y:S01]  /*4140*/  VIADD R18, R3, 0x4d ;  /* 0x0000004d03127836 */ /* 0x000fe20000000000 */
[----:B------:R-:W-:Y:S01]  /*4150*/  @!P1 IADD3 R132, R132, -R2, RZ ;  /* 0x8000000284849210 */ /* 0x000fe20007ffe0ff */
[C---:B------:R-:W-:Y:S01]  /*4160*/  IMAD R134, R2.reuse, R17, R21 ;  /* 0x0000001102867224 */ /* 0x040fe200078e0215 */
[C---:B------:R-:W-:Y:S01]  /*4170*/  ISETP.GT.U32.AND P1, PT, R2.reuse, R136, PT ;  /* 0x000000880200720c */ /* 0x040fe20003f24070 */
[----:B------:R-:W-:Y:S01]  /*4180*/  IMAD R138, R2, R19, R71 ;  /* 0x00000013028a7224 */ /* 0x000fe200078e0247 */
[----:B------:R-:W-:Y:S01]  /*4190*/  IABS R139, R18 ;  /* 0x00000012008b7213 */ /* 0x000fe20000000000 */
[----:B------:R-:W-:Y:S01]  /*41a0*/  @!P3 IMAD.IADD R130, R130, 0x1, -R2 ;  /* 0x000000018282b824 */ /* 0x000fe200078e0a02 */
[C---:B------:R-:W-:Y:S01]  /*41b0*/  ISETP.GT.U32.AND P3, PT, R2.reuse, R134, PT ;  /* 0x000000860200720c */ /* 0x040fe20003f64070 */
[----:B------:R-:W-:Y:S01]  /*41c0*/  @!P6 IMAD.MOV R132, RZ, RZ, -R132 ;  /* 0x000000ffff84e224 */ /* 0x000fe200078e0a84 */
[----:B------:R-:W-:Y:S01]  /*41d0*/  ISETP.GT.U32.AND P6, PT, R2, R138, PT ;  /* 0x0000008a0200720c */ /* 0x000fe20003fc4070 */
[----:B------:R-:W-:-:S02]  /*41e0*/  @!P2 IMAD.IADD R128, R128, 0x1, -R2 ;  /* 0x000000018080a824 */ /* 0x000fc400078e0a02 */
[--C-:B------:R-:W-:Y:S01]  /*41f0*/  @!P0 IMAD.IADD R126, R126, 0x1, -R2.reuse ;  /* 0x000000017e7e8824 */ /* 0x100fe200078e0a02 */
[----:B------:R-:W-:Y:S01]  /*4200*/  ISETP.GE.AND P0, PT, R20, RZ, PT ;  /* 0x000000ff1400720c */ /* 0x000fe20003f06270 */
[----:B------:R-:W-:Y:S01]  /*4210*/  IMAD.HI.U32 R17, R12, R139, RZ ;  /* 0x0000008b0c117227 */ /* 0x000fe200078e00ff */
[----:B------:R-:W-:Y:S02]  /*4220*/  ISETP.GT.U32.AND P2, PT, R2, R128, PT ;  /* 0x000000800200720c */ /* 0x000fe40003f44070 */
[C---:B------:R-:W-:Y:S01]  /*4230*/  IADD3 R20, R3.reuse, 0x4e, RZ ;  /* 0x0000004e03147810 */ /* 0x040fe20007ffe0ff */
[----:B------:R-:W-:Y:S01]  /*4240*/  IMAD.MOV R17, RZ, RZ, -R17 ;  /* 0x000000ffff117224 */ /* 0x000fe200078e0a11 */
[----:B------:R-:W-:Y:S01]  /*4250*/  @!P1 IADD3 R136, R136, -R2, RZ ;  /* 0x8000000288889210 */ /* 0x000fe20007ffe0ff */
[--C-:B------:R-:W-:Y:S01]  /*4260*/  @!P3 IMAD.IADD R134, R134, 0x1, -R2.reuse ;  /* 0x000000018686b824 */ /* 0x100fe200078e0a02 */
[----:B------:R-:W-:Y:S01]  /*4270*/  IABS R19, R20 ;  /* 0x0000001400137213 */ /* 0x000fe20000000000 */
[----:B------:R-:W-:Y:S01]  /*4280*/  VIADD R21, R3, 0x4f ;  /* 0x0000004f03157836 */ /* 0x000fe20000000000 */
[----:B------:R-:W-:Y:S01]  /*4290*/  ISETP.GT.U32.AND P1, PT, R2, R136, PT ;  /* 0x000000880200720c */ /* 0x000fe20003f24070 */
[----:B------:R-:W-:Y:S01]  /*42a0*/  @!P6 IMAD.IADD R138, R138, 0x1, -R2 ;  /* 0x000000018a8ae824 */ /* 0x000fe200078e0a02 */
[C---:B------:R-:W-:Y:S01]  /*42b0*/  ISETP.GT.U32.AND P3, PT, R2.reuse, R134, PT ;  /* 0x000000860200720c */ /* 0x040fe20003f64070 */
[----:B------:R-:W-:Y:S01]  /*42c0*/  IMAD R139, R2, R17, R139 ;  /* 0x00000011028b7224 */ /* 0x000fe200078e028b */
[----:B------:R-:W-:Y:S01]  /*42d0*/  IABS R141, R21 ;  /* 0x00000015008d7213 */ /* 0x000fe20000000000 */
[----:B------:R-:W-:Y:S01]  /*42e0*/  IMAD.HI.U32 R17, R12, R19, RZ ;  /* 0x000000130c117227 */ /* 0x000fe200078e00ff */
[----:B------:R-:W-:-:S03]  /*42f0*/  ISETP.GT.U32.AND P6, PT, R2, R138, PT ;  /* 0x0000008a0200720c */ /* 0x000fc60003fc4070 */
[----:B------:R-:W-:Y:S01]  /*4300*/  @!P2 IMAD.IADD R128, R128, 0x1, -R2 ;  /* 0x000000018080a824 */ /* 0x000fe200078e0a02 */
[----:B------:R-:W-:Y:S01]  /*4310*/  ISETP.GE.AND P2, PT, R40, RZ, PT ;  /* 0x000000ff2800720c */ /* 0x000fe20003f46270 */
[----:B------:R-:W-:Y:S01]  /*4320*/  @!P4 IMAD.MOV R130, RZ, RZ, -R130 ;  /* 0x000000ffff82c224 */ /* 0x000fe200078e0a82 */
[----:B------:R-:W-:Y:S01]  /*4330*/  IADD3 R140, -R17, RZ, RZ ;  /* 0x000000ff118c7210 */ /* 0x000fe20007ffe1ff */
[----:B------:R-:W-:Y:S01]  /*4340*/  @!P0 IMAD.MOV R128, RZ, RZ, -R128 ;  /* 0x000000ffff808224 */ /* 0x000fe200078e0a80 */
[----:B------:R-:W-:Y:S01]  /*4350*/  ISETP.GT.U32.AND P0, PT, R2, R139, PT ;  /* 0x0000008b0200720c */ /* 0x000fe20003f04070 */
[----:B------:R-:W-:Y:S01]  /*4360*/  IMAD.HI.U32 R17, R12, R141, RZ ;  /* 0x0000008d0c117227 */ /* 0x000fe200078e00ff */
[----:B------:R-:W-:Y:S02]  /*4370*/  ISETP.GE.AND P4, PT, R38, RZ, PT ;  /* 0x000000ff2600720c */ /* 0x000fe40003f86270 */
[C---:B------:R-:W-:Y:S01]  /*4380*/  IADD3 R40, R3.reuse, 0x63, RZ ;  /* 0x0000006303287810 */ /* 0x040fe20007ffe0ff */
[----:B------:R-:W-:Y:S01]  /*4390*/  IMAD.MOV R17, RZ, RZ, -R17 ;  /* 0x000000ffff117224 */ /* 0x000fe200078e0a11 */
[----:B------:R-:W-:Y:S01]  /*43a0*/  @!P6 IADD3 R138, R138, -R2, RZ ;  /* 0x800000028a8ae210 */ /* 0x000fe20007ffe0ff */
[--C-:B------:R-:W-:Y:S01]  /*43b0*/  @!P3 IMAD.IADD R134, R134, 0x1, -R2.reuse ;  /* 0x000000018686b824 */ /* 0x100fe200078e0a02 */
[----:B------:R-:W-:Y:S01]  /*43c0*/  ISETP.GE.AND P3, PT, R18, RZ, PT ;  /* 0x000000ff1200720c */ /* 0x000fe20003f66270 */
[----:B------:R-:W-:Y:S01]  /*43d0*/  VIADD R18, R3, 0x50 ;  /* 0x0000005003127836 */ /* 0x000fe20000000000 */
[----:B------:R-:W-:Y:S01]  /*43e0*/  @!P2 IADD3 R138, -R138, RZ, RZ ;  /* 0x000000ff8a8aa210 */ /* 0x000fe20007ffe1ff */
[C---:B------:R-:W-:Y:S01]  /*43f0*/  IMAD R141, R2.reuse, R17, R141 ;  /* 0x00000011028d7224 */ /* 0x040fe200078e028d */
[----:B------:R-:W-:Y:S01]  /*4400*/  IABS R161, R40 ;  /* 0x0000002800a17213 */ /* 0x000fe20000000000 */
[----:B------:R-:W-:Y:S01]  /*4410*/  IMAD R140, R2, R140, R19 ;  /* 0x0000008c028c7224 */ /* 0x000fe200078e0213 */
[----:B------:R-:W-:Y:S01]  /*4420*/  IABS R19, R18 ;  /* 0x0000001200137213 */ /* 0x000fe20000000000 */
[--C-:B------:R-:W-:Y:S01]  /*4430*/  @!P1 IMAD.IADD R136, R136, 0x1, -R2.reuse ;  /* 0x0000000188889824 */ /* 0x100fe200078e0a02 */
[----:B------:R-:W-:Y:S01]  /*4440*/  ISETP.GT.U32.AND P2, PT, R2, R141, PT ;  /* 0x0000008d0200720c */ /* 0x000fe20003f44070 */
[----:B------:R-:W-:Y:S01]  /*4450*/  @!P0 IMAD.IADD R139, R139, 0x1, -R2 ;  /* 0x000000018b8b8824 */ /* 0x000fe200078e0a02 */
[----:B------:R-:W-:Y:S01]  /*4460*/  ISETP.GE.AND P1, PT, R20, RZ, PT ;  /* 0x000000ff1400720c */ /* 0x000fe20003f26270 */
[----:B------:R-:W-:Y:S01]  /*4470*/  @!P4 IMAD.MOV R136, RZ, RZ, -R136 ;  /* 0x000000ffff88c224 */ /* 0x000fe200078e0a88 */
[----:B------:R-:W-:Y:S01]  /*4480*/  ISETP.GE.AND P4, PT, R18, RZ, PT ;  /* 0x000000ff1200720c */ /* 0x000fe20003f86270 */
[----:B------:R-:W-:Y:S01]  /*4490*/  IMAD.HI.U32 R17, R12, R19, RZ ;  /* 0x000000130c117227 */ /* 0x000fe200078e00ff */
[----:B------:R-:W-:-:S02]  /*44a0*/  ISETP.GT.U32.AND P0, PT, R2, R139, PT ;  /* 0x0000008b0200720c */ /* 0x000fc40003f04070 */
[----:B------:R-:W-:Y:S01]  /*44b0*/  ISETP.GT.U32.AND P6, PT, R2, R140, PT ;  /* 0x0000008c0200720c */ /* 0x000fe20003fc4070 */
[----:B------:R-:W-:Y:S01]  /*44c0*/  VIADD R18, R3, 0x51 ;  /* 0x0000005103127836 */ /* 0x000fe20000000000 */
[----:B------:R-:W-:Y:S01]  /*44d0*/  IADD3 R17, -R17, RZ, RZ ;  /* 0x000000ff11117210 */ /* 0x000fe20007ffe1ff */
[----:B------:R-:W-:Y:S01]  /*44e0*/  @!P5 IMAD.MOV R126, RZ, RZ, -R126 ;  /* 0x000000ffff7ed224 */ /* 0x000fe200078e0a7e */
[----:B------:R-:W-:Y:S01]  /*44f0*/  ISETP.GE.AND P5, PT, R36, RZ, PT ;  /* 0x000000ff2400720c */ /* 0x000fe20003fa6270 */
[----:B------:R-:W-:Y:S01]  /*4500*/  VIADD R20, R3, 0x52 ;  /* 0x0000005203147836 */ /* 0x000fe20000000000 */
[----:B------:R-:W-:Y:S01]  /*4510*/  IABS R143, R18 ;  /* 0x00000012008f7213 */ /* 0x000fe20000000000 */
[----:B------:R-:W-:Y:S02]  /*4520*/  @!P2 IMAD.IADD R141, R141, 0x1, -R2 ;  /* 0x000000018d8da824 */ /* 0x000fe400078e0a02 */
[----:B------:R-:W-:Y:S01]  /*4530*/  IMAD R142, R2, R17, R19 ;  /* 0x00000011028e7224 */ /* 0x000fe200078e0213 */
[----:B------:R-:W-:Y:S01]  /*4540*/  IABS R19, R20 ;  /* 0x0000001400137213 */ /* 0x000fe20000000000 */
[----:B------:R-:W-:Y:S01]  /*4550*/  IMAD.HI.U32 R17, R12, R143, RZ ;  /* 0x0000008f0c117227 */ /* 0x000fe200078e00ff */
[----:B------:R-:W-:-:S03]  /*4560*/  ISETP.GT.U32.AND P2, PT, R2, R141, PT ;  /* 0x0000008d0200720c */ /* 0x000fc60003f44070 */
[----:B------:R-:W-:Y:S01]  /*4570*/  @!P0 IMAD.IADD R139, R139, 0x1, -R2 ;  /* 0x000000018b8b8824 */ /* 0x000fe200078e0a02 */
[----:B------:R-:W-:Y:S01]  /*4580*/  ISETP.GE.AND P0, PT, R18, RZ, PT ;  /* 0x000000ff1200720c */ /* 0x000fe20003f06270 */
[----:B------:R-:W-:Y:S02]  /*4590*/  IMAD.MOV R18, RZ, RZ, -R17 ;  /* 0x000000ffff127224 */ /* 0x000fe400078e0a11 */
[----:B------:R-:W-:Y:S01]  /*45a0*/  @!P5 IMAD.MOV R134, RZ, RZ, -R134 ;  /* 0x000000ffff86d224 */ /* 0x000fe200078e0a86 */
[----:B------:R-:W-:Y:S01]  /*45b0*/  ISETP.GE.AND P5, PT, R21, RZ, PT ;  /* 0x000000ff1500720c */ /* 0x000fe20003fa6270 */
[----:B------:R-:W-:-:S04]  /*45c0*/  IMAD.HI.U32 R17, R12, R19, RZ ;  /* 0x000000130c117227 */ /* 0x000fc800078e00ff */
[----:B------:R-:W-:Y:S01]  /*45d0*/  @!P3 IMAD.MOV R139, RZ, RZ, -R139 ;  /* 0x000000ffff8bb224 */ /* 0x000fe200078e0a8b */
[----:B------:R-:W-:Y:S01]  /*45e0*/  ISETP.GT.U32.AND P3, PT, R2, R142, PT ;  /* 0x0000008e0200720c */ /* 0x000fe20003f64070 */
[--C-:B------:R-:W-:Y:S01]  /*45f0*/  @!P6 IMAD.IADD R140, R140, 0x1, -R2.reuse ;  /* 0x000000018c8ce824 */ /* 0x100fe200078e0a02 */
[----:B------:R-:W-:Y:S01]  /*4600*/  IADD3 R144, -R17, RZ, RZ ;  /* 0x000000ff11907210 */ /* 0x000fe20007ffe1ff */
[--C-:B------:R-:W-:Y:S02]  /*4610*/  @!P2 IMAD.IADD R141, R141, 0x1, -R2.reuse ;  /* 0x000000018d8da824 */ /* 0x100fe400078e0a02 */
[C---:B------:R-:W-:Y:S01]  /*4620*/  VIADD R21, R3.reuse, 0x53 ;  /* 0x0000005303157836 */ /* 0x040fe20000000000 */
[C---:B------:R-:W-:Y:S01]  /*4630*/  ISETP.GT.U32.AND P6, PT, R2.reuse, R140, PT ;  /* 0x0000008c0200720c */ /* 0x040fe20003fc4070 */
[C---:B------:R-:W-:Y:S02]  /*4640*/  IMAD R144, R2.reuse, R144, R19 ;  /* 0x0000009002907224 */ /* 0x040fe400078e0213 */
[----:B------:R-:W-:Y:S01]  /*4650*/  @!P5 IMAD.MOV R141, RZ, RZ, -R141 ;  /* 0x000000ffff8dd224 */ /* 0x000fe200078e0a8d */
[----:B------:R-:W-:Y:S01]  /*4660*/  IABS R145, R21 ;  /* 0x0000001500917213 */ /* 0x000fe20000000000 */
[----:B------:R-:W-:Y:S01]  /*4670*/  VIADD R36, R3, 0x55 ;  /* 0x0000005503247836 */ /* 0x000fe20000000000 */
[----:B------:R-:W-:Y:S01]  /*4680*/  ISETP.GT.U32.AND P5, PT, R2, R144, PT ;  /* 0x000000900200720c */ /* 0x000fe20003fa4070 */
[----:B------:R-:W-:-:S02]  /*4690*/  @!P3 IMAD.IADD R142, R142, 0x1, -R2 ;  /* 0x000000018e8eb824 */ /* 0x000fc400078e0a02 */
[----:B------:R-:W-:Y:S01]  /*46a0*/  IMAD.HI.U32 R17, R12, R145, RZ ;  /* 0x000000910c117227 */ /* 0x000fe200078e00ff */
[----:B------:R-:W-:Y:S02]  /*46b0*/  IABS R147, R36 ;  /* 0x0000002400937213 */ /* 0x000fe40000000000 */
[----:B------:R-:W-:Y:S01]  /*46c0*/  ISETP.GT.U32.AND P3, PT, R2, R142, PT ;  /* 0x0000008e0200720c */ /* 0x000fe20003f64070 */
[----:B------:R-:W-:Y:S01]  /*46d0*/  IMAD.MOV R17, RZ, RZ, -R17 ;  /* 0x000000ffff117224 */ /* 0x000fe200078e0a11 */
[----:B------:R-:W-:Y:S01]  /*46e0*/  @!P6 IADD3 R140, R140, -R2, RZ ;  /* 0x800000028c8ce210 */ /* 0x000fe20007ffe0ff */
[----:B------:R-:W-:Y:S01]  /*46f0*/  IMAD R143, R2, R18, R143 ;  /* 0x00000012028f7224 */ /* 0x000fe200078e028f */
[----:B------:R-:W-:Y:S01]  /*4700*/  ISETP.GE.AND P6, PT, R20, RZ, PT ;  /* 0x000000ff1400720c */ /* 0x000fe20003fc6270 */
[----:B------:R-:W-:Y:S01]  /*4710*/  IMAD R145, R2, R17, R145 ;  /* 0x0000001102917224 */ /* 0x000fe200078e0291 */
[----:B------:R-:W-:Y:S01]  /*4720*/  IADD3 R20, R3, 0x54, RZ ;  /* 0x0000005403147810 */ /* 0x000fe20007ffe0ff */
[----:B------:R-:W-:Y:S01]  /*4730*/  @!P5 IMAD.IADD R144, R144, 0x1, -R2 ;  /* 0x000000019090d824 */ /* 0x000fe200078e0a02 */
[----:B------:R-:W-:Y:S01]  /*4740*/  ISETP.GT.U32.AND P2, PT, R2, R143, PT ;  /* 0x0000008f0200720c */ /* 0x000fe20003f44070 */
[----:B------:R-:W-:Y:S01]  /*4750*/  IMAD.HI.U32 R18, R12, R147, RZ ;  /* 0x000000930c127227 */ /* 0x000fe200078e00ff */
[----:B------:R-:W-:-:S02]  /*4760*/  IABS R19, R20 ;  /* 0x0000001400137213 */ /* 0x000fc40000000000 */
[----:B------:R-:W-:Y:S01]  /*4770*/  ISETP.GT.U32.AND P5, PT, R2, R144, PT ;  /* 0x000000900200720c */ /* 0x000fe20003fa4070 */
[----:B------:R-:W-:Y:S01]  /*4780*/  @!P3 IMAD.IADD R142, R142, 0x1, -R2 ;  /* 0x000000018e8eb824 */ /* 0x000fe200078e0a02 */
[----:B------:R-:W-:Y:S01]  /*4790*/  ISETP.GT.U32.AND P3, PT, R2, R145, PT ;  /* 0x000000910200720c */ /* 0x000fe20003f64070 */
[----:B------:R-:W-:-:S04]  /*47a0*/  IMAD.HI.U32 R17, R12, R19, RZ ;  /* 0x000000130c117227 */ /* 0x000fc800078e00ff */
[----:B------:R-:W-:Y:S01]  /*47b0*/  VIADD R38, R3, 0x56 ;  /* 0x0000005603267836 */ /* 0x000fe20000000000 */
[----:B------:R-:W-:Y:S01]  /*47c0*/  IADD3 R17, -R17, RZ, RZ ;  /* 0x000000ff11117210 */ /* 0x000fe20007ffe1ff */
[----:B------:R-:W-:Y:S01]  /*47d0*/  @!P1 IMAD.MOV R140, RZ, RZ, -R140 ;  /* 0x000000ffff8c9224 */ /* 0x000fe200078e0a8c */
[----:B------:R-:W-:Y:S01]  /*47e0*/  ISETP.GE.AND P1, PT, R21, RZ, PT ;  /* 0x000000ff1500720c */ /* 0x000fe20003f26270 */
[----:B------:R-:W-:Y:S01]  /*47f0*/  IMAD.MOV R18, RZ, RZ, -R18 ;  /* 0x000000ffff127224 */ /* 0x000fe200078e0a12 */
[----:B------:R-:W-:Y:S01]  /*4800*/  IABS R21, R38 ;  /* 0x0000002600157213 */ /* 0x000fe20000000000 */
[----:B------:R-:W-:Y:S01]  /*4810*/  IMAD R146, R2, R17, R19 ;  /* 0x0000001102927224 */ /* 0x000fe200078e0213 */
[----:B------:R-:W-:Y:S01]  /*4820*/  @!P5 IADD3 R144, R144, -R2, RZ ;  /* 0x800000029090d210 */ /* 0x000fe20007ffe0ff */
[----:B------:R-:W-:Y:S01]  /*4830*/  IMAD R147, R2, R18, R147 ;  /* 0x0000001202937224 */ /* 0x000fe200078e0293 */
[----:B------:R-:W-:Y:S01]  /*4840*/  @!P2 IADD3 R143, R143, -R2, RZ ;  /* 0x800000028f8fa210 */ /* 0x000fe20007ffe0ff */
[----:B------:R-:W-:Y:S01]  /*4850*/  @!P3 IMAD.IADD R145, R145, 0x1, -R2 ;  /* 0x000000019191b824 */ /* 0x000fe200078e0a02 */
[----:B------:R-:W-:Y:S01]  /*4860*/  @!P6 IADD3 R144, -R144, RZ, RZ ;  /* 0x000000ff9090e210 */ /* 0x000fe20007ffe1ff */
[----:B------:R-:W-:Y:S01]  /*4870*/  IMAD.HI.U32 R17, R12, R21, RZ ;  /* 0x000000150c117227 */ /* 0x000fe200078e00ff */
[----:B------:R-:W-:-:S02]  /*4880*/  ISETP.GT.U32.AND P6, PT, R2, R147, PT ;  /* 0x000000930200720c */ /* 0x000fc40003fc4070 */
[C---:B------:R-:W-:Y:S01]  /*4890*/  ISETP.GT.U32.AND P3, PT, R2.reuse, R145, PT ;  /* 0x000000910200720c */ /* 0x040fe20003f64070 */
[----:B------:R-:W-:Y:S01]  /*48a0*/  IMAD.MOV R17, RZ, RZ, -R17 ;  /* 0x000000ffff117224 */ /* 0x000fe200078e0a11 */
[C---:B------:R-:W-:Y:S01]  /*48b0*/  ISETP.GT.U32.AND P2, PT, R2.reuse, R143, PT ;  /* 0x0000008f0200720c */ /* 0x040fe20003f44070 */
[----:B------:R-:W-:Y:S01]  /*48c0*/  @!P4 IMAD.MOV R142, RZ, RZ, -R142 ;  /* 0x000000ffff8ec224 */ /* 0x000fe200078e0a8e */
[C---:B------:R-:W-:Y:S01]  /*48d0*/  ISETP.GT.U32.AND P5, PT, R2.reuse, R146, PT ;  /* 0x000000920200720c */ /* 0x040fe20003fa4070 */
[----:B------:R-:W-:Y:S01]  /*48e0*/  IMAD R148, R2, R17, R21 ;  /* 0x0000001102947224 */ /* 0x000fe200078e0215 */
[----:B------:R-:W-:Y:S01]  /*48f0*/  ISETP.GE.AND P4, PT, R20, RZ, PT ;  /* 0x000000ff1400720c */ /* 0x000fe20003f86270 */
[C---:B------:R-:W-:Y:S02]  /*4900*/  VIADD R17, R3.reuse, 0x57 ;  /* 0x0000005703117836 */ /* 0x040fe40000000000 */
[----:B------:R-:W-:Y:S02]  /*4910*/  VIADD R21, R3, 0x58 ;  /* 0x0000005803157836 */ /* 0x000fe40000000000 */
[--C-:B------:R-:W-:Y:S01]  /*4920*/  @!P6 IMAD.IADD R147, R147, 0x1, -R2.reuse ;  /* 0x000000019393e824 */ /* 0x100fe200078e0a02 */
[----:B------:R-:W-:Y:S01]  /*4930*/  IABS R149, R17 ;  /* 0x0000001100957213 */ /* 0x000fe20000000000 */
[--C-:B------:R-:W-:Y:S01]  /*4940*/  @!P3 IMAD.IADD R145, R145, 0x1, -R2.reuse ;  /* 0x000000019191b824 */ /* 0x100fe200078e0a02 */
[----:B------:R-:W-:Y:S01]  /*4950*/  ISETP.GE.AND P3, PT, R17, RZ, PT ;  /* 0x000000ff1100720c */ /* 0x000fe20003f66270 */
[----:B------:R-:W-:Y:S01]  /*4960*/  @!P2 IMAD.IADD R143, R143, 0x1, -R2 ;  /* 0x000000018f8fa824 */ /* 0x000fe200078e0a02 */
[----:B------:R-:W-:Y:S01]  /*4970*/  ISETP.GT.U32.AND P6, PT, R2, R147, PT ;  /* 0x000000930200720c */ /* 0x000fe20003fc4070 */
[----:B------:R-:W-:Y:S01]  /*4980*/  IMAD.HI.U32 R17, R12, R149, RZ ;  /* 0x000000950c117227 */ /* 0x000fe200078e00ff */
[----:B------:R-:W-:-:S02]  /*4990*/  IABS R19, R21 ;  /* 0x0000001500137213 */ /* 0x000fc40000000000 */
[----:B------:R-:W-:Y:S01]  /*49a0*/  ISETP.GE.AND P2, PT, R36, RZ, PT ;  /* 0x000000ff2400720c */ /* 0x000fe20003f46270 */
[----:B------:R-:W-:Y:S01]  /*49b0*/  @!P1 IMAD.MOV R145, RZ, RZ, -R145 ;  /* 0x000000ffff919224 */ /* 0x000fe200078e0a91 */
[----:B------:R-:W-:Y:S01]  /*49c0*/  IADD3 R17, -R17, RZ, RZ ;  /* 0x000000ff11117210 */ /* 0x000fe20007ffe1ff */
[----:B------:R-:W-:Y:S01]  /*49d0*/  @!P0 IMAD.MOV R143, RZ, RZ, -R143 ;  /* 0x000000ffff8f8224 */ /* 0x000fe200078e0a8f */
[----:B------:R-:W-:Y:S01]  /*49e0*/  ISETP.GT.U32.AND P1, PT, R2, R148, PT ;  /* 0x000000940200720c */ /* 0x000fe20003f24070 */
[C---:B------:R-:W-:Y:S01]  /*49f0*/  VIADD R36, R3.reuse, 0x59 ;  /* 0x0000005903247836 */ /* 0x040fe20000000000 */
[----:B------:R-:W-:Y:S01]  /*4a00*/  ISETP.GE.AND P0, PT, R38, RZ, PT ;  /* 0x000000ff2600720c */ /* 0x000fe20003f06270 */
[----:B------:R-:W-:Y:S01]  /*4a10*/  IMAD R149, R2, R17, R149 ;  /* 0x0000001102957224 */ /* 0x000fe200078e0295 */
[-C--:B------:R-:W-:Y:S01]  /*4a20*/  @!P5 IADD3 R146, R146, -R2.reuse, RZ ;  /* 0x800000029292d210 */ /* 0x080fe20007ffe0ff */
[----:B------:R-:W-:Y:S01]  /*4a30*/  VIADD R38, R3, 0x5a ;  /* 0x0000005a03267836 */ /* 0x000fe20000000000 */
[----:B------:R-:W-:Y:S01]  /*4a40*/  @!P6 IADD3 R147, R147, -R2, RZ ;  /* 0x800000029393e210 */ /* 0x000fe20007ffe0ff */
[----:B------:R-:W-:Y:S01]  /*4a50*/  IMAD.HI.U32 R18, R12, R19, RZ ;  /* 0x000000130c127227 */ /* 0x000fe200078e00ff */
[----:B------:R-:W-:-:S02]  /*4a60*/  ISETP.GT.U32.AND P6, PT, R2, R149, PT ;  /* 0x000000950200720c */ /* 0x000fc40003fc4070 */
[----:B------:R-:W-:Y:S01]  /*4a70*/  IABS R151, R36 ;  /* 0x0000002400977213 */ /* 0x000fe20000000000 */
[----:B------:R-:W-:Y:S01]  /*4a80*/  IMAD.MOV R18, RZ, RZ, -R18 ;  /* 0x000000ffff127224 */ /* 0x000fe200078e0a12 */
[----:B------:R-:W-:Y:S01]  /*4a90*/  IABS R20, R38 ;  /* 0x0000002600147213 */ /* 0x000fe20000000000 */
[----:B------:R-:W-:Y:S01]  /*4aa0*/  @!P1 IMAD.IADD R148, R148, 0x1, -R2 ;  /* 0x0000000194949824 */ /* 0x000fe200078e0a02 */
[----:B------:R-:W-:Y:S01]  /*4ab0*/  ISETP.GT.U32.AND P5, PT, R2, R146, PT ;  /* 0x000000920200720c */ /* 0x000fe20003fa4070 */
[----:B------:R-:W-:-:S03]  /*4ac0*/  IMAD.HI.U32 R17, R12, R151, RZ ;  /* 0x000000970c117227 */ /* 0x000fc600078e00ff */
[C---:B------:R-:W-:Y:S01]  /*4ad0*/  ISETP.GT.U32.AND P1, PT, R2.reuse, R148, PT ;  /* 0x000000940200720c */ /* 0x040fe20003f24070 */
[C---:B------:R-:W-:Y:S02]  /*4ae0*/  IMAD R150, R2.reuse, R18, R19 ;  /* 0x0000001202967224 */ /* 0x040fe400078e0213 */
[----:B------:R-:W-:Y:S02]  /*4af0*/  @!P6 IMAD.IADD R149, R149, 0x1, -R2 ;  /* 0x000000019595e824 */ /* 0x000fe400078e0a02 */
[----:B------:R-:W-:Y:S02]  /*4b00*/  IMAD.MOV.U32 R19, RZ, RZ, R20 ;  /* 0x000000ffff137224 */ /* 0x000fe400078e0014 */
[----:B------:R-:W-:Y:S01]  /*4b10*/  IMAD.MOV R17, RZ, RZ, -R17 ;  /* 0x000000ffff117224 */ /* 0x000fe200078e0a11 */
[----:B------:R-:W-:Y:S01]  /*4b20*/  ISETP.GT.U32.AND P6, PT, R2, R149, PT ;  /* 0x000000950200720c */ /* 0x000fe20003fc4070 */
[----:B------:R-:W-:-:S04]  /*4b30*/  IMAD.HI.U32 R18, R12, R19, RZ ;  /* 0x000000130c127227 */ /* 0x000fc800078e00ff */
[----:B------:R-:W-:Y:S02]  /*4b40*/  IMAD R151, R2, R17, R151 ;  /* 0x0000001102977224 */ /* 0x000fe400078e0297 */
[----:B------:R-:W-:Y:S02]  /*4b50*/  IMAD.MOV R18, RZ, RZ, -R18 ;  /* 0x000000ffff127224 */ /* 0x000fe400078e0a12 */
[--C-:B------:R-:W-:Y:S01]  /*4b60*/  @!P1 IMAD.IADD R148, R148, 0x1, -R2.reuse ;  /* 0x0000000194949824 */ /* 0x100fe200078e0a02 */
[C---:B------:R-:W-:Y:S01]  /*4b70*/  ISETP.GT.U32.AND P1, PT, R2.reuse, R151, PT ;  /* 0x000000970200720c */ /* 0x040fe20003f24070 */
[----:B------:R-:W-:Y:S02]  /*4b80*/  IMAD R152, R2, R18, R19 ;  /* 0x0000001202987224 */ /* 0x000fe400078e0213 */
[----:B------:R-:W-:Y:S01]  /*4b90*/  @!P6 IADD3 R149, R149, -R2, RZ ;  /* 0x800000029595e210 */ /* 0x000fe20007ffe0ff */
[----:B------:R-:W-:Y:S01]  /*4ba0*/  @!P5 IMAD.IADD R146, R146, 0x1, -R2 ;  /* 0x000000019292d824 */ /* 0x000fe200078e0a02 */
[----:B------:R-:W-:Y:S01]  /*4bb0*/  ISETP.GE.AND P5, PT, R21, RZ, PT ;  /* 0x000000ff1500720c */ /* 0x000fe20003fa6270 */
[----:B------:R-:W-:Y:S01]  /*4bc0*/  VIADD R20, R3, 0x5b ;  /* 0x0000005b03147836 */ /* 0x000fe20000000000 */
[----:B------:R-:W-:Y:S01]  /*4bd0*/  ISETP.GT.U32.AND P6, PT, R2, R152, PT ;  /* 0x000000980200720c */ /* 0x000fe20003fc4070 */
[----:B------:R-:W-:Y:S01]  /*4be0*/  @!P0 IMAD.MOV R148, RZ, RZ, -R148 ;  /* 0x000000ffff948224 */ /* 0x000fe200078e0a94 */
[----:B------:R-:W-:Y:S01]  /*4bf0*/  @!P4 IADD3 R146, -R146, RZ, RZ ;  /* 0x000000ff9292c210 */ /* 0x000fe20007ffe1ff */
[----:B------:R-:W-:Y:S01]  /*4c00*/  @!P2 IMAD.MOV R147, RZ, RZ, -R147 ;  /* 0x000000ffff93a224 */ /* 0x000fe200078e0a93 */
[----:B------:R-:W-:-:S02]  /*4c10*/  ISETP.GT.U32.AND P4, PT, R2, R150, PT ;  /* 0x000000960200720c */ /* 0x000fc40003f84070 */
[--C-:B------:R-:W-:Y:S01]  /*4c20*/  @!P1 IMAD.IADD R151, R151, 0x1, -R2.reuse ;  /* 0x0000000197979824 */ /* 0x100fe200078e0a02 */
[----:B------:R-:W-:Y:S02]  /*4c30*/  IABS R153, R20 ;  /* 0x0000001400997213 */ /* 0x000fe40000000000 */
[C---:B------:R-:W-:Y:S02]  /*4c40*/  IADD3 R21, R3.reuse, 0x5c, RZ ;  /* 0x0000005c03157810 */ /* 0x040fe40007ffe0ff */
[----:B------:R-:W-:Y:S01]  /*4c50*/  ISETP.GT.U32.AND P1, PT, R2, R151, PT ;  /* 0x000000970200720c */ /* 0x000fe20003f24070 */
[----:B------:R-:W-:Y:S01]  /*4c60*/  IMAD.HI.U32 R17, R12, R153, RZ ;  /* 0x000000990c117227 */ /* 0x000fe200078e00ff */
[----:B------:R-:W-:Y:S02]  /*4c70*/  IABS R19, R21 ;  /* 0x0000001500137213 */ /* 0x000fe40000000000 */
[----:B------:R-:W-:Y:S01]  /*4c80*/  ISETP.GE.AND P0, PT, R38, RZ, PT ;  /* 0x000000ff2600720c */ /* 0x000fe20003f06270 */
[--C-:B------:R-:W-:Y:S01]  /*4c90*/  @!P6 IMAD.IADD R152, R152, 0x1, -R2.reuse ;  /* 0x000000019898e824 */ /* 0x100fe200078e0a02 */
[----:B------:R-:W-:Y:S01]  /*4ca0*/  ISETP.GE.AND P2, PT, R36, RZ, PT ;  /* 0x000000ff2400720c */ /* 0x000fe20003f46270 */
[----:B------:R-:W-:Y:S01]  /*4cb0*/  IMAD.MOV R17, RZ, RZ, -R17 ;  /* 0x000000ffff117224 */ /* 0x000fe200078e0a11 */
[----:B------:R-:W-:Y:S01]  /*4cc0*/  IADD3 R36, R3, 0x61, RZ ;  /* 0x0000006103247810 */ /* 0x000fe20007ffe0ff */
[----:B------:R-:W-:Y:S01]  /*4cd0*/  @!P4 IMAD.IADD R150, R150, 0x1, -R2 ;  /* 0x000000019696c824 */ /* 0x000fe200078e0a02 */
[C---:B------:R-:W-:Y:S01]  /*4ce0*/  ISETP.GT.U32.AND P6, PT, R2.reuse, R152, PT ;  /* 0x000000980200720c */ /* 0x040fe20003fc4070 */
[----:B------:R-:W-:Y:S01]  /*4cf0*/  IMAD R153, R2, R17, R153 ;  /* 0x0000001102997224 */ /* 0x000fe200078e0299 */
[----:B------:R-:W-:Y:S01]  /*4d00*/  IABS R159, R36 ;  /* 0x00000024009f7213 */ /* 0x000fe20000000000 */
[----:B------:R-:W-:Y:S01]  /*4d10*/  IMAD.HI.U32 R18, R12, R19, RZ ;  /* 0x000000130c127227 */ /* 0x000fe200078e00ff */
[----:B------:R-:W-:-:S02]  /*4d20*/  ISETP.GT.U32.AND P4, PT, R2, R150, PT ;  /* 0x000000960200720c */ /* 0x000fc40003f84070 */
[----:B------:R-:W-:Y:S01]  /*4d30*/  @!P3 IADD3 R149, -R149, RZ, RZ ;  /* 0x000000ff9595b210 */ /* 0x000fe20007ffe1ff */
[----:B------:R-:W-:Y:S01]  /*4d40*/  @!P1 IMAD.IADD R151, R151, 0x1, -R2 ;  /* 0x0000000197979824 */ /* 0x000fe200078e0a02 */
[----:B------:R-:W-:Y:S01]  /*4d50*/  ISETP.GT.U32.AND P1, PT, R2, R153, PT ;  /* 0x000000990200720c */ /* 0x000fe20003f24070 */
[----:B------:R-:W-:Y:S01]  /*4d60*/  IMAD.MOV R18, RZ, RZ, -R18 ;  /* 0x000000ffff127224 */ /* 0x000fe200078e0a12 */
[----:B------:R-:W-:Y:S01]  /*4d70*/  ISETP.GE.AND P3, PT, R20, RZ, PT ;  /* 0x000000ff1400720c */ /* 0x000fe20003f66270 */
[C---:B------:R-:W-:Y:S02]  /*4d80*/  VIADD R17, R3.reuse, 0x5d ;  /* 0x0000005d03117836 */ /* 0x040fe40000000000 */
[----:B------:R-:W-:Y:S01]  /*4d90*/  IMAD R154, R2, R18, R19 ;  /* 0x00000012029a7224 */ /* 0x000fe200078e0213 */
[----:B------:R-:W-:Y:S01]  /*4da0*/  IADD3 R18, R3, 0x5e, RZ ;  /* 0x0000005e03127810 */ /* 0x000fe20007ffe0ff */
[--C-:B------:R-:W-:Y:S01]  /*4db0*/  @!P6 IMAD.IADD R152, R152, 0x1, -R2.reuse ;  /* 0x000000019898e824 */ /* 0x100fe200078e0a02 */
[----:B------:R-:W-:Y:S01]  /*4dc0*/  IABS R155, R17 ;  /* 0x00000011009b7213 */ /* 0x000fe20000000000 */
[----:B------:R-:W-:Y:S01]  /*4dd0*/  @!P4 IMAD.IADD R150, R150, 0x1, -R2 ;  /* 0x000000019696c824 */ /* 0x000fe200078e0a02 */
[----:B------:R-:W-:Y:S01]  /*4de0*/  ISETP.GE.AND P4, PT, R21, RZ, PT ;  /* 0x000000ff1500720c */ /* 0x000fe20003f86270 */
[----:B------:R-:W-:Y:S01]  /*4df0*/  @!P0 IMAD.MOV R152, RZ, RZ, -R152 ;  /* 0x000000ffff988224 */ /* 0x000fe200078e0a98 */
[----:B------:R-:W-:Y:S01]  /*4e00*/  ISETP.GT.U32.AND P0, PT, R2, R154, PT ;  /* 0x0000009a0200720c */ /* 0x000fe20003f04070 */
[----:B------:R-:W-:Y:S01]  /*4e10*/  VIADD R19, R3, 0x5f ;  /* 0x0000005f03137836 */ /* 0x000fe20000000000 */
[----:B------:R-:W-:Y:S01]  /*4e20*/  @!P1 IADD3 R153, R153, -R2, RZ ;  /* 0x8000000299999210 */ /* 0x000fe20007ffe0ff */
[----:B------:R-:W-:Y:S01]  /*4e30*/  @!P5 IMAD.MOV R150, RZ, RZ, -R150 ;  /* 0x000000ffff96d224 */ /* 0x000fe200078e0a96 */
[----:B------:R-:W-:Y:S01]  /*4e40*/  ISETP.GE.AND P5, PT, R17, RZ, PT ;  /* 0x000000ff1100720c */ /* 0x000fe20003fa6270 */
[----:B------:R-:W-:Y:S01]  /*4e50*/  IMAD.HI.U32 R17, R12, R155, RZ ;  /* 0x0000009b0c117227 */ /* 0x000fe200078e00ff */
[----:B------:R-:W-:-:S02]  /*4e60*/  ISETP.GT.U32.AND P1, PT, R2, R153, PT ;  /* 0x000000990200720c */ /* 0x000fc40003f24070 */
[----:B------:R-:W-:Y:S01]  /*4e70*/  ISETP.GE.AND P6, PT, R19, RZ, PT ;  /* 0x000000ff1300720c */ /* 0x000fe20003fc6270 */
[----:B------:R-:W-:Y:S01]  /*4e80*/  @!P2 IMAD.MOV R151, RZ, RZ, -R151 ;  /* 0x000000ffff97a224 */ /* 0x000fe200078e0a97 */
[----:B------:R-:W-:Y:S01]  /*4e90*/  IABS R157, R19 ;  /* 0x00000013009d7213 */ /* 0x000fe20000000000 */
[----:B------:R-:W-:Y:S01]  /*4ea0*/  IMAD.MOV R19, RZ, RZ, -R17 ;  /* 0x000000ffff137224 */ /* 0x000fe200078e0a11 */
[----:B------:R-:W-:Y:S01]  /*4eb0*/  IABS R21, R18 ;  /* 0x0000001200157213 */ /* 0x000fe20000000000 */
[----:B------:R-:W-:Y:S01]  /*4ec0*/  @!P0 IMAD.IADD R154, R154, 0x1, -R2 ;  /* 0x000000019a9a8824 */ /* 0x000fe200078e0a02 */
[----:B------:R-:W-:Y:S01]  /*4ed0*/  ISETP.GE.AND P2, PT, R18, RZ, PT ;  /* 0x000000ff1200720c */ /* 0x000fe20003f46270 */
[----:B------:R-:W-:Y:S02]  /*4ee0*/  IMAD R155, R2, R19, R155 ;  /* 0x00000013029b7224 */ /* 0x000fe400078e029b */
[----:B------:R-:W-:Y:S01]  /*4ef0*/  IMAD.HI.U32 R18, R12, R21, RZ ;  /* 0x000000150c127227 */ /* 0x000fe200078e00ff */
[----:B------:R-:W-:-:S03]  /*4f00*/  ISETP.GT.U32.AND P0, PT, R2, R154, PT ;  /* 0x0000009a0200720c */ /* 0x000fc60003f04070 */
[----:B------:R-:W-:Y:S01]  /*4f10*/  @!P1 IMAD.IADD R153, R153, 0x1, -R2 ;  /* 0x0000000199999824 */ /* 0x000fe200078e0a02 */
[----:B------:R-:W-:Y:S01]  /*4f20*/  ISETP.GT.U32.AND P1, PT, R2, R155, PT ;  /* 0x0000009b0200720c */ /* 0x000fe20003f24070 */
[----:B------:R-:W-:Y:S02]  /*4f30*/  IMAD.MOV R18, RZ, RZ, -R18 ;  /* 0x000000ffff127224 */ /* 0x000fe400078e0a12 */
[----:B------:R-:W-:-:S04]  /*4f40*/  IMAD.HI.U32 R17, R12, R157, RZ ;  /* 0x0000009d0c117227 */ /* 0x000fc800078e00ff */
[----:B------:R-:W-:Y:S01]  /*4f50*/  IMAD R156, R2, R18, R21 ;  /* 0x00000012029c7224 */ /* 0x000fe200078e0215 */
[----:B------:R-:W-:Y:S01]  /*4f60*/  IADD3 R17, -R17, RZ, RZ ;  /* 0x000000ff11117210 */ /* 0x000fe20007ffe1ff */
[----:B------:R-:W-:Y:S01]  /*4f70*/  VIADD R20, R3, 0x60 ;  /* 0x0000006003147836 */ /* 0x000fe20000000000 */
[----:B------:R-:W-:Y:S01]  /*4f80*/  @!P0 IADD3 R154, R154, -R2, RZ ;  /* 0x800000029a9a8210 */ /* 0x000fe20007ffe0ff */
[----:B------:R-:W-:Y:S01]  /*4f90*/  IMAD.HI.U32 R18, R12, R159, RZ ;  /* 0x0000009f0c127227 */ /* 0x000fe200078e00ff */
[----:B------:R-:W-:Y:S02]  /*4fa0*/  ISETP.GT.U32.AND P0, PT, R2, R156, PT ;  /* 0x0000009c0200720c */ /* 0x000fe40003f04070 */
[----:B------:R-:W-:Y:S01]  /*4fb0*/  IABS R19, R20 ;  /* 0x0000001400137213 */ /* 0x000fe20000000000 */
[----:B------:R-:W-:Y:S01]  /*4fc0*/  @!P1 IMAD.IADD R155, R155, 0x1, -R2 ;  /* 0x000000019b9b9824 */ /* 0x000fe200078e0a02 */
[----:B------:R-:W-:Y:S01]  /*4fd0*/  @!P4 IADD3 R154, -R154, RZ, RZ ;  /* 0x000000ff9a9ac210 */ /* 0x000fe20007ffe1ff */
[----:B------:R-:W-:-:S02]  /*4fe0*/  IMAD.MOV R18, RZ, RZ, -R18 ;  /* 0x000000ffff127224 */ /* 0x000fc400078e0a12 */
[C---:B------:R-:W-:Y:S01]  /*4ff0*/  IMAD R157, R2.reuse, R17, R157 ;  /* 0x00000011029d7224 */ /* 0x040fe200078e029d */
[----:B------:R-:W-:Y:S01]  /*5000*/  ISETP.GT.U32.AND P1, PT, R2, R155, PT ;  /* 0x0000009b0200720c */ /* 0x000fe20003f24070 */
[----:B------:R-:W-:-:S04]  /*5010*/  IMAD.HI.U32 R17, R12, R19, RZ ;  /* 0x000000130c117227 */ /* 0x000fc800078e00ff */
[----:B------:R-:W-:Y:S02]  /*5020*/  IMAD R159, R2, R18, R159 ;  /* 0x00000012029f7224 */ /* 0x000fe400078e029f */
[----:B------:R-:W-:Y:S02]  /*5030*/  VIADD R38, R3, 0x62 ;  /* 0x0000006203267836 */ /* 0x000fe40000000000 */
[----:B------:R-:W-:Y:S02]  /*5040*/  IMAD.MOV R17, RZ, RZ, -R17 ;  /* 0x000000ffff117224 */ /* 0x000fe400078e0a11 */
[--C-:B------:R-:W-:Y:S01]  /*5050*/  @!P0 IMAD.IADD R156, R156, 0x1, -R2.reuse ;  /* 0x000000019c9c8824 */ /* 0x100fe200078e0a02 */
[C---:B------:R-:W-:Y:S01]  /*5060*/  ISETP.GT.U32.AND P0, PT, R2.reuse, R159, PT ;  /* 0x0000009f0200720c */ /* 0x040fe20003f04070 */
[C---:B------:R-:W-:Y:S01]  /*5070*/  IMAD R158, R2.reuse, R17, R19 ;  /* 0x00000011029e7224 */ /* 0x040fe200078e0213 */
[----:B------:R-:W-:Y:S01]  /*5080*/  IABS R21, R38 ;  /* 0x0000002600157213 */ /* 0x000fe20000000000 */
[----:B------:R-:W-:Y:S01]  /*5090*/  @!P3 IMAD.MOV R153, RZ, RZ, -R153 ;  /* 0x000000ffff99b224 */ /* 0x000fe200078e0a99 */
[----:B------:R-:W-:Y:S01]  /*50a0*/  ISETP.GT.U32.AND P3, PT, R2, R157, PT ;  /* 0x0000009d0200720c */ /* 0x000fe20003f64070 */
[----:B------:R-:W-:Y:S01]  /*50b0*/  @!P1 IMAD.IADD R155, R155, 0x1, -R2 ;  /* 0x000000019b9b9824 */ /* 0x000fe200078e0a02 */
[----:B------:R-:W-:Y:S01]  /*50c0*/  ISETP.GE.AND P1, PT, R20, RZ, PT ;  /* 0x000000ff1400720c */ /* 0x000fe20003f26270 */
[----:B------:R-:W-:Y:S01]  /*50d0*/  VIADD R20, R3, 0x64 ;  /* 0x0000006403147836 */ /* 0x000fe20000000000 */
[----:B------:R-:W-:Y:S01]  /*50e0*/  ISETP.GT.U32.AND P4, PT, R2, R158, PT ;  /* 0x0000009e0200720c */ /* 0x000fe20003f84070 */
[----:B------:R-:W-:-:S03]  /*50f0*/  IMAD.HI.U32 R17, R12, R21, RZ ;  /* 0x000000150c117227 */ /* 0x000fc600078e00ff */
[----:B------:R-:W-:Y:S01]  /*5100*/  IABS R19, R20 ;  /* 0x0000001400137213 */ /* 0x000fe20000000000 */
[----:B------:R-:W-:Y:S01]  /*5110*/  IMAD.MOV R17, RZ, RZ, -R17 ;  /* 0x000000ffff117224 */ /* 0x000fe200078e0a11 */
[----:B------:R-:W-:Y:S01]  /*5120*/  @!P0 IADD3 R159, R159, -R2, RZ ;  /* 0x800000029f9f8210 */ /* 0x000fe20007ffe0ff */
[----:B------:R-:W-:Y:S02]  /*5130*/  @!P5 IMAD.MOV R155, RZ, RZ, -R155 ;  /* 0x000000ffff9bd224 */ /* 0x000fe400078e0a9b */
[C---:B------:R-:W-:Y:S01]  /*5140*/  IMAD R160, R2.reuse, R17, R21 ;  /* 0x0000001102a07224 */ /* 0x040fe200078e0215 */
[----:B------:R-:W-:Y:S01]  /*5150*/  ISETP.GT.U32.AND P5, PT, R2, R159, PT ;  /* 0x0000009f0200720c */ /* 0x000fe20003fa4070 */
[----:B------:R-:W-:Y:S01]  /*5160*/  IMAD.HI.U32 R17, R12, R19, RZ ;  /* 0x000000130c117227 */ /* 0x000fe200078e00ff */
[----:B------:R-:W-:-:S03]  /*5170*/  IABS R21, R44 ;  /* 0x0000002c00157213 */ /* 0x000fc60000000000 */
[--C-:B------:R-:W-:Y:S01]  /*5180*/  @!P3 IMAD.IADD R157, R157, 0x1, -R2.reuse ;  /* 0x000000019d9db824 */ /* 0x100fe200078e0a02 */
[----:B------:R-:W-:Y:S01]  /*5190*/  ISETP.GT.U32.AND P3, PT, R2, R156, PT ;  /* 0x0000009c0200720c */ /* 0x000fe20003f64070 */
[----:B------:R-:W-:Y:S02]  /*51a0*/  @!P4 IMAD.IADD R158, R158, 0x1, -R2 ;  /* 0x000000019e9ec824 */ /* 0x000fe400078e0a02 */
[----:B------:R-:W-:Y:S01]  /*51b0*/  IMAD.MOV R162, RZ, RZ, -R17 ;  /* 0x000000ffffa27224 */ /* 0x000fe200078e0a11 */
[----:B------:R-:W-:Y:S01]  /*51c0*/  ISETP.GT.U32.AND P4, PT, R2, R157, PT ;  /* 0x0000009d0200720c */ /* 0x000fe20003f84070 */
[----:B------:R-:W-:Y:S01]  /*51d0*/  IMAD.HI.U32 R18, R12, R161, RZ ;  /* 0x000000a10c127227 */ /* 0x000fe200078e00ff */
[----:B------:R-:W-:-:S03]  /*51e0*/  ISETP.GT.U32.AND P0, PT, R2, R158, PT ;  /* 0x0000009e0200720c */ /* 0x000fc60003f04070 */
[----:B------:R-:W-:Y:S02]  /*51f0*/  IMAD R162, R2, R162, R19 ;  /* 0x000000a202a27224 */ /* 0x000fe400078e0213 */
[--C-:B------:R-:W-:Y:S02]  /*5200*/  @!P5 IMAD.IADD R159, R159, 0x1, -R2.reuse ;  /* 0x000000019f9fd824 */ /* 0x100fe400078e0a02 */
[----:B------:R-:W-:Y:S01]  /*5210*/  @!P3 IMAD.IADD R156, R156, 0x1, -R2 ;  /* 0x000000019c9cb824 */ /* 0x000fe200078e0a02 */
[C---:B------:R-:W-:Y:S01]  /*5220*/  ISETP.GT.U32.AND P5, PT, R2.reuse, R162, PT ;  /* 0x000000a20200720c */ /* 0x040fe20003fa4070 */
[----:B------:R-:W-:Y:S01]  /*5230*/  IMAD.MOV R18, RZ, RZ, -R18 ;  /* 0x000000ffff127224 */ /* 0x000fe200078e0a12 */
[----:B------:R-:W-:Y:S01]  /*5240*/  ISETP.GT.U32.AND P3, PT, R2, R160, PT ;  /* 0x000000a00200720c */ /* 0x000fe20003f64070 */
[----:B------:R-:W-:Y:S01]  /*5250*/  IMAD.HI.U32 R17, R12, R163, RZ ;  /* 0x000000a30c117227 */ /* 0x000fe200078e00ff */
[----:B------:R-:W-:-:S03]  /*5260*/  @!P4 IADD3 R157, R157, -R2, RZ ;  /* 0x800000029d9dc210 */ /* 0x000fc60007ffe0ff */
[--C-:B------:R-:W-:Y:S01]  /*5270*/  @!P0 IMAD.IADD R158, R158, 0x1, -R2.reuse ;  /* 0x000000019e9e8824 */ /* 0x100fe200078e0a02 */
[----:B------:R-:W-:Y:S01]  /*5280*/  ISETP.GE.AND P0, PT, R36, RZ, PT ;  /* 0x000000ff2400720c */ /* 0x000fe20003f06270 */
[----:B------:R-:W-:Y:S02]  /*5290*/  IMAD R161, R2, R18, R161 ;  /* 0x0000001202a17224 */ /* 0x000fe400078e02a1 */
[----:B------:R-:W-:Y:S01]  /*52a0*/  VIADD R36, R3, 0x67 ;  /* 0x0000006703247836 */ /* 0x000fe20000000000 */
[----:B------:R-:W-:Y:S01]  /*52b0*/  @!P1 IADD3 R158, -R158, RZ, RZ ;  /* 0x000000ff9e9e9210 */ /* 0x000fe20007ffe1ff */
[----:B------:R-:W-:Y:S01]  /*52c0*/  @!P5 IMAD.IADD R162, R162, 0x1, -R2 ;  /* 0x00000001a2a2d824 */ /* 0x000fe200078e0a02 */
[----:B------:R-:W-:Y:S01]  /*52d0*/  ISETP.GT.U32.AND P4, PT, R2, R161, PT ;  /* 0x000000a10200720c */ /* 0x000fe20003f84070 */
[----:B------:R-:W-:Y:S01]  /*52e0*/  IMAD.MOV R17, RZ, RZ, -R17 ;  /* 0x000000ffff117224 */ /* 0x000fe200078e0a11 */
[----:B------:R-:W-:Y:S01]  /*52f0*/  @!P3 IADD3 R160, R160, -R2, RZ ;  /* 0x80000002a0a0b210 */ /* 0x000fe20007ffe0ff */
[----:B------:R-:W-:Y:S01]  /*5300*/  @!P2 IMAD.MOV R156, RZ, RZ, -R156 ;  /* 0x000000ffff9ca224 */ /* 0x000fe200078e0a9c */
[----:B------:R-:W-:Y:S01]  /*5310*/  ISETP.GT.U32.AND P5, PT, R2, R162, PT ;  /* 0x000000a20200720c */ /* 0x000fe20003fa4070 */
[----:B------:R-:W-:Y:S01]  /*5320*/  IMAD.HI.U32 R18, R12, R21, RZ ;  /* 0x000000150c127227 */ /* 0x000fe200078e00ff */
[----:B------:R-:W-:-:S02]  /*5330*/  IABS R165, R36 ;  /* 0x0000002400a57213 */ /* 0x000fc40000000000 */
[----:B------:R-:W-:Y:S01]  /*5340*/  ISETP.GT.U32.AND P2, PT, R2, R160, PT ;  /* 0x000000a00200720c */ /* 0x000fe20003f44070 */
[----:B------:R-:W-:Y:S01]  /*5350*/  @!P0 IMAD.MOV R159, RZ, RZ, -R159 ;  /* 0x000000ffff9f8224 */ /* 0x000fe200078e0a9f */
[----:B------:R-:W-:Y:S01]  /*5360*/  ISETP.GE.AND P0, PT, R20, RZ, PT ;  /* 0x000000ff1400720c */ /* 0x000fe20003f06270 */
[----:B------:R-:W-:Y:S01]  /*5370*/  IMAD R163, R2, R17, R163 ;  /* 0x0000001102a37224 */ /* 0x000fe200078e02a3 */
[----:B------:R-:W-:Y:S01]  /*5380*/  ISETP.GE.AND P3, PT, R38, RZ, PT ;  /* 0x000000ff2600720c */ /* 0x000fe20003f66270 */
[----:B------:R-:W-:Y:S02]  /*5390*/  IMAD.MOV R18, RZ, RZ, -R18 ;  /* 0x000000ffff127224 */ /* 0x000fe400078e0a12 */
[----:B------:R-:W-:Y:S01]  /*53a0*/  IMAD.HI.U32 R17, R12, R165, RZ ;  /* 0x000000a50c117227 */ /* 0x000fe200078e00ff */
[----:B------:R-:W-:Y:S02]  /*53b0*/  ISETP.GT.U32.AND P1, PT, R2, R163, PT ;  /* 0x000000a30200720c */ /* 0x000fe40003f24070 */
[----:B------:R-:W-:Y:S01]  /*53c0*/  @!P5 IADD3 R162, R162, -R2, RZ ;  /* 0x80000002a2a2d210 */ /* 0x000fe20007ffe0ff */
[----:B------:R-:W-:Y:S01]  /*53d0*/  IMAD R164, R2, R18, R21 ;  /* 0x0000001202a47224 */ /* 0x000fe200078e0215 */
[----:B------:R-:W-:Y:S01]  /*53e0*/  IADD3 R21, R3, 0x68, RZ ;  /* 0x0000006803157810 */ /* 0x000fe20007ffe0ff */
[----:B------:R-:W-:Y:S01]  /*53f0*/  IMAD.MOV R17, RZ, RZ, -R17 ;  /* 0x000000ffff117224 */ /* 0x000fe200078e0a11 */
[----:B------:R-:W-:Y:S01]  /*5400*/  ISETP.GE.AND P5, PT, R44, RZ, PT ;  /* 0x000000ff2c00720c */ /* 0x000fe20003fa6270 */
[--C-:B------:R-:W-:Y:S01]  /*5410*/  @!P4 IMAD.IADD R161, R161, 0x1, -R2.reuse ;  /* 0x00000001a1a1c824 */ /* 0x100fe200078e0a02 */
[----:B------:R-:W-:Y:S01]  /*5420*/  IABS R19, R21 ;  /* 0x0000001500137213 */ /* 0x000fe20000000000 */
[----:B------:R-:W-:Y:S01]  /*5430*/  IMAD R165, R2, R17, R165 ;  /* 0x0000001102a57224 */ /* 0x000fe200078e02a5 */
[----:B------:R-:W-:Y:S01]  /*5440*/  ISETP.GE.AND P4, PT, R40, RZ, PT ;  /* 0x000000ff2800720c */ /* 0x000fe20003f86270 */
[----:B------:R-:W-:Y:S01]  /*5450*/  @!P2 IMAD.IADD R160, R160, 0x1, -R2 ;  /* 0x00000001a0a0a824 */ /* 0x000fe200078e0a02 */
[C---:B------:R-:W-:Y:S01]  /*5460*/  ISETP.GT.U32.AND P2, PT, R2.reuse, R164, PT ;  /* 0x000000a40200720c */ /* 0x040fe20003f44070 */
[----:B------:R-:W-:Y:S01]  /*5470*/  @!P6 IMAD.MOV R157, RZ, RZ, -R157 ;  /* 0x000000ffff9de224 */ /* 0x000fe200078e0a9d */
[C---:B------:R-:W-:Y:S01]  /*5480*/  ISETP.GT.U32.AND P6, PT, R2.reuse, R161, PT ;  /* 0x000000a10200720c */ /* 0x040fe20003fc4070 */
[----:B------:R-:W-:Y:S01]  /*5490*/  @!P0 IMAD.MOV R162, RZ, RZ, -R162 ;  /* 0x000000ffffa28224 */ /* 0x000fe200078e0aa2 */
[----:B------:R-:W-:Y:S01]  /*54a0*/  ISETP.GT.U32.AND P0, PT, R2, R165, PT ;  /* 0x000000a50200720c */ /* 0x000fe20003f04070 */
[----:B------:R-:W-:Y:S01]  /*54b0*/  IMAD.HI.U32 R18, R12, R19, RZ ;  /* 0x000000130c127227 */ /* 0x000fe200078e00ff */
[----:B------:R-:W-:-:S03]  /*54c0*/  IADD3 R44, R3, 0x78, RZ ;  /* 0x00000078032c7810 */ /* 0x000fc60007ffe0ff */
[----:B------:R-:W-:Y:S01]  /*54d0*/  IMAD.MOV R18, RZ, RZ, -R18 ;  /* 0x000000ffff127224 */ /* 0x000fe200078e0a12 */
[----:B------:R-:W-:Y:S01]  /*54e0*/  IABS R73, R44 ;  /* 0x0000002c00497213 */ /* 0x000fe20000000000 */
[--C-:B------:R-:W-:Y:S01]  /*54f0*/  @!P1 IMAD.IADD R163, R163, 0x1, -R2.reuse ;  /* 0x00000001a3a39824 */ /* 0x100fe200078e0a02 */
[----:B------:R-:W-:Y:S01]  /*5500*/  ISETP.GE.AND P1, PT, R36, RZ, PT ;  /* 0x000000ff2400720c */ /* 0x000fe20003f26270 */
[----:B------:R-:W-:Y:S01]  /*5510*/  IMAD R166, R2, R18, R19 ;  /* 0x0000001202a67224 */ /* 0x000fe200078e0213 */
[----:B------:R-:W-:Y:S01]  /*5520*/  @!P2 IADD3 R164, R164, -R2, RZ ;  /* 0x80000002a4a4a210 */ /* 0x000fe20007ffe0ff */
[--C-:B------:R-:W-:Y:S01]  /*5530*/  @!P6 IMAD.IADD R161, R161, 0x1, -R2.reuse ;  /* 0x00000001a1a1e824 */ /* 0x100fe200078e0a02 */
[C---:B------:R-:W-:Y:S01]  /*5540*/  ISETP.GT.U32.AND P2, PT, R2.reuse, R163, PT ;  /* 0x000000a30200720c */ /* 0x040fe20003f44070 */
[----:B------:R-:W-:Y:S01]  /*5550*/  @!P0 IMAD.IADD R165, R165, 0x1, -R2 ;  /* 0x00000001a5a58824 */ /* 0x000fe200078e0a02 */
[C---:B------:R-:W-:Y:S01]  /*5560*/  ISETP.GT.U32.AND P0, PT, R2.reuse, R166, PT ;  /* 0x000000a60200720c */ /* 0x040fe20003f04070 */
[----:B------:R-:W-:Y:S01]  /*5570*/  @!P4 IMAD.MOV R161, RZ, RZ, -R161 ;  /* 0x000000ffffa1c224 */ /* 0x000fe200078e0aa1 */
[----:B------:R-:W-:Y:S01]  /*5580*/  ISETP.GT.U32.AND P4, PT, R2, R164, PT ;  /* 0x000000a40200720c */ /* 0x000fe20003f84070 */
[C---:B------:R-:W-:Y:S01]  /*5590*/  VIADD R17, R3.reuse, 0x69 ;  /* 0x0000006903117836 */ /* 0x040fe20000000000 */
[C---:B------:R-:W-:Y:S01]  /*55a0*/  IADD3 R18, R3.reuse, 0x6a, RZ ;  /* 0x0000006a03127810 */ /* 0x040fe20007ffe0ff */
[C---:B------:R-:W-:Y:S01]  /*55b0*/  VIADD R36, R3.reuse, 0x6c ;  /* 0x0000006c03247836 */ /* 0x040fe20000000000 */
[----:B------:R-:W-:Y:S01]  /*55c0*/  ISETP.GE.AND P6, PT, R42, RZ, PT ;  /* 0x000000ff2a00720c */ /* 0x000fe20003fc6270 */
[----:B------:R-:W-:Y:S01]  /*55d0*/  @!P3 IMAD.MOV R160, RZ, RZ, -R160 ;  /* 0x000000ffffa0b224 */ /* 0x000fe200078e0aa0 */
[----:B------:R-:W-:Y:S01]  /*55e0*/  IABS R167, R17 ;  /* 0x0000001100a77213 */ /* 0x000fe20000000000 */
[C---:B------:R-:W-:Y:S01]  /*55f0*/  VIADD R20, R3.reuse, 0x6b ;  /* 0x0000006b03147836 */ /* 0x040fe20000000000 */
[----:B------:R-:W-:Y:S01]  /*5600*/  IABS R19, R18 ;  /* 0x0000001200137213 */ /* 0x000fe20000000000 */
[----:B------:R-:W-:Y:S01]  /*5610*/  VIADD R38, R3, 0x6f ;  /* 0x0000006f03267836 */ /* 0x000fe20000000000 */
[-C--:B------:R-:W-:Y:S01]  /*5620*/  @!P2 IADD3 R163, R163, -R2.reuse, RZ ;  /* 0x80000002a3a3a210 */ /* 0x080fe20007ffe0ff */
[----:B------:R-:W-:Y:S01]  /*5630*/  VIADD R42, R3, 0x77 ;  /* 0x00000077032a7836 */ /* 0x000fe20000000000 */
[----:B------:R-:W-:Y:S01]  /*5640*/  ISETP.GE.AND P2, PT, R17, RZ, PT ;  /* 0x000000ff1100720c */ /* 0x000fe20003f46270 */
[----:B------:R-:W-:Y:S01]  /*5650*/  IMAD.HI.U32 R17, R12, R167, RZ ;  /* 0x000000a70c117227 */ /* 0x000fe200078e00ff */
[----:B------:R-:W-:-:S02]  /*5660*/  @!P0 IADD3 R166, R166, -R2, RZ ;  /* 0x80000002a6a68210 */ /* 0x000fc40007ffe0ff */
[----:B------:R-:W-:Y:S01]  /*5670*/  ISETP.GE.AND P3, PT, R21, RZ, PT ;  /* 0x000000ff1500720c */ /* 0x000fe20003f66270 */
[----:B------:R-:W-:Y:S01]  /*5680*/  @!P4 IMAD.IADD R164, R164, 0x1, -R2 ;  /* 0x00000001a4a4c824 */ /* 0x000fe200078e0a02 */
[----:B------:R-:W-:Y:S01]  /*5690*/  ISETP.GE.AND P4, PT, R18, RZ, PT ;  /* 0x000000ff1200720c */ /* 0x000fe20003f86270 */
[----:B------:R-:W-:Y:S01]  /*56a0*/  @!P6 IMAD.MOV R163, RZ, RZ, -R163 ;  /* 0x000000ffffa3e224 */ /* 0x000fe200078e0aa3 */
[----:B------:R-:W-:Y:S01]  /*56b0*/  IADD3 R18, -R17, RZ, RZ ;  /* 0x000000ff11127210 */ /* 0x000fe20007ffe1ff */
[----:B------:R-:W-:Y:S01]  /*56c0*/  IMAD.HI.U32 R17, R12, R19, RZ ;  /* 0x000000130c117227 */ /* 0x000fe200078e00ff */
[C---:B------:R-:W-:Y:S02]  /*56d0*/  ISETP.GT.U32.AND P0, PT, R2.reuse, R166, PT ;  /* 0x000000a60200720c */ /* 0x040fe40003f04070 */
[----:B------:R-:W-:Y:S01]  /*56e0*/  IABS R21, R36 ;  /* 0x0000002400157213 */ /* 0x000fe20000000000 */
[C---:B------:R-:W-:Y:S01]  /*56f0*/  IMAD R167, R2.reuse, R18, R167 ;  /* 0x0000001202a77224 */ /* 0x040fe200078e02a7 */
[----:B------:R-:W-:Y:S01]  /*5700*/  ISETP.GT.U32.AND P6, PT, R2, R165, PT ;  /* 0x000000a50200720c */ /* 0x000fe20003fc4070 */
[----:B------:R-:W-:Y:S01]  /*5710*/  @!P5 IMAD.MOV R164, RZ, RZ, -R164 ;  /* 0x000000ffffa4d224 */ /* 0x000fe200078e0aa4 */
[----:B------:R-:W-:Y:S01]  /*5720*/  IABS R169, R20 ;  /* 0x0000001400a97213 */ /* 0x000fe20000000000 */
[----:B------:R-:W-:Y:S01]  /*5730*/  IMAD.HI.U32 R18, R12, R21, RZ ;  /* 0x000000150c127227 */ /* 0x000fe200078e00ff */
[----:B------:R-:W-:-:S02]  /*5740*/  ISETP.GE.AND P5, PT, R20, RZ, PT ;  /* 0x000000ff1400720c */ /* 0x000fc40003fa6270 */
[----:B------:R-:W-:Y:S01]  /*5750*/  IABS R173, R38 ;  /* 0x0000002600ad7213 */ /* 0x000fe20000000000 */
[----:B------:R-:W-:Y:S02]  /*5760*/  IMAD.MOV R18, RZ, RZ, -R18 ;  /* 0x000000ffff127224 */ /* 0x000fe400078e0a12 */
[----:B------:R-:W-:Y:S01]  /*5770*/  @!P0 IADD3 R166, R166, -R2, RZ ;  /* 0x80000002a6a68210 */ /* 0x000fe20007ffe0ff */
[----:B------:R-:W-:Y:S02]  /*5780*/  IMAD.MOV R168, RZ, RZ, -R17 ;  /* 0x000000ffffa87224 */ /* 0x000fe400078e0a11 */
[C---:B------:R-:W-:Y:S02]  /*5790*/  IMAD R170, R2.reuse, R18, R21 ;  /* 0x0000001202aa7224 */ /* 0x040fe400078e0215 */
[----:B------:R-:W-:Y:S02]  /*57a0*/  VIADD R20, R3, 0x6d ;  /* 0x0000006d03147836 */ /* 0x000fe40000000000 */
[----:B------:R-:W-:Y:S01]  /*57b0*/  @!P3 IMAD.MOV R166, RZ, RZ, -R166 ;  /* 0x000000ffffa6b224 */ /* 0x000fe200078e0aa6 */
[----:B------:R-:W-:Y:S01]  /*57c0*/  ISETP.GT.U32.AND P3, PT, R2, R170, PT ;  /* 0x000000aa0200720c */ /* 0x000fe20003f64070 */
[----:B------:R-:W-:Y:S01]  /*57d0*/  IMAD.HI.U32 R17, R12, R169, RZ ;  /* 0x000000a90c117227 */ /* 0x000fe200078e00ff */
[----:B------:R-:W-:-:S03]  /*57e0*/  IABS R171, R20 ;  /* 0x0000001400ab7213 */ /* 0x000fc60000000000 */
[----:B------:R-:W-:Y:S02]  /*57f0*/  IMAD.MOV R17, RZ, RZ, -R17 ;  /* 0x000000ffff117224 */ /* 0x000fe400078e0a11 */
[----:B------:R-:W-:Y:S01]  /*5800*/  @!P6 IMAD.IADD R165, R165, 0x1, -R2 ;  /* 0x00000001a5a5e824 */ /* 0x000fe200078e0a02 */
[C---:B------:R-:W-:Y:S01]  /*5810*/  ISETP.GT.U32.AND P6, PT, R2.reuse, R167, PT ;  /* 0x000000a70200720c */ /* 0x040fe20003fc4070 */
[C---:B------:R-:W-:Y:S02]  /*5820*/  IMAD R168, R2.reuse, R168, R19 ;  /* 0x000000a802a87224 */ /* 0x040fe400078e0213 */
[C---:B------:R-:W-:Y:S01]  /*5830*/  IMAD R169, R2.reuse, R17, R169 ;  /* 0x0000001102a97224 */ /* 0x040fe200078e02a9 */
[----:B------:R-:W-:Y:S01]  /*5840*/  @!P1 IADD3 R165, -R165, RZ, RZ ;  /* 0x000000ffa5a59210 */ /* 0x000fe20007ffe1ff */
[----:B------:R-:W-:Y:S01]  /*5850*/  VIADD R21, R3, 0x6e ;  /* 0x0000006e03157836 */ /* 0x000fe20000000000 */
[----:B------:R-:W-:Y:S01]  /*5860*/  ISETP.GT.U32.AND P1, PT, R2, R168, PT ;  /* 0x000000a80200720c */ /* 0x000fe20003f24070 */
[----:B------:R-:W-:Y:S01]  /*5870*/  IMAD.HI.U32 R17, R12, R171, RZ ;  /* 0x000000ab0c117227 */ /* 0x000fe200078e00ff */
[----:B------:R-:W-:-:S02]  /*5880*/  @!P3 IADD3 R170, R170, -R2, RZ ;  /* 0x80000002aaaab210 */ /* 0x000fc40007ffe0ff */
[----:B------:R-:W-:Y:S01]  /*5890*/  IABS R19, R21 ;  /* 0x0000001500137213 */ /* 0x000fe20000000000 */
[----:B------:R-:W-:Y:S01]  /*58a0*/  IMAD.MOV R17, RZ, RZ, -R17 ;  /* 0x000000ffff117224 */ /* 0x000fe200078e0a11 */
[C---:B------:R-:W-:Y:S01]  /*58b0*/  ISETP.GT.U32.AND P0, PT, R2.reuse, R169, PT ;  /* 0x000000a90200720c */ /* 0x040fe20003f04070 */
[----:B------:R-:W-:Y:S01]  /*58c0*/  @!P6 IMAD.IADD R167, R167, 0x1, -R2 ;  /* 0x00000001a7a7e824 */ /* 0x000fe200078e0a02 */
[C---:B------:R-:W-:Y:S01]  /*58d0*/  ISETP.GT.U32.AND P3, PT, R2.reuse, R170, PT ;  /* 0x000000aa0200720c */ /* 0x040fe20003f64070 */
[----:B------:R-:W-:Y:S02]  /*58e0*/  IMAD R171, R2, R17, R171 ;  /* 0x0000001102ab7224 */ /* 0x000fe400078e02ab */
[----:B------:R-:W-:Y:S01]  /*58f0*/  IMAD.HI.U32 R17, R12, R19, RZ ;  /* 0x000000130c117227 */ /* 0x000fe200078e00ff */
[----:B------:R-:W-:-:S03]  /*5900*/  ISETP.GT.U32.AND P6, PT, R2, R167, PT ;  /* 0x000000a70200720c */ /* 0x000fc60003fc4070 */
[----:B------:R-:W-:Y:S02]  /*5910*/  IMAD.MOV R17, RZ, RZ, -R17 ;  /* 0x000000ffff117224 */ /* 0x000fe400078e0a11 */
[--C-:B------:R-:W-:Y:S02]  /*5920*/  @!P1 IMAD.IADD R168, R168, 0x1, -R2.reuse ;  /* 0x00000001a8a89824 */ /* 0x100fe400078e0a02 */
[C---:B------:R-:W-:Y:S02]  /*5930*/  IMAD R172, R2.reuse, R17, R19 ;  /* 0x0000001102ac7224 */ /* 0x040fe400078e0213 */
[--C-:B------:R-:W-:Y:S01]  /*5940*/  @!P0 IMAD.IADD R169, R169, 0x1, -R2.reuse ;  /* 0x00000001a9a98824 */ /* 0x100fe200078e0a02 */
[----:B------:R-:W-:Y:S01]  /*5950*/  ISETP.GT.U32.AND P1, PT, R2, R168, PT ;  /* 0x000000a80200720c */ /* 0x000fe20003f24070 */
[----:B------:R-:W-:Y:S01]  /*5960*/  @!P3 IMAD.IADD R170, R170, 0x1, -R2 ;  /* 0x00000001aaaab824 */ /* 0x000fe200078e0a02 */
[C---:B------:R-:W-:Y:S01]  /*5970*/  ISETP.GT.U32.AND P3, PT, R2.reuse, R172, PT ;  /* 0x000000ac0200720c */ /* 0x040fe20003f64070 */
[----:B------:R-:W-:Y:S01]  /*5980*/  VIADD R17, R3, 0x70 ;  /* 0x0000007003117836 */ /* 0x000fe20000000000 */
[----:B------:R-:W-:Y:S01]  /*5990*/  ISETP.GT.U32.AND P0, PT, R2, R169, PT ;  /* 0x000000a90200720c */ /* 0x000fe20003f04070 */
[----:B------:R-:W-:Y:S01]  /*59a0*/  IMAD.HI.U32 R18, R12, R173, RZ ;  /* 0x000000ad0c127227 */ /* 0x000fe200078e00ff */
[----:B------:R-:W-:-:S02]  /*59b0*/  @!P6 IADD3 R167, R167, -R2, RZ ;  /* 0x80000002a7a7e210 */ /* 0x000fc40007ffe0ff */
[----:B------:R-:W-:Y:S01]  /*59c0*/  IABS R19, R17 ;  /* 0x0000001100137213 */ /* 0x000fe20000000000 */
[----:B------:R-:W-:Y:S01]  /*59d0*/  IMAD.MOV R18, RZ, RZ, -R18 ;  /* 0x000000ffff127224 */ /* 0x000fe200078e0a12 */
[----:B------:R-:W-:Y:S01]  /*59e0*/  ISETP.GE.AND P6, PT, R36, RZ, PT ;  /* 0x000000ff2400720c */ /* 0x000fe20003fc6270 */
[----:B------:R-:W-:Y:S01]  /*59f0*/  @!P2 IMAD.MOV R167, RZ, RZ, -R167 ;  /* 0x000000ffffa7a224 */ /* 0x000fe200078e0aa7 */
[----:B------:R-:W-:Y:S01]  /*5a00*/  ISETP.GE.AND P2, PT, R20, RZ, PT ;  /* 0x000000ff1400720c */ /* 0x000fe20003f46270 */
[--C-:B------:R-:W-:Y:S01]  /*5a10*/  @!P1 IMAD.IADD R168, R168, 0x1, -R2.reuse ;  /* 0x00000001a8a89824 */ /* 0x100fe200078e0a02 */
[----:B------:R-:W-:Y:S01]  /*5a20*/  ISETP.GT.U32.AND P1, PT, R2, R171, PT ;  /* 0x000000ab0200720c */ /* 0x000fe20003f24070 */
[----:B------:R-:W-:Y:S01]  /*5a30*/  @!P3 IMAD.IADD R172, R172, 0x1, -R2 ;  /* 0x00000001acacb824 */ /* 0x000fe200078e0a02 */
[----:B------:R-:W-:Y:S01]  /*5a40*/  IADD3 R20, R3, 0x72, RZ ;  /* 0x0000007203147810 */ /* 0x000fe20007ffe0ff */
[----:B------:R-:W-:Y:S01]  /*5a50*/  @!P4 IMAD.MOV R168, RZ, RZ, -R168 ;  /* 0x000000ffffa8c224 */ /* 0x000fe200078e0aa8 */
[----:B------:R-:W-:Y:S01]  /*5a60*/  @!P0 IADD3 R169, R169, -R2, RZ ;  /* 0x80000002a9a98210 */ /* 0x000fe20007ffe0ff */
[C---:B------:R-:W-:Y:S01]  /*5a70*/  IMAD R173, R2.reuse, R18, R173 ;  /* 0x0000001202ad7224 */ /* 0x040fe200078e02ad */
[----:B------:R-:W-:Y:S01]  /*5a80*/  ISETP.GT.U32.AND P3, PT, R2, R172, PT ;  /* 0x000000ac0200720c */ /* 0x000fe20003f64070 */
[----:B------:R-:W-:Y:S01]  /*5a90*/  VIADD R18, R3, 0x71 ;  /* 0x0000007103127836 */ /* 0x000fe20000000000 */
[----:B------:R-:W-:Y:S01]  /*5aa0*/  @!P5 IADD3 R169, -R169, RZ, RZ ;  /* 0x000000ffa9a9d210 */ /* 0x000fe20007ffe1ff */
[----:B------:R-:W-:Y:S01]  /*5ab0*/  @!P6 IMAD.MOV R170, RZ, RZ, -R170 ;  /* 0x000000ffffaae224 */ /* 0x000fe200078e0aaa */
[----:B------:R-:W-:Y:S01]  /*5ac0*/  ISETP.GE.AND P4, PT, R21, RZ, PT ;  /* 0x000000ff1500720c */ /* 0x000fe20003f86270 */
[----:B------:R-:W-:Y:S01]  /*5ad0*/  VIADD R21, R3, 0x73 ;  /* 0x0000007303157836 */ /* 0x000fe20000000000 */
[----:B------:R-:W-:Y:S01]  /*5ae0*/  ISETP.GE.AND P5, PT, R17, RZ, PT ;  /* 0x000000ff1100720c */ /* 0x000fe20003fa6270 */
[----:B------:R-:W-:Y:S01]  /*5af0*/  IMAD.HI.U32 R17, R12, R19, RZ ;  /* 0x000000130c117227 */ /* 0x000fe200078e00ff */
[----:B------:R-:W-:-:S02]  /*5b00*/  IABS R175, R18 ;  /* 0x0000001200af7213 */ /* 0x000fc40000000000 */
[----:B------:R-:W-:Y:S01]  /*5b10*/  ISETP.GE.AND P6, PT, R18, RZ, PT ;  /* 0x000000ff1200720c */ /* 0x000fe20003fc6270 */
[----:B------:R-:W-:Y:S01]  /*5b20*/  @!P1 IMAD.IADD R171, R171, 0x1, -R2 ;  /* 0x00000001abab9824 */ /* 0x000fe200078e0a02 */
[----:B------:R-:W-:Y:S01]  /*5b30*/  IABS R65, R21 ;  /* 0x0000001500417213 */ /* 0x000fe20000000000 */
[----:B------:R-:W-:Y:S01]  /*5b40*/  IMAD.MOV R17, RZ, RZ, -R17 ;  /* 0x000000ffff117224 */ /* 0x000fe200078e0a11 */
[----:B------:R-:W-:Y:S01]  /*5b50*/  @!P3 IADD3 R172, R172, -R2, RZ ;  /* 0x80000002acacb210 */ /* 0x000fe20007ffe0ff */
[----:B------:R-:W-:Y:S01]  /*5b60*/  IMAD.HI.U32 R18, R12, R175, RZ ;  /* 0x000000af0c127227 */ /* 0x000fe200078e00ff */
[C---:B------:R-:W-:Y:S02]  /*5b70*/  ISETP.GT.U32.AND P1, PT, R2.reuse, R171, PT ;  /* 0x000000ab0200720c */ /* 0x040fe40003f24070 */
[C---:B------:R-:W-:Y:S01]  /*5b80*/  ISETP.GT.U32.AND P3, PT, R2.reuse, R173, PT ;  /* 0x000000ad0200720c */ /* 0x040fe20003f64070 */
[----:B------:R-:W-:Y:S01]  /*5b90*/  IMAD R174, R2, R17, R19 ;  /* 0x0000001102ae7224 */ /* 0x000fe200078e0213 */
[----:B------:R-:W-:Y:S01]  /*5ba0*/  @!P4 IADD3 R172, -R172, RZ, RZ ;  /* 0x000000ffacacc210 */ /* 0x000fe20007ffe1ff */
[----:B------:R-:W-:Y:S01]  /*5bb0*/  IMAD.MOV R18, RZ, RZ, -R18 ;  /* 0x000000ffff127224 */ /* 0x000fe200078e0a12 */
[----:B------:R-:W-:Y:S01]  /*5bc0*/  ISETP.GE.AND P0, PT, R38, RZ, PT ;  /* 0x000000ff2600720c */ /* 0x000fe20003f06270 */
[----:B------:R-:W-:Y:S01]  /*5bd0*/  VIADD R36, R3, 0x74 ;  /* 0x0000007403247836 */ /* 0x000fe20000000000 */
[C---:B------:R-:W-:Y:S01]  /*5be0*/  ISETP.GT.U32.AND P4, PT, R2.reuse, R174, PT ;  /* 0x000000ae0200720c */ /* 0x040fe20003f84070 */
[----:B------:R-:W-:-:S02]  /*5bf0*/  IMAD R175, R2, R18, R175 ;  /* 0x0000001202af7224 */ /* 0x000fc400078e02af */
[----:B------:R-:W-:Y:S01]  /*5c00*/  IMAD.HI.U32 R18, R12, R65, RZ ;  /* 0x000000410c127227 */ /* 0x000fe200078e00ff */
[----:B------:R-:W-:-:S03]  /*5c10*/  IABS R71, R36 ;  /* 0x0000002400477213 */ /* 0x000fc60000000000 */
[--C-:B------:R-:W-:Y:S01]  /*5c20*/  @!P1 IMAD.IADD R171, R171, 0x1, -R2.reuse ;  /* 0x00000001abab9824 */ /* 0x100fe200078e0a02 */
[----:B------:R-:W-:Y:S01]  /*5c30*/  ISETP.GE.AND P1, PT, R20, RZ, PT ;  /* 0x000000ff1400720c */ /* 0x000fe20003f26270 */
[----:B------:R-:W-:Y:S01]  /*5c40*/  @!P3 IMAD.IADD R173, R173, 0x1, -R2 ;  /* 0x00000001adadb824 */ /* 0x000fe200078e0a02 */
[----:B------:R-:W-:Y:S01]  /*5c50*/  IABS R20, R20 ;  /* 0x0000001400147213 */ /* 0x000fe20000000000 */
[----:B------:R-:W-:Y:S01]  /*5c60*/  IMAD.MOV R18, RZ, RZ, -R18 ;  /* 0x000000ffff127224 */ /* 0x000fe200078e0a12 */
[----:B------:R-:W-:Y:S01]  /*5c70*/  @!P2 IADD3 R171, -R171, RZ, RZ ;  /* 0x000000ffababa210 */ /* 0x000fe20007ffe1ff */
[----:B------:R-:W-:Y:S01]  /*5c80*/  @!P4 IMAD.IADD R174, R174, 0x1, -R2 ;  /* 0x00000001aeaec824 */ /* 0x000fe200078e0a02 */
[----:B------:R-:W-:Y:S01]  /*5c90*/  ISETP.GE.AND P2, PT, R21, RZ, PT ;  /* 0x000000ff1500720c */ /* 0x000fe20003f46270 */
[----:B------:R-:W-:Y:S01]  /*5ca0*/  IMAD.MOV.U32 R21, RZ, RZ, R20 ;  /* 0x000000ffff157224 */ /* 0x000fe200078e0014 */
[C---:B------:R-:W-:Y:S01]  /*5cb0*/  ISETP.GT.U32.AND P3, PT, R2.reuse, R173, PT ;  /* 0x000000ad0200720c */ /* 0x040fe20003f64070 */
[C---:B------:R-:W-:Y:S01]  /*5cc0*/  IMAD R178, R2.reuse, R18, R65 ;  /* 0x0000001202b27224 */ /* 0x040fe200078e0241 */
[----:B------:R-:W-:Y:S01]  /*5cd0*/  ISETP.GT.U32.AND P4, PT, R2, R174, PT ;  /* 0x000000ae0200720c */ /* 0x000fe20003f84070 */
[----:B------:R-:W-:-:S04]  /*5ce0*/  IMAD.HI.U32 R17, R12, R21, RZ ;  /* 0x000000150c117227 */ /* 0x000fc800078e00ff */
[----:B------:R-:W-:Y:S02]  /*5cf0*/  IMAD.MOV R17, RZ, RZ, -R17 ;  /* 0x000000ffff117224 */ /* 0x000fe400078e0a11 */
[----:B------:R-:W-:Y:S02]  /*5d00*/  VIADD R38, R3, 0x75 ;  /* 0x0000007503267836 */ /* 0x000fe40000000000 */
[----:B------:R-:W-:Y:S02]  /*5d10*/  IMAD R176, R2, R17, R21 ;  /* 0x0000001102b07224 */ /* 0x000fe400078e0215 */
[-C--:B------:R-:W-:Y:S01]  /*5d20*/  @!P3 IADD3 R173, R173, -R2.reuse, RZ ;  /* 0x80000002adadb210 */ /* 0x080fe20007ffe0ff */
[----:B------:R-:W-:Y:S01]  /*5d30*/  IMAD.HI.U32 R19, R12, R71, RZ ;  /* 0x000000470c137227 */ /* 0x000fe200078e00ff */
[----:B------:R-:W-:Y:S02]  /*5d40*/  ISETP.GT.U32.AND P3, PT, R2, R175, PT ;  /* 0x000000af0200720c */ /* 0x000fe40003f64070 */
[----:B------:R-:W-:Y:S01]  /*5d50*/  @!P4 IADD3 R174, R174, -R2, RZ ;  /* 0x80000002aeaec210 */ /* 0x000fe20007ffe0ff */
[----:B------:R-:W-:Y:S01]  /*5d60*/  IMAD.MOV R19, RZ, RZ, -R19 ;  /* 0x000000ffff137224 */ /* 0x000fe200078e0a13 */
[C---:B------:R-:W-:Y:S01]  /*5d70*/  ISETP.GT.U32.AND P4, PT, R2.reuse, R176, PT ;  /* 0x000000b00200720c */ /* 0x040fe20003f84070 */
[----:B------:R-:W-:Y:S01]  /*5d80*/  @!P0 IMAD.MOV R173, RZ, RZ, -R173 ;  /* 0x000000ffffad8224 */ /* 0x000fe200078e0aad */
[----:B------:R-:W-:Y:S01]  /*5d90*/  IABS R21, R38 ;  /* 0x0000002600157213 */ /* 0x000fe20000000000 */
[----:B------:R-:W-:Y:S01]  /*5da0*/  IMAD R180, R2, R19, R71 ;  /* 0x0000001302b47224 */ /* 0x000fe200078e0247 */
[----:B------:R-:W-:Y:S01]  /*5db0*/  IABS R71, R42 ;  /* 0x0000002a00477213 */ /* 0x000fe20000000000 */
[----:B------:R-:W-:-:S02]  /*5dc0*/  VIADD R40, R3, 0x76 ;  /* 0x0000007603287836 */ /* 0x000fc40000000000 */
[----:B------:R-:W-:-:S03]  /*5dd0*/  IMAD.HI.U32 R17, R12, R21, RZ ;  /* 0x000000150c117227 */ /* 0x000fc600078e00ff */
[----:B------:R-:W-:Y:S01]  /*5de0*/  IABS R65, R40 ;  /* 0x0000002800417213 */ /* 0x000fe20000000000 */
[----:B------:R-:W-:Y:S01]  /*5df0*/  @!P3 IMAD.IADD R175, R175, 0x1, -R2 ;  /* 0x00000001afafb824 */ /* 0x000fe200078e0a02 */
[----:B------:R-:W-:Y:S01]  /*5e00*/  ISETP.GT.U32.AND P3, PT, R2, R178, PT ;  /* 0x000000b20200720c */ /* 0x000fe20003f64070 */
[----:B------:R-:W-:Y:S01]  /*5e10*/  IMAD.MOV R17, RZ, RZ, -R17 ;  /* 0x000000ffff117224 */ /* 0x000fe200078e0a11 */
[----:B------:R-:W-:Y:S01]  /*5e20*/  @!P4 IADD3 R176, R176, -R2, RZ ;  /* 0x80000002b0b0c210 */ /* 0x000fe20007ffe0ff */
[----:B------:R-:W-:Y:S01]  /*5e30*/  IMAD.HI.U32 R19, R12, R71, RZ ;  /* 0x000000470c137227 */ /* 0x000fe200078e00ff */
[C---:B------:R-:W-:Y:S02]  /*5e40*/  ISETP.GT.U32.AND P4, PT, R2.reuse, R175, PT ;  /* 0x000000af0200720c */ /* 0x040fe40003f84070 */
[C---:B------:R-:W-:Y:S01]  /*5e50*/  ISETP.GT.U32.AND P0, PT, R2.reuse, R176, PT ;  /* 0x000000b00200720c */ /* 0x040fe20003f04070 */
[----:B------:R-:W-:Y:S02]  /*5e60*/  IMAD R182, R2, R17, R21 ;  /* 0x0000001102b67224 */ /* 0x000fe400078e0215 */
[----:B------:R-:W-:-:S04]  /*5e70*/  IMAD.HI.U32 R18, R12, R65, RZ ;  /* 0x000000410c127227 */ /* 0x000fc800078e00ff */
[----:B------:R-:W-:Y:S02]  /*5e80*/  @!P3 IMAD.IADD R178, R178, 0x1, -R2 ;  /* 0x00000001b2b2b824 */ /* 0x000fe400078e0a02 */
[----:B------:R-:W-:Y:S02]  /*5e90*/  IMAD.MOV R184, RZ, RZ, -R19 ;  /* 0x000000ffffb87224 */ /* 0x000fe400078e0a13 */
[----:B------:R-:W-:Y:S01]  /*5ea0*/  @!P4 IADD3 R175, R175, -R2, RZ ;  /* 0x80000002afafc210 */ /* 0x000fe20007ffe0ff */
[----:B------:R-:W-:Y:S01]  /*5eb0*/  IMAD.MOV R20, RZ, RZ, -R18 ;  /* 0x000000ffff147224 */ /* 0x000fe200078e0a12 */
[----:B------:R-:W-:Y:S01]  /*5ec0*/  ISETP.GT.U32.AND P4, PT, R2, R180, PT ;  /* 0x000000b40200720c */ /* 0x000fe20003f84070 */
[----:B------:R-:W-:Y:S01]  /*5ed0*/  @!P0 IMAD.IADD R176, R176, 0x1, -R2 ;  /* 0x00000001b0b08824 */ /* 0x000fe200078e0a02 */
[C---:B------:R-:W-:Y:S01]  /*5ee0*/  ISETP.GT.U32.AND P3, PT, R2.reuse, R178, PT ;  /* 0x000000b20200720c */ /* 0x040fe20003f64070 */
[C---:B------:R-:W-:Y:S01]  /*5ef0*/  IMAD R184, R2.reuse, R184, R71 ;  /* 0x000000b802b87224 */ /* 0x040fe200078e0247 */
[----:B------:R-:W-:Y:S01]  /*5f00*/  ISETP.GT.U32.AND P0, PT, R2, R182, PT ;  /* 0x000000b60200720c */ /* 0x000fe20003f04070 */
[----:B------:R-:W-:Y:S01]  /*5f10*/  IMAD.HI.U32 R18, R12, R73, RZ ;  /* 0x000000490c127227 */ /* 0x000fe200078e00ff */
[----:B------:R-:W-:-:S03]  /*5f20*/  @!P6 IADD3 R175, -R175, RZ, RZ ;  /* 0x000000ffafafe210 */ /* 0x000fc60007ffe1ff */
[----:B------:R-:W-:Y:S02]  /*5f30*/  IMAD.MOV R18, RZ, RZ, -R18 ;  /* 0x000000ffff127224 */ /* 0x000fe400078e0a12 */
[C---:B------:R-:W-:Y:S01]  /*5f40*/  IMAD R17, R2.reuse, R20, R65 ;  /* 0x0000001402117224 */ /* 0x040fe200078e0241 */
[----:B------:R-:W-:Y:S01]  /*5f50*/  IABS R65, R3 ;  /* 0x0000000300417213 */ /* 0x000fe20000000000 */
[----:B------:R-:W-:Y:S01]  /*5f60*/  IMAD R186, R2, R18, R73 ;  /* 0x0000001202ba7224 */ /* 0x000fe200078e0249 */
[----:B------:R-:W-:Y:S01]  /*5f70*/  @!P4 IADD3 R180, R180, -R2, RZ ;  /* 0x80000002b4b4c210 */ /* 0x000fe20007ffe0ff */
[--C-:B------:R-:W-:Y:S01]  /*5f80*/  @!P3 IMAD.IADD R178, R178, 0x1, -R2.reuse ;  /* 0x00000001b2b2b824 */ /* 0x100fe200078e0a02 */
[----:B------:R-:W-:Y:S01]  /*5f90*/  ISETP.GT.U32.AND P4, PT, R2, R184, PT ;  /* 0x000000b80200720c */ /* 0x000fe20003f84070 */
[----:B------:R-:W-:Y:S01]  /*5fa0*/  @!P0 IMAD.IADD R182, R182, 0x1, -R2 ;  /* 0x00000001b6b68824 */ /* 0x000fe200078e0a02 */
[C---:B------:R-:W-:Y:S01]  /*5fb0*/  ISETP.GT.U32.AND P3, PT, R2.reuse, R17, PT ;  /* 0x000000110200720c */ /* 0x040fe20003f64070 */
[C---:B------:R-:W-:Y:S01]  /*5fc0*/  VIADD R71, R3.reuse, 0x7b ;  /* 0x0000007b03477836 */ /* 0x040fe20000000000 */
[----:B------:R-:W-:Y:S01]  /*5fd0*/  ISETP.GT.U32.AND P0, PT, R2, R186, PT ;  /* 0x000000ba0200720c */ /* 0x000fe20003f04070 */
[----:B------:R-:W-:Y:S01]  /*5fe0*/  IMAD.HI.U32 R19, R12, R187, RZ ;  /* 0x000000bb0c137227 */ /* 0x000fe200078e00ff */
[----:B------:R-:W-:-:S02]  /*5ff0*/  IADD3 R73, R3, 0x7c, RZ ;  /* 0x0000007c03497810 */ /* 0x000fc40007ffe0ff */
[----:B------:R-:W-:Y:S01]  /*6000*/  IABS R179, R71 ;  /* 0x0000004700b37213 */ /* 0x000fe20000000000 */
[----:B------:R-:W-:Y:S01]  /*6010*/  IMAD.HI.U32 R18, R12, R181, RZ ;  /* 0x000000b50c127227 */ /* 0x000fe200078e00ff */
[----:B------:R-:W-:-:S03]  /*6020*/  IABS R177, R73 ;  /* 0x0000004900b17213 */ /* 0x000fc60000000000 */
[----:B------:R-:W-:Y:S01]  /*6030*/  @!P4 IMAD.IADD R184, R184, 0x1, -R2 ;  /* 0x00000001b8b8c824 */ /* 0x000fe200078e0a02 */
[C---:B------:R-:W-:Y:S01]  /*6040*/  ISETP.GT.U32.AND P4, PT, R2.reuse, R182, PT ;  /* 0x000000b60200720c */ /* 0x040fe20003f84070 */
[----:B------:R-:W-:Y:S01]  /*6050*/  IMAD.MOV R19, RZ, RZ, -R19 ;  /* 0x000000ffff137224 */ /* 0x000fe200078e0a13 */
[----:B------:R-:W-:Y:S01]  /*6060*/  @!P3 IADD3 R17, R17, -R2, RZ ;  /* 0x800000021111b210 */ /* 0x000fe20007ffe0ff */
[----:B------:R-:W-:Y:S01]  /*6070*/  IMAD.MOV R18, RZ, RZ, -R18 ;  /* 0x000000ffff127224 */ /* 0x000fe200078e0a12 */
[----:B------:R-:W-:Y:S01]  /*6080*/  ISETP.GT.U32.AND P3, PT, R2, R180, PT ;  /* 0x000000b40200720c */ /* 0x000fe20003f64070 */
[----:B------:R-:W-:Y:S01]  /*6090*/  @!P0 IMAD.IADD R186, R186, 0x1, -R2 ;  /* 0x00000001baba8824 */ /* 0x000fe200078e0a02 */
[C---:B------:R-:W-:Y:S01]  /*60a0*/  ISETP.GT.U32.AND P0, PT, R2.reuse, R17, PT ;  /* 0x000000110200720c */ /* 0x040fe20003f04070 */
[C---:B------:R-:W-:Y:S02]  /*60b0*/  IMAD R187, R2.reuse, R19, R187 ;  /* 0x0000001302bb7224 */ /* 0x040fe400078e02bb */
[C---:B------:R-:W-:Y:S01]  /*60c0*/  IMAD R181, R2.reuse, R18, R181 ;  /* 0x0000001202b57224 */ /* 0x040fe200078e02b5 */
[----:B------:R-:W-:Y:S01]  /*60d0*/  ISETP.GT.U32.AND P6, PT, R2, R186, PT ;  /* 0x000000ba0200720c */ /* 0x000fe20003fc4070 */
[----:B------:R-:W-:-:S04]  /*60e0*/  IMAD.HI.U32 R19, R12, R179, RZ ;  /* 0x000000b30c137227 */ /* 0x000fc800078e00ff */
[----:B------:R-:W-:Y:S01]  /*60f0*/  @!P4 IMAD.IADD R182, R182, 0x1, -R2 ;  /* 0x00000001b6b6c824 */ /* 0x000fe200078e0a02 */
[----:B------:R-:W-:Y:S01]  /*6100*/  ISETP.GT.U32.AND P4, PT, R2, R181, PT ;  /* 0x000000b50200720c */ /* 0x000fe20003f84070 */
[----:B------:R-:W-:Y:S02]  /*6110*/  IMAD.MOV R19, RZ, RZ, -R19 ;  /* 0x000000ffff137224 */ /* 0x000fe400078e0a13 */
[----:B------:R-:W-:-:S04]  /*6120*/  IMAD.HI.U32 R18, R12, R183, RZ ;  /* 0x000000b70c127227 */ /* 0x000fc800078e00ff */
[C---:B------:R-:W-:Y:S02]  /*6130*/  IMAD R179, R2.reuse, R19, R179 ;  /* 0x0000001302b37224 */ /* 0x040fe400078e02b3 */
[----:B------:R-:W-:Y:S01]  /*6140*/  @!P5 IMAD.MOV R174, RZ, RZ, -R174 ;  /* 0x000000ffffaed224 */ /* 0x000fe200078e0aae */
[----:B------:R-:W-:Y:S01]  /*6150*/  ISETP.GT.U32.AND P5, PT, R2, R184, PT ;  /* 0x000000b80200720c */ /* 0x000fe20003fa4070 */
[----:B------:R-:W-:-:S04]  /*6160*/  IMAD.HI.U32 R20, R12, R177, RZ ;  /* 0x000000b10c147227 */ /* 0x000fc800078e00ff */
[----:B------:R-:W-:Y:S02]  /*6170*/  IMAD.MOV R19, RZ, RZ, -R18 ;  /* 0x000000ffff137224 */ /* 0x000fe400078e0a12 */
[----:B------:R-:W-:Y:S01]  /*6180*/  @!P3 IMAD.IADD R180, R180, 0x1, -R2 ;  /* 0x00000001b4b4b824 */ /* 0x000fe200078e0a02 */
[----:B------:R-:W-:Y:S01]  /*6190*/  ISETP.GT.U32.AND P3, PT, R2, R187, PT ;  /* 0x000000bb0200720c */ /* 0x000fe20003f64070 */
[----:B------:R-:W-:-:S04]  /*61a0*/  IMAD.HI.U32 R18, R12, R185, RZ ;  /* 0x000000b90c127227 */ /* 0x000fc800078e00ff */
[----:B------:R-:W-:Y:S01]  /*61b0*/  @!P0 IMAD.IADD R17, R17, 0x1, -R2 ;  /* 0x0000000111118824 */ /* 0x000fe200078e0a02 */
[----:B------:R-:W-:Y:S01]  /*61c0*/  ISETP.GT.U32.AND P0, PT, R2, R179, PT ;  /* 0x000000b30200720c */ /* 0x000fe20003f04070 */
[----:B------:R-:W-:Y:S01]  /*61d0*/  IMAD.MOV R20, RZ, RZ, -R20 ;  /* 0x000000ffff147224 */ /* 0x000fe200078e0a14 */
[----:B------:R-:W-:Y:S01]  /*61e0*/  IADD3 R18, -R18, RZ, RZ ;  /* 0x000000ff12127210 */ /* 0x000fe20007ffe1ff */
[----:B------:R-:W-:Y:S01]  /*61f0*/  @!P4 IMAD.IADD R181, R181, 0x1, -R2 ;  /* 0x00000001b5b5c824 */ /* 0x000fe200078e0a02 */
[----:B------:R-:W-:Y:S01]  /*6200*/  ISETP.GE.AND P4, PT, R38, RZ, PT ;  /* 0x000000ff2600720c */ /* 0x000fe20003f86270 */
[C---:B------:R-:W-:Y:S02]  /*6210*/  IMAD R177, R2.reuse, R20, R177 ;  /* 0x0000001402b17224 */ /* 0x040fe400078e02b1 */
[----:B------:R-:W-:Y:S01]  /*6220*/  IMAD R183, R2, R19, R183 ;  /* 0x0000001302b77224 */ /* 0x000fe200078e02b7 */
[----:B------:R-:W-:Y:S01]  /*6230*/  @!P3 IADD3 R187, R187, -R2, RZ ;  /* 0x80000002bbbbb210 */ /* 0x000fe20007ffe0ff */
[----:B------:R-:W-:Y:S01]  /*6240*/  IMAD.HI.U32 R12, R12, R65, RZ ;  /* 0x000000410c0c7227 */ /* 0x000fe200078e00ff */
[----:B------:R-:W2:Y:S02]  /*6250*/  LDC.64 R20, c[0x0][0x238] ;  /* 0x00008e00ff147b82 */ /* 0x000ea40000000a00 */
[C---:B------:R-:W-:Y:S01]  /*6260*/  ISETP.GT.U32.AND P3, PT, R2.reuse, R183, PT ;  /* 0x000000b70200720c */ /* 0x040fe20003f64070 */
[----:B------:R-:W-:Y:S01]  /*6270*/  @!P2 IMAD.MOV R178, RZ, RZ, -R178 ;  /* 0x000000ffffb2a224 */ /* 0x000fe200078e0ab2 */
[----:B------:R-:W-:Y:S01]  /*6280*/  ISETP.GT.U32.AND P2, PT, R2, R181, PT ;  /* 0x000000b50200720c */ /* 0x000fe20003f44070 */
[--C-:B------:R-:W-:Y:S01]  /*6290*/  @!P5 IMAD.IADD R184, R184, 0x1, -R2.reuse ;  /* 0x00000001b8b8d824 */ /* 0x100fe200078e0a02 */
[C---:B------:R-:W-:Y:S01]  /*62a0*/  ISETP.GT.U32.AND P5, PT, R2.reuse, R177, PT ;  /* 0x000000b10200720c */ /* 0x040fe20003fa4070 */
[----:B------:R-:W-:Y:S01]  /*62b0*/  IMAD R185, R2, R18, R185 ;  /* 0x0000001202b97224 */ /* 0x000fe200078e02b9 */
[----:B------:R-:W-:Y:S01]  /*62c0*/  IADD3 R12, -R12, RZ, RZ ;  /* 0x000000ff0c0c7210 */ /* 0x000fe20007ffe1ff */
[----:B------:R-:W-:-:S02]  /*62d0*/  @!P0 IMAD.IADD R179, R179, 0x1, -R2 ;  /* 0x00000001b3b38824 */ /* 0x000fc400078e0a02 */
[----:B------:R-:W-:Y:S01]  /*62e0*/  @!P1 IMAD.MOV R176, RZ, RZ, -R176 ;  /* 0x000000ffffb09224 */ /* 0x000fe200078e0ab0 */
[C---:B------:R-:W-:Y:S01]  /*62f0*/  ISETP.GT.U32.AND P0, PT, R2.reuse, R185, PT ;  /* 0x000000b90200720c */ /* 0x040fe20003f04070 */
[C---:B------:R-:W-:Y:S01]  /*6300*/  IMAD R65, R2.reuse, R12, R65 ;  /* 0x0000000c02417224 */ /* 0x040fe200078e0241 */
[C---:B------:R-:W-:Y:S01]  /*6310*/  ISETP.GT.U32.AND P1, PT, R2.reuse, R187, PT ;  /* 0x000000bb0200720c */ /* 0x040fe20003f24070 */
[----:B------:R-:W-:Y:S01]  /*6320*/  @!P3 IMAD.IADD R183, R183, 0x1, -R2 ;  /* 0x00000001b7b7b824 */ /* 0x000fe200078e0a02 */
[C---:B------:R-:W-:Y:S01]  /*6330*/  ISETP.GT.U32.AND P3, PT, R2.reuse, R179, PT ;  /* 0x000000b30200720c */ /* 0x040fe20003f64070 */
[----:B------:R-:W-:Y:S01]  /*6340*/  @!P4 IMAD.MOV R182, RZ, RZ, -R182 ;  /* 0x000000ffffb6c224 */ /* 0x000fe200078e0ab6 */
[----:B------:R-:W-:Y:S01]  /*6350*/  @!P2 IADD3 R181, R181, -R2, RZ ;  /* 0x80000002b5b5a210 */ /* 0x000fe20007ffe0ff */
[--C-:B------:R-:W-:Y:S01]  /*6360*/  @!P5 IMAD.IADD R177, R177, 0x1, -R2.reuse ;  /* 0x00000001b1b1d824 */ /* 0x100fe200078e0a02 */
[----:B------:R-:W-:Y:S01]  /*6370*/  ISETP.GT.U32.AND P2, PT, R2, R65, PT ;  /* 0x000000410200720c */ /* 0x000fe20003f44070 */
[----:B------:R-:W-:Y:S01]  /*6380*/  @!P6 IMAD.IADD R186, R186, 0x1, -R2 ;  /* 0x00000001babae824 */ /* 0x000fe200078e0a02 */
[----:B------:R-:W-:Y:S01]  /*6390*/  ISETP.GE.AND P5, PT, R40, RZ, PT ;  /* 0x000000ff2800720c */ /* 0x000fe20003fa6270 */
[----:B--2---:R-:W-:-:S02]  /*63a0*/  IMAD R21, R188, R21, RZ ;  /* 0x00000015bc157224 */ /* 0x004fc400078e02ff */
[----:B------:R-:W-:Y:S02]  /*63b0*/  @!P0 IADD3 R185, R185, -R2, RZ ;  /* 0x80000002b9b98210 */ /* 0x000fe40007ffe0ff */
[----:B------:R-:W-:Y:S01]  /*63c0*/  ISETP.GT.U32.AND P0, PT, R2, R177, PT ;  /* 0x000000b10200720c */ /* 0x000fe20003f04070 */
[--C-:B------:R-:W-:Y:S01]  /*63d0*/  @!P1 IMAD.IADD R187, R187, 0x1, -R2.reuse ;  /* 0x00000001bbbb9824 */ /* 0x100fe200078e0a02 */
[----:B------:R-:W-:Y:S01]  /*63e0*/  ISETP.GE.AND P1, PT, R42, RZ, PT ;  /* 0x000000ff2a00720c */ /* 0x000fe20003f26270 */
[--C-:B------:R-:W-:Y:S01]  /*63f0*/  @!P3 IMAD.IADD R179, R179, 0x1, -R2.reuse ;  /* 0x00000001b3b3b824 */ /* 0x100fe200078e0a02 */
[----:B------:R-:W-:Y:S02]  /*6400*/  ISETP.GE.AND P3, PT, R44, RZ, PT ;  /* 0x000000ff2c00720c */ /* 0x000fe40003f66270 */
[----:B------:R-:W-:Y:S01]  /*6410*/  @!P2 IMAD.IADD R65, R65, 0x1, -R2 ;  /* 0x000000014141a824 */ /* 0x000fe200078e0a02 */
[----:B------:R-:W-:Y:S02]  /*6420*/  ISETP.GT.U32.AND P4, PT, R2, R183, PT ;  /* 0x000000b70200720c */ /* 0x000fe40003f84070 */
[----:B------:R-:W-:-:S02]  /*6430*/  ISETP.GE.AND P6, PT, R36, RZ, PT ;  /* 0x000000ff2400720c */ /* 0x000fc40003fc6270 */
[----:B------:R-:W-:Y:S02]  /*6440*/  ISETP.GT.U32.AND P2, PT, R2, R65, PT ;  /* 0x000000410200720c */ /* 0x000fe40003f44070 */
[----:B------:R-:W-:Y:S01]  /*6450*/  @!P0 IMAD.IADD R177, R177, 0x1, -R2 ;  /* 0x00000001b1b18824 */ /* 0x000fe200078e0a02 */
[----:B------:R-:W-:Y:S01]  /*6460*/  LEA R244, P0, R21, UR4, 0x2 ;  /* 0x0000000415f47c11 */ /* 0x000fe2000f8010ff */
[----:B------:R-:W-:Y:S01]  /*6470*/  ULDC UR4, c[0x0][0x234] ;  /* 0x00008d0000047ab9 */ /* 0x000fe20000000800 */
[----:B------:R-:W-:Y:S01]  /*6480*/  @!P1 IADD3 R184, -R184, RZ, RZ ;  /* 0x000000ffb8b89210 */ /* 0x000fe20007ffe1ff */
[----:B------:R-:W-:Y:S01]  /*6490*/  IMAD R13, R13, UR4, RZ ;  /* 0x000000040d0d7c24 */ /* 0x000fe2000f8e02ff */
[----:B------:R-:W-:Y:S01]  /*64a0*/  LEA.HI.X.SX32 R245, R21, UR5, 0x2, P0 ;  /* 0x0000000515f57c11 */ /* 0x000fe200080f16ff */
[----:B------:R-:W-:Y:S01]  /*64b0*/  IMAD.MOV.U32 R21, RZ, RZ, R17 ;  /* 0x000000ffff157224 */ /* 0x000fe200078e0011 */
[----:B------:R-:W-:Y:S01]  /*64c0*/  ISETP.GE.AND P0, PT, R71, RZ, PT ;  /* 0x000000ff4700720c */ /* 0x000fe20003f06270 */
[----:B------:R-:W-:Y:S01]  /*64d0*/  IMAD R17, R14, UR4, RZ ;  /* 0x000000040e117c24 */ /* 0x000fe2000f8e02ff */
[----:B------:R-:W-:Y:S01]  /*64e0*/  LEA R18, P1, R13, UR6, 0x2 ;  /* 0x000000060d127c11 */ /* 0x000fe2000f8210ff */
[----:B------:R-:W-:Y:S01]  /*64f0*/  IMAD R36, R16, UR4, RZ ;  /* 0x0000000410247c24 */ /* 0x000fe2000f8e02ff */
[----:B------:R-:W-:Y:S01]  /*6500*/  ULDC UR5, c[0x0][0x240] ;  /* 0x0000900000057ab9 */ /* 0x000fe20000000800 */
[----:B------:R-:W-:Y:S01]  /*6510*/  IMAD R38, R15, UR4, RZ ;  /* 0x000000040f267c24 */ /* 0x000fe2000f8e02ff */
[----:B------:R-:W-:Y:S01]  /*6520*/  LEA.HI.X.SX32 R19, R13, UR7, 0x2, P1 ;  /* 0x000000070d137c11 */ /* 0x000fe200088f16ff */
[----:B------:R-:W-:Y:S01]  /*6530*/  @!P5 IMAD.MOV R21, RZ, RZ, -R21 ;  /* 0x000000ffff15d224 */ /* 0x000fe200078e0a15 */
[----:B------:R-:W-:Y:S01]  /*6540*/  LEA R14, P5, R36, UR6, 0x2 ;  /* 0x00000006240e7c11 */ /* 0x000fe2000f8a10ff */
[----:B------:R-:W-:Y:S01]  /*6550*/  @!P3 IMAD.MOV R186, RZ, RZ, -R186 ;  /* 0x000000ffffbab224 */ /* 0x000fe200078e0aba */
[----:B------:R-:W-:Y:S01]  /*6560*/  LEA R16, P3, R17, UR6, 0x2 ;  /* 0x0000000611107c11 */ /* 0x000fe2000f8610ff */
[--C-:B------:R-:W-:Y:S01]  /*6570*/  @!P2 IMAD.IADD R65, R65, 0x1, -R2.reuse ;  /* 0x000000014141a824 */ /* 0x100fe200078e0a02 */
[----:B------:R-:W-:Y:S01]  /*6580*/  LEA R12, P1, R38, UR6, 0x2 ;  /* 0x00000006260c7c11 */ /* 0x000fe2000f8210ff */
[----:B------:R-:W-:Y:S01]  /*6590*/  @!P4 IMAD.IADD R183, R183, 0x1, -R2 ;  /* 0x00000001b7b7c824 */ /* 0x000fe200078e0a02 */
[----:B------:R-:W-:Y:S01]  /*65a0*/  ISETP.NE.AND P2, PT, R7, RZ, PT ;  /* 0x000000ff0700720c */ /* 0x000fe20003f45270 */
[----:B------:R-:W-:Y:S01]  /*65b0*/  @!P6 IMAD.MOV R180, RZ, RZ, -R180 ;  /* 0x000000ffffb4e224 */ /* 0x000fe200078e0ab4 */
[----:B------:R-:W-:Y:S01]  /*65c0*/  ISETP.GE.AND P4, PT, R46, RZ, PT ;  /* 0x000000ff2e00720c */ /* 0x000fe20003f86270 */
[----:B------:R-:W-:Y:S01]  /*65d0*/  STL.64 [R1+0x1d28], R18 ;  /* 0x001d281201007387 */ /* 0x000fe20000100a00 */
[----:B------:R-:W-:Y:S01]  /*65e0*/  LEA.HI.X.SX32 R17, R17, UR7, 0x2, P3 ;  /* 0x0000000711117c11 */ /* 0x000fe200098f16ff */
[----:B------:R-:W-:Y:S01]  /*65f0*/  @!P0 IMAD.MOV R179, RZ, RZ, -R179 ;  /* 0x000000ffffb38224 */ /* 0x000fe200078e0ab3 */
[----:B------:R-:W-:Y:S01]  /*6600*/  LEA.HI.X.SX32 R15, R36, UR7, 0x2, P5 ;  /* 0x00000007240f7c11 */ /* 0x000fe2000a8f16ff */
[----:B------:R-:W-:Y:S01]  /*6610*/  ULDC UR4, c[0x0][0x240] ;  /* 0x0000900000047ab9 */ /* 0x000fe20000000800 */
[----:B------:R-:W-:Y:S01]  /*6620*/  LEA.HI.X.SX32 R13, R38, UR7, 0x2, P1 ;  /* 0x00000007260d7c11 */ /* 0x000fe200088f16ff */
[----:B------:R-:W-:Y:S01]  /*6630*/  ULDC.64 UR6, c[0x0][0x238] ;  /* 0x00008e0000067ab9 */ /* 0x000fe20000000a00 */
[C---:B------:R-:W-:Y:S01]  /*6640*/  SEL R40, R189.reuse, R25, !P2 ;  /* 0x00000019bd287207 */ /* 0x040fe20005000000 */
[----:B------:R-:W-:Y:S01]  /*6650*/  USHF.L.U32 UR10, UR6, 0x7, URZ ;  /* 0x00000007060a7899 */ /* 0x000fe2000800063f */
[C---:B------:R-:W-:Y:S01]  /*6660*/  SEL R25, R189.reuse, R37, !P2 ;  /* 0x00000025bd197207 */ /* 0x040fe20005000000 */
[----:B------:R-:W-:Y:S01]  /*6670*/  STL.64 [R1+0x1d30], R16 ;  /* 0x001d301001007387 */ /* 0x000fe20000100a00 */
[----:B------:R-:W-:Y:S01]  /*6680*/  ULDC UR6, c[0x0][0x240] ;  /* 0x0000900000067ab9 */ /* 0x000fe20000000800 */
[----:B------:R-:W-:Y:S01]  /*6690*/  SEL R137, R189, R132, !P2 ;  /* 0x00000084bd897207 */ /* 0x000fe20005000000 */
[----:B------:R-:W-:Y:S01]  /*66a0*/  @!P4 IMAD.MOV R187, RZ, RZ, -R187 ;  /* 0x000000ffffbbc224 */ /* 0x000fe200078e0abb */
[----:B------:R-:W-:Y:S01]  /*66b0*/  ISETP.GE.AND P4, PT, R3, RZ, PT ;  /* 0x000000ff0300720c */ /* 0x000fe20003f86270 */
[----:B------:R-:W-:Y:S01]  /*66c0*/  IMAD R25, R25, UR6, RZ ;  /* 0x0000000619197c24 */ /* 0x000fe2000f8e02ff */
[----:B------:R-:W-:Y:S01]  /*66d0*/  ULDC UR6, c[0x0][0x240] ;  /* 0x0000900000067ab9 */ /* 0x000fe20000000800 */
[----:B------:R-:W-:Y:S01]  /*66e0*/  ISETP.GT.U32.AND P6, PT, R2, R185, PT ;  /* 0x000000b90200720c */ /* 0x000fe20003fc4070 */
[----:B------:R-:W-:Y:S01]  /*66f0*/  IMAD R137, R137, UR6, RZ ;  /* 0x0000000689897c24 */ /* 0x000fe2000f8e02ff */
[----:B------:R-:W-:Y:S01]  /*6700*/  ISETP.GE.AND P3, PT, R73, RZ, PT ;  /* 0x000000ff4900720c */ /* 0x000fe20003f66270 */
[----:B------:R-:W2:Y:S01]  /*6710*/  S2UR UR6, SR_CgaCtaId ;  /* 0x00000000000679c3 */ /* 0x000ea20000008800 */
[C---:B------:R-:W-:Y:S01]  /*6720*/  SEL R44, R189.reuse, R23, !P2 ;  /* 0x00000017bd2c7207 */ /* 0x040fe20005000000 */
[----:B------:R-:W-:Y:S01]  /*6730*/  STL.64 [R1+0x1d38], R14 ;  /* 0x001d380e01007387 */ /* 0x000fe20000100a00 */
[C---:B------:R-:W-:Y:S01]  /*6740*/  SEL R23, R189.reuse, R35, !P2 ;  /* 0x00000023bd177207 */ /* 0x040fe20005000000 */
[----:B------:R-:W-:Y:S01]  /*6750*/  IMAD R40, R40, UR20, RZ ;  /* 0x0000001428287c24 */ /* 0x000fe2000f8e02ff */
[----:B------:R-:W-:Y:S01]  /*6760*/  SEL R135, R189, R130, !P2 ;  /* 0x00000082bd877207 */ /* 0x000fe20005000000 */
[----:B------:R3:W-:Y:S01]  /*6770*/  STL.64 [R1+0x1d40], R12 ;  /* 0x001d400c01007387 */ /* 0x0007e20000100a00 */
[----:B------:R-:W-:Y:S01]  /*6780*/  @!P4 IADD3 R65, -R65, RZ, RZ ;  /* 0x000000ff4141c210 */ /* 0x000fe20007ffe1ff */
[----:B------:R-:W-:Y:S01]  /*6790*/  IMAD R23, R23, UR11, RZ ;  /* 0x0000000b17177c24 */ /* 0x000fe2000f8e02ff */
[C---:B------:R-:W-:Y:S01]  /*67a0*/  SEL R46, R189.reuse, R22, !P2 ;  /* 0x00000016bd2e7207 */ /* 0x040fe20005000000 */
[----:B------:R-:W-:Y:S01]  /*67b0*/  ULDC UR11, c[0x0][0x240] ;  /* 0x00009000000b7ab9 */ /* 0x000fe20000000800 */
[----:B------:R-:W-:Y:S01]  /*67c0*/  SEL R65, R189, R65, !P2 ;  /* 0x00000041bd417207 */ /* 0x000fe20005000000 */
[----:B------:R-:W-:Y:S01]  /*67d0*/  IMAD R135, R135, UR11, RZ ;  /* 0x0000000b87877c24 */ /* 0x000fe2000f8e02ff */
[----:B------:R-:W-:Y:S01]  /*67e0*/  @!P6 IADD3 R185, R185, -R2, RZ ;  /* 0x80000002b9b9e210 */ /* 0x000fe20007ffe0ff */
[----:B------:R-:W-:Y:S01]  /*67f0*/  @!P3 IMAD.MOV R177, RZ, RZ, -R177 ;  /* 0x000000ffffb1b224 */ /* 0x000fe200078e0ab1 */
[----:B------:R-:W-:Y:S01]  /*6800*/  SEL R22, R189, R30, !P2 ;  /* 0x0000001ebd167207 */ /* 0x000fe20005000000 */
[----:B------:R-:W-:Y:S01]  /*6810*/  UMOV UR11, 0x400 ;  /* 0x00000400000b7882 */ /* 0x000fe20000000000 */
[----:B------:R-:W-:Y:S01]  /*6820*/  ISETP.GE.AND P6, PT, R48, RZ, PT ;  /* 0x000000ff3000720c */ /* 0x000fe20003fc6270 */
[----:B------:R-:W-:Y:S01]  /*6830*/  IMAD R46, R46, UR22, RZ ;  /* 0x000000162e2e7c24 */ /* 0x000fe2000f8e02ff */
[----:B------:R-:W-:Y:S01]  /*6840*/  ISETP.GE.AND P1, PT, R77, RZ, PT ;  /* 0x000000ff4d00720c */ /* 0x000fe20003f26270 */
[----:B------:R-:W-:Y:S01]  /*6850*/  IMAD R44, R44, UR21, RZ ;  /* 0x000000152c2c7c24 */ /* 0x000fe2000f8e02ff */
[----:B------:R-:W-:Y:S01]  /*6860*/  SEL R30, R189, R33, !P2 ;  /* 0x00000021bd1e7207 */ /* 0x000fe20005000000 */
[----:B------:R-:W-:Y:S01]  /*6870*/  IMAD R22, R22, UR16, RZ ;  /* 0x0000001016167c24 */ /* 0x000fe2000f8e02ff */
[----:B------:R-:W-:Y:S01]  /*6880*/  ISETP.GE.AND P5, PT, R75, RZ, PT ;  /* 0x000000ff4b00720c */ /* 0x000fe20003fa6270 */
[----:B--2---:R-:W-:Y:S01]  /*6890*/  ULEA UR11, UR6, UR11, 0x18 ;  /* 0x0000000b060b7291 */ /* 0x004fe2000f8ec03f */
[----:B------:R-:W-:Y:S01]  /*68a0*/  SEL R48, R189, R6, !P2 ;  /* 0x00000006bd307207 */ /* 0x000fe20005000000 */
[----:B------:R-:W-:Y:S01]  /*68b0*/  IMAD R6, R65, UR24, RZ ;  /* 0x0000001841067c24 */ /* 0x000fe2000f8e02ff */
[C---:B------:R-:W-:Y:S01]  /*68c0*/  SEL R129, R189.reuse, R122, !P2 ;  /* 0x0000007abd817207 */ /* 0x040fe20005000000 */
[----:B------:R-:W-:Y:S01]  /*68d0*/  IMAD R30, R30, UR12, RZ ;  /* 0x0000000c1e1e7c24 */ /* 0x000fe2000f8e02ff */
[C---:B------:R-:W-:Y:S01]  /*68e0*/  SEL R7, R189.reuse, R4, !P2 ;  /* 0x00000004bd077207 */ /* 0x040fe20005000000 */
[----:B------:R-:W-:Y:S01]  /*68f0*/  IMAD R4, R188, 0x80, R0 ;  /* 0x00000080bc047824 */ /* 0x000fe200078e0200 */
[C---:B------:R-:W-:Y:S01]  /*6900*/  SEL R79, R189.reuse, R72, !P2 ;  /* 0x00000048bd4f7207 */ /* 0x040fe20005000000 */
[----:B------:R-:W-:Y:S01]  /*6910*/  IMAD R48, R48, UR23, RZ ;  /* 0x0000001730307c24 */ /* 0x000fe2000f8e02ff */
[----:B------:R-:W-:Y:S01]  /*6920*/  ULDC UR12, c[0x0][0x240] ;  /* 0x00009000000c7ab9 */ /* 0x000fe20000000800 */
[----:B------:R-:W-:Y:S01]  /*6930*/  SEL R72, R189, R177, !P2 ;  /* 0x000000b1bd487207 */ /* 0x000fe20005000000 */
[----:B------:R-:W-:Y:S01]  /*6940*/  IMAD R129, R129, UR12, RZ ;  /* 0x0000000c81817c24 */ /* 0x000fe2000f8e02ff */
[----:B------:R-:W-:Y:S01]  /*6950*/  SEL R42, R189, R24, !P2 ;  /* 0x00000018bd2a7207 */ /* 0x000fe20005000000 */
[----:B------:R-:W-:Y:S01]  /*6960*/  IMAD R7, R7, UR25, RZ ;  /* 0x0000001907077c24 */ /* 0x000fe2000f8e02ff */
[----:B-1----:R-:W-:Y:S01]  /*6970*/  LEA R8, P0, R6, R244, 0x2 ;  /* 0x000000f406087211 */ /* 0x002fe200078010ff */
[----:B------:R-:W-:Y:S01]  /*6980*/  ULDC UR12, c[0x0][0x240] ;  /* 0x00009000000c7ab9 */ /* 0x000fe20000000800 */
[C---:B------:R-:W-:Y:S01]  /*6990*/  SEL R38, R189.reuse, R26, !P2 ;  /* 0x0000001abd267207 */ /* 0x040fe20005000000 */
[----:B------:R-:W-:Y:S01]  /*69a0*/  IMAD R240, R72, UR12, RZ ;  /* 0x0000000c48f07c24 */ /* 0x000fe2000f8e02ff */
[C---:B------:R-:W-:Y:S01]  /*69b0*/  SEL R36, R189.reuse, R27, !P2 ;  /* 0x0000001bbd247207 */ /* 0x040fe20005000000 */
[----:B------:R-:W-:Y:S01]  /*69c0*/  IMAD R42, R42, UR19, RZ ;  /* 0x000000132a2a7c24 */ /* 0x000fe2000f8e02ff */
[----:B------:R-:W-:Y:S01]  /*69d0*/  IADD3 R2, R4, UR11, RZ ;  /* 0x0000000b04027c10 */ /* 0x000fe2000fffe0ff */
[----:B------:R-:W-:Y:S01]  /*69e0*/  @!P1 IMAD.MOV R185, RZ, RZ, -R185 ;  /* 0x000000ffffb99224 */ /* 0x000fe200078e0ab9 */
[C---:B------:R-:W-:Y:S01]  /*69f0*/  SEL R31, R189.reuse, R31, !P2 ;  /* 0x0000001fbd1f7207 */ /* 0x040fe20005000000 */
[----:B------:R-:W-:Y:S01]  /*6a00*/  IMAD R38, R38, UR18, RZ ;  /* 0x0000001226267c24 */ /* 0x000fe2000f8e02ff */
[----:B---3--:R-:W-:Y:S01]  /*6a10*/  LEA R12, P3, R48, R244, 0x2 ;  /* 0x000000f4300c7211 */ /* 0x008fe200078610ff */
[----:B------:R-:W-:Y:S01]  /*6a20*/  @!P6 IMAD.MOV R181, RZ, RZ, -R181 ;  /* 0x000000ffffb5e224 */ /* 0x000fe200078e0ab5 */
[----:B------:R-:W-:Y:S01]  /*6a30*/  LEA.HI.X.SX32 R9, R6, R245, 0x2, P0 ;  /* 0x000000f506097211 */ /* 0x000fe200000f16ff */
[----:B------:R-:W-:Y:S01]  /*6a40*/  IMAD R36, R36, UR17, RZ ;  /* 0x0000001124247c24 */ /* 0x000fe2000f8e02ff */
[C---:B------:R-:W-:Y:S01]  /*6a50*/  SEL R24, R189.reuse, R28, !P2 ;  /* 0x0000001cbd187207 */ /* 0x040fe20005000000 */
[----:B------:R-:W-:Y:S01]  /*6a60*/  STL [R1+0x13e8], R2 ;  /* 0x0013e80201007387 */ /* 0x000fe20000100800 */
[----:B------:R-:W-:Y:S01]  /*6a70*/  SEL R62, R189, R62, !P2 ;  /* 0x0000003ebd3e7207 */ /* 0x000fe20005000000 */
[----:B------:R-:W-:Y:S01]  /*6a80*/  IMAD R79, R79, UR37, RZ ;  /* 0x000000254f4f7c24 */ /* 0x000fe2000f8e02ff */
[C---:B------:R-:W-:Y:S01]  /*6a90*/  SEL R64, R189.reuse, R64, !P2 ;  /* 0x00000040bd407207 */ /* 0x040fe20005000000 */
[----:B------:R-:W-:Y:S01]  /*6aa0*/  STL [R1+0x70], R240 ;  /* 0x000070f001007387 */ /* 0x000fe20000100800 */
[C---:B------:R-:W-:Y:S01]  /*6ab0*/  SEL R66, R189.reuse, R66, !P2 ;  /* 0x00000042bd427207 */ /* 0x040fe20005000000 */
[----:B------:R-:W-:Y:S01]  /*6ac0*/  IMAD R24, R24, UR15, RZ ;  /* 0x0000000f18187c24 */ /* 0x000fe2000f8e02ff */
[----:B------:R-:W-:Y:S01]  /*6ad0*/  LEA R14, P4, R46, R244, 0x2 ;  /* 0x000000f42e0e7211 */ /* 0x000fe200078810ff */
[----:B------:R1:W-:Y:S01]  /*6ae0*/  STL.64 [R1+0x68], R8 ;  /* 0x0000680801007387 */ /* 0x0003e20000100a00 */
[C---:B------:R-:W-:Y:S01]  /*6af0*/  SEL R28, R189.reuse, R34, !P2 ;  /* 0x00000022bd1c7207 */ /* 0x040fe20005000000 */
[----:B------:R-:W-:Y:S01]  /*6b00*/  ULDC UR25, c[0x0][0x240] ;  /* 0x0000900000197ab9 */ /* 0x000fe20000000800 */
[----:B------:R-:W-:Y:S01]  /*6b10*/  SEL R35, R189, R45, !P2 ;  /* 0x0000002dbd237207 */ /* 0x000fe20005000000 */
[----:B------:R-:W-:Y:S01]  /*6b20*/  ULDC UR24, c[0x0][0x240] ;  /* 0x0000900000187ab9 */ /* 0x000fe20000000800 */
[----:B------:R-:W-:Y:S01]  /*6b30*/  @!P5 IADD3 R183, -R183, RZ, RZ ;  /* 0x000000ffb7b7d210 */ /* 0x000fe20007ffe1ff */
[----:B------:R-:W-:Y:S01]  /*6b40*/  IMAD R28, R28, UR13, RZ ;  /* 0x0000000d1c1c7c24 */ /* 0x000fe2000f8e02ff */
[----:B------:R-:W-:Y:S01]  /*6b50*/  LEA R6, P1, R7, R244, 0x2 ;  /* 0x000000f407067211 */ /* 0x000fe200078210ff */
[----:B------:R-:W-:Y:S01]  /*6b60*/  IMAD R35, R35, UR59, RZ ;  /* 0x0000003b23237c24 */ /* 0x000fe2000f8e02ff */
[C---:B------:R-:W-:Y:S01]  /*6b70*/  SEL R26, R189.reuse, R29, !P2 ;  /* 0x0000001dbd1a7207 */ /* 0x040fe20005000000 */
[----:B------:R-:W-:Y:S01]  /*6b80*/  ULDC UR59, c[0x0][0x240] ;  /* 0x00009000003b7ab9 */ /* 0x000fe20000000800 */
[----:B------:R-:W-:Y:S01]  /*6b90*/  SEL R34, R189, R32, !P2 ;  /* 0x00000020bd227207 */ /* 0x000fe20005000000 */
[----:B------:R-:W-:Y:S01]  /*6ba0*/  IMAD R32, R31, UR9, RZ ;  /* 0x000000091f207c24 */ /* 0x000fe2000f8e02ff */
[C---:B------:R-:W-:Y:S01]  /*6bb0*/  SEL R37, R189.reuse, R49, !P2 ;  /* 0x00000031bd257207 */ /* 0x040fe20005000000 */
[----:B------:R-:W-:Y:S01]  /*6bc0*/  IMAD R26, R26, UR14, RZ ;  /* 0x0000000e1a1a7c24 */ /* 0x000fe2000f8e02ff */
[----:B------:R-:W-:Y:S01]  /*6bd0*/  SEL R45, R189, R53, !P2 ;  /* 0x00000035bd2d7207 */ /* 0x000fe20005000000 */
[----:B------:R-:W-:Y:S01]  /*6be0*/  IMAD R34, R34, UR8, RZ ;  /* 0x0000000822227c24 */ /* 0x000fe2000f8e02ff */
[-C--:B------:R-:W-:Y:S01]  /*6bf0*/  LEA R16, P5, R44, R244.reuse, 0x2 ;  /* 0x000000f42c107211 */ /* 0x080fe200078a10ff */
[----:B------:R-:W-:Y:S01]  /*6c00*/  IMAD R37, R37, UR58, RZ ;  /* 0x0000003a25257c24 */ /* 0x000fe2000f8e02ff */
[----:B------:R-:W-:Y:S01]  /*6c10*/  LEA.HI.X.SX32 R13, R48, R245, 0x2, P3 ;  /* 0x000000f5300d7211 */ /* 0x000fe200018f16ff */
[----:B------:R-:W-:Y:S01]  /*6c20*/  IMAD R45, R45, UR54, RZ ;  /* 0x000000362d2d7c24 */ /* 0x000fe2000f8e02ff */
[C---:B------:R-:W-:Y:S01]  /*6c30*/  SEL R29, R189.reuse, R41, !P2 ;  /* 0x00000029bd1d7207 */ /* 0x040fe20005000000 */
[----:B------:R-:W-:Y:S01]  /*6c40*/  ULDC UR23, c[0x0][0x240] ;  /* 0x0000900000177ab9 */ /* 0x000fe20000000800 */
[C---:B------:R-:W-:Y:S01]  /*6c50*/  SEL R49, R189.reuse, R55, !P2 ;  /* 0x00000037bd317207 */ /* 0x040fe20005000000 */
[----:B------:R2:W-:Y:S01]  /*6c60*/  STL.64 [R1+0x60], R12 ;  /* 0x0000600c01007387 */ /* 0x0005e20000100a00 */
[----:B------:R-:W-:Y:S01]  /*6c70*/  SEL R53, R189, R57, !P2 ;  /* 0x00000039bd357207 */ /* 0x000fe20005000000 */
[----:B------:R-:W-:Y:S01]  /*6c80*/  IMAD R29, R29, UR4, RZ ;  /* 0x000000041d1d7c24 */ /* 0x000fe2000f8e02ff */
        /* <DEDUP_REMOVED lines=12> */
[C---:B------:R-:W-:Y:S01]  /*6d50*/  SEL R65, R189.reuse, R63, !P2 ;  /* 0x0000003fbd417207 */ /* 0x040fe20005000000 */
[----:B------:R-:W-:Y:S01]  /*6d60*/  IMAD R63, R62, UR45, RZ ;  /* 0x0000002d3e3f7c24 */ /* 0x000fe2000f8e02ff */
[C---:B------:R-:W-:Y:S01]  /*6d70*/  SEL R71, R189.reuse, R67, !P2 ;  /* 0x00000043bd477207 */ /* 0x040fe20005000000 */
[----:B------:R-:W-:Y:S01]  /*6d80*/  IMAD R67, R64, UR43, RZ ;  /* 0x0000002b40437c24 */ /* 0x000fe2000f8e02ff */
[----:B------:R-:W-:Y:S01]  /*6d90*/  SEL R73, R189, R69, !P2 ;  /* 0x00000045bd497207 */ /* 0x000fe20005000000 */
[----:B------:R-:W-:Y:S01]  /*6da0*/  IMAD R69, R66, UR42, RZ ;  /* 0x0000002a42457c24 */ /* 0x000fe2000f8e02ff */
[----:B------:R-:W-:Y:S01]  /*6db0*/  LEA R18, P6, R40, R244, 0x2 ;  /* 0x000000f428127211 */ /* 0x000fe200078c10ff */
[----:B------:R-:W-:Y:S01]  /*6dc0*/  IMAD R55, R55, UR49, RZ ;  /* 0x0000003137377c24 */ /* 0x000fe2000f8e02ff */
[-C--:B------:R-:W-:Y:S01]  /*6dd0*/  LEA.HI.X.SX32 R15, R46, R245.reuse, 0x2, P4 ;  /* 0x000000f52e0f7211 */ /* 0x080fe200020f16ff */
        /* <DEDUP_REMOVED lines=17> */
[----:B-1----:R-:W-:Y:S01]  /*6ef0*/  LEA R8, P0, R42, R244, 0x2 ;  /* 0x000000f42a087211 */ /* 0x002fe200078010ff */
[----:B------:R-:W-:Y:S01]  /*6f00*/  ULDC UR57, c[0x0][0x240] ;  /* 0x0000900000397ab9 */ /* 0x000fe20000000800 */
[----:B------:R-:W-:Y:S01]  /*6f10*/  LEA.HI.X.SX32 R7, R7, R245, 0x2, P1 ;  /* 0x000000f507077211 */ /* 0x000fe200008f16ff */
[----:B------:R-:W-:Y:S01]  /*6f20*/  ULDC UR55, c[0x0][0x240] ;  /* 0x0000900000377ab9 */ /* 0x000fe20000000800 */
[C---:B------:R-:W-:Y:S01]  /*6f30*/  SEL R81, R189.reuse, R76, !P2 ;  /* 0x0000004cbd517207 */ /* 0x040fe20005000000 */
[----:B------:R-:W-:Y:S01]  /*6f40*/  ULDC UR53, c[0x0][0x240] ;  /* 0x0000900000357ab9 */ /* 0x000fe20000000800 */
[C---:B------:R-:W-:Y:S01]  /*6f50*/  SEL R83, R189.reuse, R74, !P2 ;  /* 0x0000004abd537207 */ /* 0x040fe20005000000 */
[----:B------:R-:W-:Y:S01]  /*6f60*/  ULDC UR51, c[0x0][0x240] ;  /* 0x0000900000337ab9 */ /* 0x000fe20000000800 */
        /* <DEDUP_REMOVED lines=9> */
[----:B------:R-:W-:Y:S01]  /*7000*/  ULDC UR47, c[0x0][0x240] ;  /* 0x00009000002f7ab9 */ /* 0x000fe20000000800 */
        /* <DEDUP_REMOVED lines=74> */
[----:B------:R-:W-:Y:S01]  /*74b0*/  SEL R64, R189, R153, !P2 ;  /* 0x00000099bd407207 */ /* 0x000fe20005000000 */
[----:B------:R-:W-:Y:S01]  /*74c0*/  IMAD R119, R119, UR17, RZ ;  /* 0x0000001177777c24 */ /* 0x000fe2000f8e02ff */
[----:B------:R-:W-:Y:S01]  /*74d0*/  SEL R154, R189, R154, !P2 ;  /* 0x0000009abd9a7207 */ /* 0x000fe20005000000 */
[----:B------:R-:W-:Y:S01]  /*74e0*/  IMAD R121, R121, UR16, RZ ;  /* 0x0000001079797c24 */ /* 0x000fe2000f8e02ff */
[C---:B------:R-:W-:Y:S01]  /*74f0*/  SEL R66, R189.reuse, R155, !P2 ;  /* 0x0000009bbd427207 */ /* 0x040fe20005000000 */
        /* <DEDUP_REMOVED lines=26> */
[----:B------:R-:W-:Y:S01]  /*76a0*/  IMAD R139, R128, UR5, RZ ;  /* 0x00000005808b7c24 */ /* 0x000fe2000f8e02ff */
[----:B------:R-:W-:Y:S01]  /*76b0*/  SEL R207, R189, R169, !P2 ;  /* 0x000000a9bdcf7207 */ /* 0x000fe20005000000 */
[----:B------:R-:W-:Y:S01]  /*76c0*/  IMAD R133, R133, UR8, RZ ;  /* 0x0000000885857c24 */ /* 0x000fe2000f8e02ff */
[C---:B------:R-:W-:Y:S01]  /*76d0*/  SEL R209, R189.reuse, R170, !P2 ;  /* 0x000000aabdd17207 */ /* 0x040fe20005000000 */
        /* <DEDUP_REMOVED lines=30> */
[----:B------:R-:W-:Y:S01]  /*78c0*/  IMAD R179, R66, UR43, RZ ;  /* 0x0000002b42b37c24 */ /* 0x000fe2000f8e02ff */
[C---:B------:R-:W-:Y:S01]  /*78d0*/  SEL R243, R189.reuse, R183, !P2 ;  /* 0x000000b7bdf37207 */ /* 0x040fe20005000000 */
[----:B------:R-:W-:Y:S01]  /*78e0*/  IMAD R183, R68, UR41, RZ ;  /* 0x0000002944b77c24 */ /* 0x000fe2000f8e02ff */
[----:B------:R-:W-:Y:S01]  /*78f0*/  SEL R252, R189, R185, !P2 ;  /* 0x000000b9bdfc7207 */ /* 0x000fe20005000000 */
[----:B------:R-:W-:Y:S01]  /*7900*/  ULDC UR46, c[0x0][0x240] ;  /* 0x00009000002e7ab9 */ /* 0x000fe20000000800 */
[-C--:B------:R-:W-:Y:S01]  /*7910*/  LEA R10, P1, R38, R244.reuse, 0x2 ;  /* 0x000000f4260a7211 */ /* 0x080fe200078210ff */
[----:B------:R-:W-:Y:S01]  /*7920*/  ULDC UR44, c[0x0][0x240] ;  /* 0x00009000002c7ab9 */ /* 0x000fe20000000800 */
[-C--:B------:R-:W-:Y:S01]  /*7930*/  LEA.HI.X.SX32 R17, R44, R245.reuse, 0x2, P5 ;  /* 0x000000f52c117211 */ /* 0x080fe200028f16ff */
[----:B------:R-:W-:Y:S01]  /*7940*/  ULDC UR42, c[0x0][0x240] ;  /* 0x00009000002a7ab9 */ /* 0x000fe20000000800 */
[-C--:B------:R-:W-:Y:S01]  /*7950*/  LEA R246, P2, R36, R244.reuse, 0x2 ;  /* 0x000000f424f67211 */ /* 0x080fe200078410ff */
[----:B------:R-:W-:Y:S01]  /*7960*/  ULDC UR40, c[0x0][0x240] ;  /* 0x0000900000287ab9 */ /* 0x000fe20000000800 */
[-C--:B--2---:R-:W-:Y:S01]  /*7970*/  LEA R12, P3, R22, R244.reuse, 0x2 ;  /* 0x000000f4160c7211 */ /* 0x084fe200078610ff */
[----:B------:R1:W-:Y:S01]  /*7980*/  STL.64 [R1+0x50], R16 ;  /* 0x0000501001007387 */ /* 0x0003e20000100a00 */
[-C--:B------:R-:W-:Y:S01]  /*7990*/  LEA.HI.X.SX32 R19, R40, R245.reuse, 0x2, P6 ;  /* 0x000000f528137211 */ /* 0x080fe200030f16ff */
[----:B------:R-:W-:Y:S01]  /*79a0*/  IMAD R161, R146, UR52, RZ ;  /* 0x0000003492a17c24 */ /* 0x000fe2000f8e02ff */
[-C--:B------:R-:W-:Y:S01]  /*79b0*/  LEA.HI.X.SX32 R9, R42, R245.reuse, 0x2, P0 ;  /* 0x000000f52a097211 */ /* 0x080fe200000f16ff */
[----:B------:R-:W-:Y:S01]  /*79c0*/  IMAD R165, R148, UR50, RZ ;  /* 0x0000003294a57c24 */ /* 0x000fe2000f8e02ff */
[-C--:B---3--:R-:W-:Y:S01]  /*79d0*/  LEA R14, P4, R24, R244.reuse, 0x2 ;  /* 0x000000f4180e7211 */ /* 0x088fe200078810ff */
[----:B------:R2:W-:Y:S01]  /*79e0*/  STL.64 [R1+0x48], R18 ;  /* 0x0000481201007387 */ /* 0x0005e20000100a00 */
[-C--:B------:R-:W-:Y:S01]  /*79f0*/  LEA.HI.X.SX32 R11, R38, R245.reuse, 0x2, P1 ;  /* 0x000000f5260b7211 */ /* 0x080fe200008f16ff */
[----:B------:R-:W-:Y:S01]  /*7a00*/  IMAD R169, R150, UR48, RZ ;  /* 0x0000003096a97c24 */ /* 0x000fe2000f8e02ff */
[-C--:B------:R-:W-:Y:S01]  /*7a10*/  LEA.HI.X.SX32 R247, R36, R245.reuse, 0x2, P2 ;  /* 0x000000f524f77211 */ /* 0x080fe200010f16ff */
[----:B------:R3:W-:Y:S01]  /*7a20*/  STL.64 [R1+0x40], R8 ;  /* 0x0000400801007387 */ /* 0x0007e20000100a00 */
[-C--:B------:R-:W-:Y:S01]  /*7a30*/  LEA.HI.X.SX32 R13, R22, R245.reuse, 0x2, P3 ;  /* 0x000000f5160d7211 */ /* 0x080fe200018f16ff */
[----:B------:R-:W-:Y:S01]  /*7a40*/  IMAD R173, R152, UR46, RZ ;  /* 0x0000002e98ad7c24 */ /* 0x000fe2000f8e02ff */
[-C--:B-1----:R-:W-:Y:S01]  /*7a50*/  LEA R16, P5, R26, R244.reuse, 0x2 ;  /* 0x000000f41a107211 */ /* 0x082fe200078a10ff */
[----:B------:R1:W-:Y:S01]  /*7a60*/  STL.64 [R1+0x38], R10 ;  /* 0x0000380a01007387 */ /* 0x0003e20000100a00 */
[-C--:B------:R-:W-:Y:S01]  /*7a70*/  LEA.HI.X.SX32 R15, R24, R245.reuse, 0x2, P4 ;  /* 0x000000f5180f7211 */ /* 0x080fe200020f16ff */
[----:B------:R-:W-:Y:S01]  /*7a80*/  IMAD R177, R154, UR44, RZ ;  /* 0x0000002c9ab17c24 */ /* 0x000fe2000f8e02ff */
[----:B------:R-:W-:Y:S01]  /*7a90*/  ULDC UR38, c[0x0][0x240] ;  /* 0x0000900000267ab9 */ /* 0x000fe20000000800 */
[-C--:B--2---:R-:W-:Y:S01]  /*7aa0*/  LEA R18, P6, R28, R244.reuse, 0x2 ;  /* 0x000000f41c127211 */ /* 0x084fe200078c10ff */
[----:B------:R2:W-:Y:S01]  /*7ab0*/  STL.64 [R1+0x30], R246 ;  /* 0x000030f601007387 */ /* 0x0005e20000100a00 */
[-C--:B------:R-:W-:Y:S01]  /*7ac0*/  LEA.HI.X.SX32 R17, R26, R245.reuse, 0x2, P5 ;  /* 0x000000f51a117211 */ /* 0x080fe200028f16ff */
[----:B------:R-:W-:Y:S01]  /*7ad0*/  IMAD R181, R156, UR42, RZ ;  /* 0x0000002a9cb57c24 */ /* 0x000fe2000f8e02ff */
[-C--:B---3--:R-:W-:Y:S01]  /*7ae0*/  LEA R8, P0, R30, R244.reuse, 0x2 ;  /* 0x000000f41e087211 */ /* 0x088fe200078010ff */
[----:B------:R3:W-:Y:S01]  /*7af0*/  STL.64 [R1+0x28], R12 ;  /* 0x0000280c01007387 */ /* 0x0007e20000100a00 */
[-C--:B------:R-:W-:Y:S01]  /*7b00*/  LEA.HI.X.SX32 R19, R28, R245.reuse, 0x2, P6 ;  /* 0x000000f51c137211 */ /* 0x080fe200030f16ff */
[----:B------:R-:W-:Y:S01]  /*7b10*/  IMAD R185, R158, UR40, RZ ;  /* 0x000000289eb97c24 */ /* 0x000fe2000f8e02ff */
[-C--:B-1----:R-:W-:Y:S01]  /*7b20*/  LEA R10, P1, R32, R244.reuse, 0x2 ;  /* 0x000000f4200a7211 */ /* 0x082fe200078210ff */
[----:B------:R-:W-:Y:S01]  /*7b30*/  IMAD R189, R160, UR38, RZ ;  /* 0x00000026a0bd7c24 */ /* 0x000fe2000f8e02ff */
[-C--:B------:R-:W-:Y:S01]  /*7b40*/  LEA.HI.X.SX32 R9, R30, R245.reuse, 0x2, P0 ;  /* 0x000000f51e097211 */ /* 0x080fe200000f16ff */
[----:B------:R-:W-:Y:S01]  /*7b50*/  ULDC UR37, c[0x0][0x240] ;  /* 0x0000900000257ab9 */ /* 0x000fe20000000800 */
[-C--:B------:R-:W-:Y:S01]  /*7b60*/  LEA.HI.X.SX32 R11, R32, R245.reuse, 0x2, P1 ;  /* 0x000000f5200b7211 */ /* 0x080fe200008f16ff */
[----:B------:R-:W-:Y:S01]  /*7b70*/  ULDC UR36, c[0x0][0x240] ;  /* 0x0000900000247ab9 */ /* 0x000fe20000000800 */
[CC--:B--2---:R-:W-:Y:S01]  /*7b80*/  LEA R246, P2, R34.reuse, R244.reuse, 0x2 ;  /* 0x000000f422f67211 */ /* 0x0c4fe200078410ff */
[----:B------:R-:W-:Y:S01]  /*7b90*/  ULDC UR35, c[0x0][0x240] ;  /* 0x0000900000237ab9 */ /* 0x000fe20000000800 */
[----:B------:R-:W-:Y:S01]  /*7ba0*/  ULDC UR34, c[0x0][0x240] ;  /* 0x0000900000227ab9 */ /* 0x000fe20000000800 */
[----:B---3--:R-:W2:Y:S01]  /*7bb0*/  LDL.LU.64 R12, [R1+0x1d40] ;  /* 0x001d4000010c7983 */ /* 0x008ea20000300a00 */
[-C--:B------:R-:W-:Y:S01]  /*7bc0*/  LEA R22, P3, R23, R244.reuse, 0x2 ;  /* 0x000000f417167211 */ /* 0x080fe200078610ff */
[----:B------:R-:W-:Y:S01]  /*7bd0*/  ULDC UR33, c[0x0][0x240] ;  /* 0x0000900000217ab9 */ /* 0x000fe20000000800 */
[-C--:B------:R-:W-:Y:S01]  /*7be0*/  LEA R24, P4, R25, R244.reuse, 0x2 ;  /* 0x000000f419187211 */ /* 0x080fe200078810ff */
[----:B------:R1:W-:Y:S01]  /*7bf0*/  STL.64 [R1+0x20], R14 ;  /* 0x0000200e01007387 */ /* 0x0003e20000100a00 */
[-C--:B------:R-:W-:Y:S01]  /*7c00*/  LEA R26, P5, R27, R244.reuse, 0x2 ;  /* 0x000000f41b1a7211 */ /* 0x080fe200078a10ff */
[----:B------:R-:W-:Y:S01]  /*7c10*/  ULDC UR32, c[0x0][0x240] ;  /* 0x0000900000207ab9 */ /* 0x000fe20000000800 */
[-C--:B------:R-:W-:Y:S01]  /*7c20*/  LEA R28, P6, R29, R244.reuse, 0x2 ;  /* 0x000000f41d1c7211 */ /* 0x080fe200078c10ff */
[----:B------:R-:W-:Y:S01]  /*7c30*/  IMAD R191, R191, UR37, RZ ;  /* 0x00000025bfbf7c24 */ /* 0x000fe2000f8e02ff */
[-C--:B------:R-:W-:Y:S01]  /*7c40*/  LEA R30, P0, R31, R244.reuse, 0x2 ;  /* 0x000000f41f1e7211 */ /* 0x080fe200078010ff */
[----:B------:R-:W-:Y:S01]  /*7c50*/  IMAD R193, R193, UR36, RZ ;  /* 0x00000024c1c17c24 */ /* 0x000fe2000f8e02ff */
[-C--:B------:R-:W-:Y:S01]  /*7c60*/  LEA R32, P1, R33, R244.reuse, 0x2 ;  /* 0x000000f421207211 */ /* 0x080fe200078210ff */
[----:B------:R-:W-:Y:S01]  /*7c70*/  IMAD R195, R195, UR35, RZ ;  /* 0x00000023c3c37c24 */ /* 0x000fe2000f8e02ff */
[-C--:B------:R-:W-:Y:S01]  /*7c80*/  LEA.HI.X.SX32 R247, R34, R245.reuse, 0x2, P2 ;  /* 0x000000f522f77211 */ /* 0x080fe200010f16ff */
[----:B------:R-:W-:Y:S01]  /*7c90*/  IMAD R197, R197, UR34, RZ ;  /* 0x00000022c5c57c24 */ /* 0x000fe2000f8e02ff */
[----:B------:R-:W-:Y:S01]  /*7ca0*/  ULDC UR31, c[0x0][0x240] ;  /* 0x00009000001f7ab9 */ /* 0x000fe20000000800 */
[----:B-1----:R-:W3:Y:S01]  /*7cb0*/  LDL.LU.64 R14, [R1+0x1d38] ;  /* 0x001d3800010e7983 */ /* 0x002ee20000300a00 */
[-C--:B------:R-:W-:Y:S01]  /*7cc0*/  LEA.HI.X.SX32 R23, R23, R245.reuse, 0x2, P3 ;  /* 0x000000f517177211 */ /* 0x080fe200018f16ff */
[----:B------:R-:W-:Y:S01]  /*7cd0*/  IMAD R199, R199, UR33, RZ ;  /* 0x00000021c7c77c24 */ /* 0x000fe2000f8e02ff */
[----:B------:R-:W-:Y:S01]  /*7ce0*/  ULDC UR30, c[0x0][0x240] ;  /* 0x00009000001e7ab9 */ /* 0x000fe20000000800 */
[----:B------:R1:W-:Y:S01]  /*7cf0*/  STL.64 [R1+0x18], R16 ;  /* 0x0000181001007387 */ /* 0x0003e20000100a00 */
[-C--:B------:R-:W-:Y:S01]  /*7d00*/  LEA.HI.X.SX32 R25, R25, R245.reuse, 0x2, P4 ;  /* 0x000000f519197211 */ /* 0x080fe200020f16ff */
[----:B------:R-:W-:Y:S01]  /*7d10*/  IMAD R201, R201, UR32, RZ ;  /* 0x00000020c9c97c24 */ /* 0x000fe2000f8e02ff */
[-C--:B------:R-:W-:Y:S01]  /*7d20*/  LEA.HI.X.SX32 R27, R27, R245.reuse, 0x2, P5 ;  /* 0x000000f51b1b7211 */ /* 0x080fe200028f16ff */
[----:B------:R-:W-:Y:S01]  /*7d30*/  ULDC UR29, c[0x0][0x240] ;  /* 0x00009000001d7ab9 */ /* 0x000fe20000000800 */
[-C--:B------:R-:W-:Y:S01]  /*7d40*/  LEA.HI.X.SX32 R29, R29, R245.reuse, 0x2, P6 ;  /* 0x000000f51d1d7211 */ /* 0x080fe200030f16ff */
[----:B------:R-:W-:Y:S01]  /*7d50*/  ULDC UR28, c[0x0][0x240] ;  /* 0x00009000001c7ab9 */ /* 0x000fe20000000800 */
[-C--:B------:R-:W-:Y:S01]  /*7d60*/  LEA.HI.X.SX32 R31, R31, R245.reuse, 0x2, P0 ;  /* 0x000000f51f1f7211 */ /* 0x080fe200000f16ff */
[----:B------:R-:W-:Y:S01]  /*7d70*/  ULDC UR27, c[0x0][0x240] ;  /* 0x00009000001b7ab9 */ /* 0x000fe20000000800 */
[-C--:B------:R-:W-:Y:S01]  /*7d80*/  LEA.HI.X.SX32 R33, R33, R245.reuse, 0x2, P1 ;  /* 0x000000f521217211 */ /* 0x080fe200008f16ff */
[----:B------:R-:W-:Y:S01]  /*7d90*/  ULDC UR26, c[0x0][0x240] ;  /* 0x00009000001a7ab9 */ /* 0x000fe20000000800 */
[-C--:B------:R-:W-:Y:S01]  /*7da0*/  LEA R34, P2, R35, R244.reuse, 0x2 ;  /* 0x000000f423227211 */ /* 0x080fe200078410ff */
[----:B-1----:R-:W4:Y:S01]  /*7db0*/  LDL.LU.64 R16, [R1+0x1d30] ;  /* 0x001d300001107983 */ /* 0x002f220000300a00 */
[-C--:B------:R-:W-:Y:S01]  /*7dc0*/  LEA R36, P3, R37, R244.reuse, 0x2 ;  /* 0x000000f425247211 */ /* 0x080fe200078610ff */
[----:B------:R-:W-:Y:S01]  /*7dd0*/  ULDC UR25, c[0x0][0x240] ;  /* 0x0000900000197ab9 */ /* 0x000fe20000000800 */
[-C--:B------:R-:W-:Y:S01]  /*7de0*/  LEA R38, P4, R39, R244.reuse, 0x2 ;  /* 0x000000f427267211 */ /* 0x080fe200078810ff */
[----:B------:R1:W-:Y:S01]  /*7df0*/  STL.64 [R1+0x10], R18 ;  /* 0x0000101201007387 */ /* 0x0003e20000100a00 */
[-C--:B------:R-:W-:Y:S01]  /*7e00*/  LEA R40, P5, R41, R244.reuse, 0x2 ;  /* 0x000000f429287211 */ /* 0x080fe200078a10ff */
[----:B------:R-:W-:Y:S01]  /*7e10*/  IMAD R203, R203, UR31, RZ ;  /* 0x0000001fcbcb7c24 */ /* 0x000fe2000f8e02ff */
        /* <DEDUP_REMOVED lines=9> */
[----:B-1----:R-:W2:Y:S01]  /*7eb0*/  LDL.LU.64 R18, [R1+0x1d28] ;  /* 0x001d280001127983 */ /* 0x002ea20000300a00 */
        /* <DEDUP_REMOVED lines=19> */
[----:B------:R1:W-:Y:S01]  /*7ff0*/  STL.64 [R1], R10 ;  /* 0x0000000a01007387 */ /* 0x0003e20000100a00 */
        /* <DEDUP_REMOVED lines=11> */
[----:B-1----:R-:W4:Y:S01]  /*80b0*/  LDL.LU.64 R10, [R1+0x1d18] ;  /* 0x001d1800010a7983 */ /* 0x002f220000300a00 */
[-C--:B------:R-:W-:Y:S01]  /*80c0*/  LEA.HI.X.SX32 R51, R51, R245.reuse, 0x2, P3 ;  /* 0x000000f533337211 */ /* 0x080fe200018f16ff */
[----:B------:R-:W-:Y:S01]  /*80d0*/  IMAD R227, R227, UR19, RZ ;  /* 0x00000013e3e37c24 */ /* 0x000fe2000f8e02ff */
        /* <DEDUP_REMOVED lines=25> */
[----:B------:R-:W-:Y:S01]  /*8270*/  ULDC UR6, c[0x0][0x230] ;  /* 0x00008c0000067ab9 */ /* 0x000fe20000000800 */
[-C--:B------:R-:W-:Y:S01]  /*8280*/  LEA.HI.X.SX32 R65, R65, R245.reuse, 0x2, P3 ;  /* 0x000000f541417211 */ /* 0x080fe200018f16ff */
[----:B------:R-:W-:Y:S01]  /*8290*/  ULDC UR8, c[0x0][0x240] ;  /* 0x0000900000087ab9 */ /* 0x000fe20000000800 */
[-C--:B------:R-:W-:Y:S01]  /*82a0*/  LEA.HI.X.SX32 R67, R67, R245.reuse, 0x2, P4 ;  /* 0x000000f543437211 */ /* 0x080fe200020f16ff */
[----:B------:R-:W-:Y:S01]  /*82b0*/  UIADD3 UR6, UR6, 0x7f, URZ ;  /* 0x0000007f06067890 */ /* 0x000fe2000fffe03f */
[-C--:B------:R-:W-:Y:S01]  /*82c0*/  LEA.HI.X.SX32 R69, R69, R245.reuse, 0x2, P5 ;  /* 0x000000f545457211 */ /* 0x080fe200028f16ff */
[----:B------:R-:W-:Y:S01]  /*82d0*/  IMAD R252, R252, UR8, RZ ;  /* 0x00000008fcfc7c24 */ /* 0x000fe2000f8e02ff */
[-C--:B------:R-:W-:Y:S01]  /*82e0*/  LEA.HI.X.SX32 R71, R71, R245.reuse, 0x2, P6 ;  /* 0x000000f547477211 */ /* 0x080fe200030f16ff */
[----:B------:R-:W-:Y:S01]  /*82f0*/  USHF.L.U32 UR7, UR7, 0x7, URZ ;  /* 0x0000000707077899 */ /* 0x000fe2000800063f */
[-C--:B------:R-:W-:Y:S01]  /*8300*/  LEA.HI.X.SX32 R73, R73, R245.reuse, 0x2, P0 ;  /* 0x000000f549497211 */ /* 0x080fe200000f16ff */
[----:B------:R-:W-:Y:S01]  /*8310*/  UISETP.GE.AND UP1, UPT, UR6, 0x80, UPT ;  /* 0x000000800600788c */ /* 0x000fe2000bf26270 */
[----:B------:R-:W-:Y:S01]  /*8320*/  LEA.HI.X.SX32 R75, R75, R245, 0x2, P1 ;  /* 0x000000f54b4b7211 */ /* 0x000fe200008f16ff */
[----:B------:R-:W-:Y:S01]  /*8330*/  UISETP.GT.AND UP0, UPT, UR6, 0x7f, UPT ;  /* 0x0000007f0600788c */ /* 0x000fe2000bf04270 */
[----:B------:R-:W-:-:S02]  /*8340*/  LEA R76, P2, R77, R244, 0x2 ;  /* 0x000000f44d4c7211 */ /* 0x000fc400078410ff */
[-C--:B------:R-:W-:Y:S02]  /*8350*/  LEA R78, P3, R79, R244.reuse, 0x2 ;  /* 0x000000f44f4e7211 */ /* 0x080fe400078610ff */
[-C--:B------:R-:W-:Y:S02]  /*8360*/  LEA R80, P4, R81, R244.reuse, 0x2 ;  /* 0x000000f451507211 */ /* 0x080fe400078810ff */
[-C--:B------:R-:W-:Y:S02]  /*8370*/  LEA R82, P5, R83, R244.reuse, 0x2 ;  /* 0x000000f453527211 */ /* 0x080fe400078a10ff */
[-C--:B------:R-:W-:Y:S02]  /*8380*/  LEA R84, P6, R85, R244.reuse, 0x2 ;  /* 0x000000f455547211 */ /* 0x080fe400078c10ff */
[-C--:B------:R-:W-:Y:S02]  /*8390*/  LEA R86, P0, R87, R244.reuse, 0x2 ;  /* 0x000000f457567211 */ /* 0x080fe400078010ff */
[----:B------:R-:W-:-:S02]  /*83a0*/  LEA R88, P1, R89, R244, 0x2 ;  /* 0x000000f459587211 */ /* 0x000fc400078210ff */
[-C--:B------:R-:W-:Y:S02]  /*83b0*/  LEA.HI.X.SX32 R77, R77, R245.reuse, 0x2, P2 ;  /* 0x000000f54d4d7211 */ /* 0x080fe400010f16ff */
[-C--:B------:R-:W-:Y:S02]  /*83c0*/  LEA.HI.X.SX32 R79, R79, R245.reuse, 0x2, P3 ;  /* 0x000000f54f4f7211 */ /* 0x080fe400018f16ff */
[-C--:B------:R-:W-:Y:S02]  /*83d0*/  LEA.HI.X.SX32 R81, R81, R245.reuse, 0x2, P4 ;  /* 0x000000f551517211 */ /* 0x080fe400020f16ff */
[-C--:B------:R-:W-:Y:S02]  /*83e0*/  LEA.HI.X.SX32 R83, R83, R245.reuse, 0x2, P5 ;  /* 0x000000f553537211 */ /* 0x080fe400028f16ff */
[-C--:B------:R-:W-:Y:S02]  /*83f0*/  LEA.HI.X.SX32 R85, R85, R245.reuse, 0x2, P6 ;  /* 0x000000f555557211 */ /* 0x080fe400030f16ff */
[----:B------:R-:W-:-:S02]  /*8400*/  LEA.HI.X.SX32 R87, R87, R245, 0x2, P0 ;  /* 0x000000f557577211 */ /* 0x000fc400000f16ff */
[----:B------:R-:W-:Y:S02]  /*8410*/  LEA.HI.X.SX32 R89, R89, R245, 0x2, P1 ;  /* 0x000000f559597211 */ /* 0x000fe400008f16ff */
[-C--:B------:R-:W-:Y:S02]  /*8420*/  LEA R90, P2, R91, R244.reuse, 0x2 ;  /* 0x000000f45b5a7211 */ /* 0x080fe400078410ff */
[-C--:B------:R-:W-:Y:S02]  /*8430*/  LEA R92, P3, R93, R244.reuse, 0x2 ;  /* 0x000000f45d5c7211 */ /* 0x080fe400078610ff */
[-C--:B------:R-:W-:Y:S02]  /*8440*/  LEA R94, P4, R95, R244.reuse, 0x2 ;  /* 0x000000f45f5e7211 */ /* 0x080fe400078810ff */
[-C--:B------:R-:W-:Y:S02]  /*8450*/  LEA R96, P5, R97, R244.reuse, 0x2 ;  /* 0x000000f461607211 */ /* 0x080fe400078a10ff */
[----:B------:R-:W-:-:S02]  /*8460*/  LEA R98, P6, R99, R244, 0x2 ;  /* 0x000000f463627211 */ /* 0x000fc400078c10ff */
[-C--:B------:R-:W-:Y:S02]  /*8470*/  LEA R100, P0, R101, R244.reuse, 0x2 ;  /* 0x000000f465647211 */ /* 0x080fe400078010ff */
[----:B------:R-:W-:Y:S02]  /*8480*/  LEA R102, P1, R103, R244, 0x2 ;  /* 0x000000f467667211 */ /* 0x000fe400078210ff */
[-C--:B------:R-:W-:Y:S02]  /*8490*/  LEA.HI.X.SX32 R91, R91, R245.reuse, 0x2, P2 ;  /* 0x000000f55b5b7211 */ /* 0x080fe400010f16ff */
[-C--:B------:R-:W-:Y:S02]  /*84a0*/  LEA.HI.X.SX32 R93, R93, R245.reuse, 0x2, P3 ;  /* 0x000000f55d5d7211 */ /* 0x080fe400018f16ff */
[-C--:B------:R-:W-:Y:S02]  /*84b0*/  LEA.HI.X.SX32 R95, R95, R245.reuse, 0x2, P4 ;  /* 0x000000f55f5f7211 */ /* 0x080fe400020f16ff */
[----:B------:R-:W-:-:S02]  /*84c0*/  LEA.HI.X.SX32 R97, R97, R245, 0x2, P5 ;  /* 0x000000f561617211 */ /* 0x000fc400028f16ff */
[-C--:B------:R-:W-:Y:S02]  /*84d0*/  LEA.HI.X.SX32 R99, R99, R245.reuse, 0x2, P6 ;  /* 0x000000f563637211 */ /* 0x080fe400030f16ff */
[-C--:B------:R-:W-:Y:S02]  /*84e0*/  LEA.HI.X.SX32 R101, R101, R245.reuse, 0x2, P0 ;  /* 0x000000f565657211 */ /* 0x080fe400000f16ff */
[----:B------:R-:W-:Y:S02]  /*84f0*/  LEA.HI.X.SX32 R103, R103, R245, 0x2, P1 ;  /* 0x000000f567677211 */ /* 0x000fe400008f16ff */
[-C--:B------:R-:W-:Y:S02]  /*8500*/  LEA R104, P2, R105, R244.reuse, 0x2 ;  /* 0x000000f469687211 */ /* 0x080fe400078410ff */
[-C--:B------:R-:W-:Y:S02]  /*8510*/  LEA R106, P3, R107, R244.reuse, 0x2 ;  /* 0x000000f46b6a7211 */ /* 0x080fe400078610ff */
[----:B------:R-:W-:-:S02]  /*8520*/  LEA R108, P4, R109, R244, 0x2 ;  /* 0x000000f46d6c7211 */ /* 0x000fc400078810ff */
[-C--:B------:R-:W-:Y:S02]  /*8530*/  LEA R110, P5, R111, R244.reuse, 0x2 ;  /* 0x000000f46f6e7211 */ /* 0x080fe400078a10ff */
[-C--:B------:R-:W-:Y:S02]  /*8540*/  LEA R112, P6, R113, R244.reuse, 0x2 ;  /* 0x000000f471707211 */ /* 0x080fe400078c10ff */
[-C--:B------:R-:W-:Y:S02]  /*8550*/  LEA R114, P0, R115, R244.reuse, 0x2 ;  /* 0x000000f473727211 */ /* 0x080fe400078010ff */
[----:B------:R-:W-:Y:S02]  /*8560*/  LEA R116, P1, R117, R244, 0x2 ;  /* 0x000000f475747211 */ /* 0x000fe400078210ff */
[-C--:B------:R-:W-:Y:S02]  /*8570*/  LEA.HI.X.SX32 R105, R105, R245.reuse, 0x2, P2 ;  /* 0x000000f569697211 */ /* 0x080fe400010f16ff */
[----:B------:R-:W-:-:S02]  /*8580*/  LEA.HI.X.SX32 R107, R107, R245, 0x2, P3 ;  /* 0x000000f56b6b7211 */ /* 0x000fc400018f16ff */
[-C--:B------:R-:W-:Y:S02]  /*8590*/  LEA.HI.X.SX32 R109, R109, R245.reuse, 0x2, P4 ;  /* 0x000000f56d6d7211 */ /* 0x080fe400020f16ff */
[-C--:B------:R-:W-:Y:S02]  /*85a0*/  LEA.HI.X.SX32 R111, R111, R245.reuse, 0x2, P5 ;  /* 0x000000f56f6f7211 */ /* 0x080fe400028f16ff */
[-C--:B------:R-:W-:Y:S02]  /*85b0*/  LEA.HI.X.SX32 R113, R113, R245.reuse, 0x2, P6 ;  /* 0x000000f571717211 */ /* 0x080fe400030f16ff */
[-C--:B------:R-:W-:Y:S02]  /*85c0*/  LEA.HI.X.SX32 R115, R115, R245.reuse, 0x2, P0 ;  /* 0x000000f573737211 */ /* 0x080fe400000f16ff */
[----:B------:R-:W-:Y:S02]  /*85d0*/  LEA.HI.X.SX32 R117, R117, R245, 0x2, P1 ;  /* 0x000000f575757211 */ /* 0x000fe400008f16ff */
        /* <DEDUP_REMOVED lines=98> */
[C---:B------:R-:W-:Y:S02]  /*8c00*/  LOP3.LUT R0, R4.reuse, 0x10, RZ, 0x3c, !PT ;  /* 0x0000001004007812 */ /* 0x040fe400078e3cff */
[C---:B------:R-:W-:Y:S02]  /*8c10*/  LOP3.LUT R249, R4.reuse, 0x20, RZ, 0x3c, !PT ;  /* 0x0000002004f97812 */ /* 0x040fe400078e3cff */
[----:B------:R-:W-:Y:S01]  /*8c20*/  LOP3.LUT R248, R4, 0x30, RZ, 0x3c, !PT ;  /* 0x0000003004f87812 */ /* 0x000fe200078e3cff */
[----:B------:R-:W-:Y:S01]  /*8c30*/  VIADD R0, R0, UR11 ;  /* 0x0000000b00007c36 */ /* 0x000fe20008000000 */
[C---:B------:R-:W-:Y:S01]  /*8c40*/  LOP3.LUT R21, R4.reuse, 0x50, RZ, 0x3c, !PT ;  /* 0x0000005004157812 */ /* 0x040fe200078e3cff */
[----:B------:R-:W-:Y:S01]  /*8c50*/  VIADD R249, R249, UR11 ;  /* 0x0000000bf9f97c36 */ /* 0x000fe20008000000 */
[----:B------:R-:W-:Y:S01]  /*8c60*/  LOP3.LUT R250, R4, 0x60, RZ, 0x3c, !PT ;  /* 0x0000006004fa7812 */ /* 0x000fe200078e3cff */
[----:B------:R-:W-:Y:S01]  /*8c70*/  VIADD R248, R248, UR11 ;  /* 0x0000000bf8f87c36 */ /* 0x000fe20008000000 */
[-C--:B------:R-:W-:Y:S01]  /*8c80*/  LEA R216, P2, R217, R244.reuse, 0x2 ;  /* 0x000000f4d9d87211 */ /* 0x080fe200078410ff */
[----:B------:R-:W-:Y:S01]  /*8c90*/  VIADD R21, R21, UR11 ;  /* 0x0000000b15157c36 */ /* 0x000fe20008000000 */
[-C--:B------:R-:W-:Y:S01]  /*8ca0*/  LEA R218, P3, R219, R244.reuse, 0x2 ;  /* 0x000000f4dbda7211 */ /* 0x080fe200078610ff */
[----:B------:R-:W-:Y:S01]  /*8cb0*/  VIADD R250, R250, UR11 ;  /* 0x0000000bfafa7c36 */ /* 0x000fe20008000000 */
[----:B------:R-:W-:-:S02]  /*8cc0*/  LEA R220, P4, R221, R244, 0x2 ;  /* 0x000000f4dddc7211 */ /* 0x000fc400078810ff */
[-C--:B------:R-:W-:Y:S02]  /*8cd0*/  LEA R222, P5, R223, R244.reuse, 0x2 ;  /* 0x000000f4dfde7211 */ /* 0x080fe400078a10ff */
[-C--:B------:R-:W-:Y:S02]  /*8ce0*/  LEA R224, P6, R225, R244.reuse, 0x2 ;  /* 0x000000f4e1e07211 */ /* 0x080fe400078c10ff */
[-C--:B------:R-:W-:Y:S02]  /*8cf0*/  LEA R226, P0, R227, R244.reuse, 0x2 ;  /* 0x000000f4e3e27211 */ /* 0x080fe400078010ff */
[----:B------:R-:W-:Y:S02]  /*8d00*/  LEA R228, P1, R229, R244, 0x2 ;  /* 0x000000f4e5e47211 */ /* 0x000fe400078210ff */
[----:B------:R-:W-:Y:S02]  /*8d10*/  LOP3.LUT R2, R4, 0x40, RZ, 0x3c, !PT ;  /* 0x0000004004027812 */ /* 0x000fe400078e3cff */
[----:B------:R-:W-:-:S02]  /*8d20*/  LEA.HI.X.SX32 R217, R217, R245, 0x2, P2 ;  /* 0x000000f5d9d97211 */ /* 0x000fc400010f16ff */
[-C--:B------:R-:W-:Y:S02]  /*8d30*/  LEA.HI.X.SX32 R219, R219, R245.reuse, 0x2, P3 ;  /* 0x000000f5dbdb7211 */ /* 0x080fe400018f16ff */
[-C--:B------:R-:W-:Y:S02]  /*8d40*/  LEA.HI.X.SX32 R221, R221, R245.reuse, 0x2, P4 ;  /* 0x000000f5dddd7211 */ /* 0x080fe400020f16ff */
[-C--:B------:R-:W-:Y:S02]  /*8d50*/  LEA.HI.X.SX32 R223, R223, R245.reuse, 0x2, P5 ;  /* 0x000000f5dfdf7211 */ /* 0x080fe400028f16ff */
[-C--:B------:R-:W-:Y:S02]  /*8d60*/  LEA.HI.X.SX32 R225, R225, R245.reuse, 0x2, P6 ;  /* 0x000000f5e1e17211 */ /* 0x080fe400030f16ff */
[-C--:B------:R-:W-:Y:S02]  /*8d70*/  LEA.HI.X.SX32 R227, R227, R245.reuse, 0x2, P0 ;  /* 0x000000f5e3e37211 */ /* 0x080fe400000f16ff */
[----:B------:R-:W-:-:S02]  /*8d80*/  LEA.HI.X.SX32 R229, R229, R245, 0x2, P1 ;  /* 0x000000f5e5e57211 */ /* 0x000fc400008f16ff */
[----:B------:R-:W-:Y:S02]  /*8d90*/  IADD3 R2, R2, UR11, RZ ;  /* 0x0000000b02027c10 */ /* 0x000fe4000fffe0ff */
[-C--:B------:R-:W-:Y:S02]  /*8da0*/  LEA R230, P2, R231, R244.reuse, 0x2 ;  /* 0x000000f4e7e67211 */ /* 0x080fe400078410ff */
[-C--:B------:R-:W-:Y:S02]  /*8db0*/  LEA R232, P3, R233, R244.reuse, 0x2 ;  /* 0x000000f4e9e87211 */ /* 0x080fe400078610ff */
[-C--:B------:R-:W-:Y:S02]  /*8dc0*/  LEA R234, P4, R235, R244.reuse, 0x2 ;  /* 0x000000f4ebea7211 */ /* 0x080fe400078810ff */
[-C--:B------:R-:W-:Y:S02]  /*8dd0*/  LEA R236, P5, R237, R244.reuse, 0x2 ;  /* 0x000000f4edec7211 */ /* 0x080fe400078a10ff */
[----:B------:R-:W-:-:S02]  /*8de0*/  LEA R238, P6, R239, R244, 0x2 ;  /* 0x000000f4efee7211 */ /* 0x000fc400078c10ff */
[-C--:B------:R-:W-:Y:S02]  /*8df0*/  LEA R240, P0, R240, R244.reuse, 0x2 ;  /* 0x000000f4f0f07211 */ /* 0x080fe400078010ff */
[-C--:B------:R-:W-:Y:S01]  /*8e00*/  LEA R242, P1, R243, R244.reuse, 0x2 ;  /* 0x000000f4f3f27211 */ /* 0x080fe200078210ff */
[----:B------:R1:W-:Y:S01]  /*8e10*/  STL.64 [R1+0x20d0], R24 ;  /* 0x0020d01801007387 */ /* 0x0003e20000100a00 */
[----:B------:R-:W-:Y:S01]  /*8e20*/  USEL UR4, URZ, 0x4, !UP0 ;  /* 0x000000043f047887 */ /* 0x000fe2000c000000 */
[----:B------:R-:W-:Y:S02]  /*8e30*/  ULDC UR5, c[0x0][0x230] ;  /* 0x00008c0000057ab9 */ /* 0x000fe40000000800 */
[----:B-1----:R-:W4:Y:S01]  /*8e40*/  LDL.LU R25, [R1+0x70] ;  /* 0x0000700001197983 */ /* 0x002f220000300800 */
[----:B------:R-:W1:Y:S01]  /*8e50*/  LDC R24, c[0x0][0x230] ;  /* 0x00008c00ff187b82 */ /* 0x000e620000000800 */
[-C--:B------:R-:W-:Y:S01]  /*8e60*/  LEA.HI.X.SX32 R233, R233, R245.reuse, 0x2, P3 ;  /* 0x000000f5e9e97211 */ /* 0x080fe200018f16ff */
[----:B------:R-:W-:Y:S01]  /*8e70*/  IMAD.U32 R241, RZ, RZ, UR4 ;  /* 0x00000004fff17e24 */ /* 0x000fe2000f8e00ff */
[----:B------:R3:W-:Y:S01]  /*8e80*/  STL.64 [R1+0x20c8], R40 ;  /* 0x0020c82801007387 */ /* 0x0007e20000100a00 */
[-C--:B------:R-:W-:Y:S01]  /*8e90*/  LEA.HI.X.SX32 R231, R231, R245.reuse, 0x2, P2 ;  /* 0x000000f5e7e77211 */ /* 0x080fe200010f16ff */
[----:B------:R-:W-:Y:S01]  /*8ea0*/  ULDC.64 UR8, c[0x0][0x208] ;  /* 0x0000820000087ab9 */ /* 0x000fe20000000a00 */
[----:B------:R-:W-:Y:S01]  /*8eb0*/  LEA R244, P2, R252, R244, 0x2 ;  /* 0x000000f4fcf47211 */ /* 0x000fe200078410ff */
[----:B------:R-:W-:Y:S01]  /*8ec0*/  STL.64 [R1+0x20c0], R56 ;  /* 0x0020c03801007387 */ /* 0x000fe20000100a00 */
[-C--:B------:R-:W-:Y:S01]  /*8ed0*/  LEA.HI.X.SX32 R235, R235, R245.reuse, 0x2, P4 ;  /* 0x000000f5ebeb7211 */ /* 0x080fe200020f16ff */
[----:B------:R-:W-:Y:S01]  /*8ee0*/  ULDC UR4, c[0x0][0x230] ;  /* 0x00008c0000047ab9 */ /* 0x000fe20000000800 */
[-C--:B------:R-:W-:Y:S01]  /*8ef0*/  LEA.HI.X.SX32 R237, R237, R245.reuse, 0x2, P5 ;  /* 0x000000f5eded7211 */ /* 0x080fe200028f16ff */
[----:B------:R-:W-:Y:S01]  /*8f00*/  STL.64 [R1+0x20b8], R72 ;  /* 0x0020b84801007387 */ /* 0x000fe20000100a00 */
[----:B------:R-:W-:-:S02]  /*8f10*/  LEA.HI.X.SX32 R239, R239, R245, 0x2, P6 ;  /* 0x000000f5efef7211 */ /* 0x000fc400030f16ff */
[----:B------:R-:W-:Y:S01]  /*8f20*/  LEA.HI.X.SX32 R243, R243, R245, 0x2, P1 ;  /* 0x000000f5f3f37211 */ /* 0x000fe200008f16ff */
[----:B------:R-:W-:Y:S01]  /*8f30*/  STL.64 [R1+0x20b0], R88 ;  /* 0x0020b05801007387 */ /* 0x000fe20000100a00 */
[----:B---3--:R-:W3:Y:S03]  /*8f40*/  LDC R41, c[0x0][0x230] ;  /* 0x00008c00ff297b82 */ /* 0x008ee60000000800 */
[----:B------:R-:W-:Y:S04]  /*8f50*/  STL.64 [R1+0x20a8], R104 ;  /* 0x0020a86801007387 */ /* 0x000fe80000100a00 */
[----:B------:R-:W-:Y:S01]  /*8f60*/  STL.64 [R1+0x20a0], R120 ;  /* 0x0020a07801007387 */ /* 0x000fe20000100a00 */
[----:B-1----:R-:W-:Y:S01]  /*8f70*/  IADD3 R24, R24, -0x1, RZ ;  /* 0xffffffff18187810 */ /* 0x002fe20007ffe0ff */
[----:B------:R-:W1:Y:S02]  /*8f80*/  LDC R40, c[0x0][0x230] ;  /* 0x00008c00ff287b82 */ /* 0x000e640000000800 */
[----:B------:R-:W-:Y:S04]  /*8f90*/  STL.64 [R1+0x2098], R136 ;  /* 0x0020988801007387 */ /* 0x000fe80000100a00 */
        /* <DEDUP_REMOVED lines=57> */
[----:B------:R2:W-:Y:S04]  /*9330*/  STL.64 [R1+0x1ec8], R34 ;  /* 0x001ec82201007387 */ /* 0x0005e80000100a00 */
[----:B------:R-:W-:Y:S04]  /*9340*/  STL.64 [R1+0x1ec0], R50 ;  /* 0x001ec03201007387 */ /* 0x000fe80000100a00 */
[----:B------:R-:W-:Y:S04]  /*9350*/  STL.64 [R1+0x1eb8], R66 ;  /* 0x001eb84201007387 */ /* 0x000fe80000100a00 */
[----:B------:R-:W-:Y:S01]  /*9360*/  STL.64 [R1+0x1eb0], R82 ;  /* 0x001eb05201007387 */ /* 0x000fe20000100a00 */
[----:B--2---:R-:W2:Y:S03]  /*9370*/  LDC R34, c[0x0][0x230] ;  /* 0x00008c00ff227b82 */ /* 0x004ea60000000800 */
        /* <DEDUP_REMOVED lines=27> */
[----:B---3--:R-:W-:-:S03]  /*9530*/  IMAD.WIDE R22, R20, 0x4, R18 ;  /* 0x0000000414167825 */ /* 0x008fc600078e0212 */
[----:B------:R-:W-:Y:S04]  /*9540*/  STL.64 [R1+0x1dd0], R86 ;  /* 0x001dd05601007387 */ /* 0x000fe80000100a00 */
[----:B------:R3:W-:Y:S04]  /*9550*/  STL.64 [R1+0x1dc8], R102 ;  /* 0x001dc86601007387 */ /* 0x0007e80000100a00 */
[----:B------:R1:W-:Y:S04]  /*9560*/  STL.64 [R1+0x1dc0], R118 ;  /* 0x001dc07601007387 */ /* 0x0003e80000100a00 */
[----:B------:R4:W-:Y:S04]  /*9570*/  STL.64 [R1+0x1db8], R134 ;  /* 0x001db88601007387 */ /* 0x0009e80000100a00 */
[----:B------:R-:W-:Y:S01]  /*9580*/  STL.64 [R1+0x1db0], R150 ;  /* 0x001db09601007387 */ /* 0x000fe20000100a00 */
[----:B---3--:R-:W-:-:S03]  /*9590*/  IMAD.WIDE R102, R20, 0x4, R12 ;  /* 0x0000000414667825 */ /* 0x008fc600078e020c */
[----:B------:R-:W-:Y:S01]  /*95a0*/  STL.64 [R1+0x1da8], R166 ;  /* 0x001da8a601007387 */ /* 0x000fe20000100a00 */
[----:B-1----:R-:W-:-:S03]  /*95b0*/  IMAD.WIDE R118, R20, 0x4, R14 ;  /* 0x0000000414767825 */ /* 0x002fc600078e020e */
[----:B------:R-:W-:Y:S01]  /*95c0*/  STL.64 [R1+0x1da0], R182 ;  /* 0x001da0b601007387 */ /* 0x000fe20000100a00 */
[----:B----4-:R-:W-:-:S03]  /*95d0*/  IMAD.WIDE R134, R20, 0x4, R16 ;  /* 0x0000000414867825 */ /* 0x010fc600078e0210 */
[----:B------:R-:W-:Y:S04]  /*95e0*/  STL.64 [R1+0x1d98], R198 ;  /* 0x001d98c601007387 */ /* 0x000fe80000100a00 */
[----:B------:R-:W-:Y:S04]  /*95f0*/  STL.64 [R1+0x1d90], R214 ;  /* 0x001d90d601007387 */ /* 0x000fe80000100a00 */
[----:B------:R1:W-:Y:S04]  /*9600*/  STL.64 [R1+0x1d88], R6 ;  /* 0x001d880601007387 */ /* 0x0003e80000100a00 */
[----:B------:R-:W-:Y:S04]  /*9610*/  STL.64 [R1+0x1d20], R10 ;  /* 0x001d200a01007387 */ /* 0x000fe80000100a00 */
[----:B------:R3:W-:Y:S01]  /*9620*/  STL.64 [R1+0x1d18], R8 ;  /* 0x001d180801007387 */ /* 0x0007e20000100a00 */
[----:B-1----:R-:W1:Y:S01]  /*9630*/  S2R R7, SR_TID.X ;  /* 0x0000000000077919 */ /* 0x002e620000002100 */
[----:B------:R-:W4:Y:S02]  /*9640*/  LDC R6, c[0x0][0x230] ;  /* 0x00008c00ff067b82 */ /* 0x000f240000000800 */
[----:B------:R-:W-:Y:S01]  /*9650*/  STL.64 [R1+0x20d8], R230 ;  /* 0x0020d8e601007387 */ /* 0x000fe20000100a00 */
[----:B---3--:R-:W-:-:S05]  /*9660*/  VIADD R8, R41, 0xfffffffc ;  /* 0xfffffffc29087836 */ /* 0x008fca0000000000 */
[----:B------:R-:W3:Y:S01]  /*9670*/  LDC R10, c[0x0][0x230] ;  /* 0x00008c00ff0a7b82 */ /* 0x000ee20000000800 */
[----:B------:R-:W-:Y:S01]  /*9680*/  VIADD R9, R40, 0xfffffffd ;  /* 0xfffffffd28097836 */ /* 0x000fe20000000000 */
[----:B------:R-:W-:Y:S01]  /*9690*/  STL.64 [R1+0x20e0], R232 ;  /* 0x0020e0e801007387 */ /* 0x000fe20000100a00 */
[----:B------:R-:W-:-:S03]  /*96a0*/  ISETP.GE.U32.AND P5, PT, R8, 0x7fffff7d, PT ;  /* 0x7fffff7d0800780c */ /* 0x000fc60003fa6070 */
[----:B------:R-:W-:Y:S01]  /*96b0*/  ISETP.GE.U32.AND P4, PT, R9, 0x7fffff7e, PT ;  /* 0x7fffff7e0900780c */ /* 0x000fe20003f86070 */
[----:B------:R-:W-:Y:S01]  /*96c0*/  STL.64 [R1+0x20e8], R234 ;  /* 0x0020e8ea01007387 */ /* 0x000fe20000100a00 */
[----:B------:R-:W2:Y:S03]  /*96d0*/  LDC R8, c[0x0][0x230] ;  /* 0x00008c00ff087b82 */ /* 0x000ea60000000800 */
[----:B------:R-:W-:Y:S04]  /*96e0*/  STL.64 [R1+0x20f0], R236 ;  /* 0x0020f0ec01007387 */ /* 0x000fe80000100a00 */
[----:B------:R-:W-:Y:S01]  /*96f0*/  STL.64 [R1+0x20f8], R238 ;  /* 0x0020f8ee01007387 */ /* 0x000fe20000100a00 */
[----:B-1----:R-:W-:-:S04]  /*9700*/  LOP3.LUT R7, R7, 0x7f, RZ, 0xc0, !PT ;  /* 0x0000007f07077812 */ /* 0x002fc800078ec0ff */
[----:B------:R-:W-:-:S04]  /*9710*/  ISETP.GE.AND P3, PT, R7, UR5, PT ;  /* 0x0000000507007c0c */ /* 0x000fc8000bf66270 */
[----:B------:R-:W-:Y:S02]  /*9720*/  SEL R251, R241, RZ, !P3 ;  /* 0x000000fff1fb7207 */ /* 0x000fe40005800000 */
[-C--:B------:R-:W-:Y:S02]  /*9730*/  LEA.HI.X.SX32 R241, R25, R245.reuse, 0x2, P0 ;  /* 0x000000f519f17211 */ /* 0x080fe400000f16ff */
[----:B------:R-:W1:Y:S01]  /*9740*/  LDC R25, c[0x0][0x230] ;  /* 0x00008c00ff197b82 */ /* 0x000e620000000800 */
[----:B------:R-:W-:Y:S02]  /*9750*/  LEA.HI.X.SX32 R245, R252, R245, 0x2, P2 ;  /* 0x000000f5fcf57211 */ /* 0x000fe400010f16ff */
[----:B------:R-:W-:Y:S01]  /*9760*/  ISETP.GE.U32.AND P2, PT, R24, 0x7fffff80, PT ;  /* 0x7fffff801800780c */ /* 0x000fe20003f46070 */
[----:B------:R-:W-:Y:S01]  /*9770*/  STL.64 [R1+0x2100], R240 ;  /* 0x002100f001007387 */ /* 0x000fe20000100a00 */
[----:B------:R-:W-:-:S03]  /*9780*/  ISETP.NE.U32.AND P0, PT, R251, RZ, PT ;  /* 0x000000fffb00720c */ /* 0x000fc60003f05070 */
[----:B------:R-:W4:Y:S01]  /*9790*/  LDC R24, c[0x0][0x230] ;  /* 0x00008c00ff187b82 */ /* 0x000f220000000800 */
[----:B------:R-:W-:Y:S04]  /*97a0*/  STL.64 [R1+0x2108], R242 ;  /* 0x002108f201007387 */ /* 0x000fe80000100a00 */
[----:B------:R-:W-:Y:S04]  /*97b0*/  STL.64 [R1+0x2110], R244 ;  /* 0x002110f401007387 */ /* 0x000fe80000100a00 */
[----:B------:R3:W-:Y:S01]  /*97c0*/  STL.64 [R1+0x1048], R22 ;  /* 0x0010481601007387 */ /* 0x0007e20000100a00 */
[----:B-1----:R-:W-:-:S05]  /*97d0*/  VIADD R25, R25, 0xfffffffe ;  /* 0xfffffffe19197836 */ /* 0x002fca0000000000 */
[----:B------:R-:W-:Y:S02]  /*97e0*/  ISETP.GE.U32.AND P3, PT, R25, 0x7fffff7f, PT ;  /* 0x7fffff7f1900780c */ /* 0x000fe40003f66070 */
[----:B------:R-:W1:Y:S01]  /*97f0*/  LDC R25, c[0x0][0x230] ;  /* 0x00008c00ff197b82 */ /* 0x000e620000000800 */
[----:B----4-:R-:W-:-:S04]  /*9800*/  IADD3 R252, R24, -0x21, RZ ;  /* 0xffffffdf18fc7810 */ /* 0x010fc80007ffe0ff */
[----:B------:R-:W-:Y:S01]  /*9810*/  ISETP.GE.U32.AND P6, PT, R252, 0x7fffff60, PT ;  /* 0x7fffff60fc00780c */ /* 0x000fe20003fc6070 */
[----:B------:R-:W-:Y:S02]  /*9820*/  VIADD R252, R6, 0xffffffdc ;  /* 0xffffffdc06fc7836 */ /* 0x000fe40000000000 */
[----:B------:R-:W4:Y:S08]  /*9830*/  LDC R24, c[0x0][0x230] ;  /* 0x00008c00ff187b82 */ /* 0x000f300000000800 */
[----:B------:R-:W2:Y:S01]  /*9840*/  LDC R6, c[0x0][0x230] ;  /* 0x00008c00ff067b82 */ /* 0x000ea20000000800 */
[----:B-1----:R-:W-:-:S02]  /*9850*/  VIADD R251, R25, 0xffffffde ;  /* 0xffffffde19fb7836 */ /* 0x002fc40000000000 */
[----:B------:R-:W-:-:S03]  /*9860*/  VIADD R25, R4, UR11 ;  /* 0x0000000b04197c36 */ /* 0x000fc60008000000 */
[----:B------:R-:W-:Y:S02]  /*9870*/  ISETP.GE.U32.AND P1, PT, R251, 0x7fffff5f, PT ;  /* 0x7fffff5ffb00780c */ /* 0x000fe40003f26070 */
[----:B------:R-:W-:Y:S01]  /*9880*/  @!PT LDS RZ, [RZ] ;  /* 0x00000000fffff984 */ /* 0x000fe20000000800 */
[----:B------:R-:W-:Y:S01]  /*9890*/  @!PT LDS RZ, [RZ] ;  /* 0x00000000fffff984 */ /* 0x000fe20000000800 */
[----:B------:R-:W-:Y:S01]  /*98a0*/  @!PT LDS RZ, [RZ] ;  /* 0x00000000fffff984 */ /* 0x000fe20000000800 */
[----:B------:R-:W-:Y:S01]  /*98b0*/  LDGSTS.E [R25], desc[UR8][R18.64], !P2 ;  /* 0x0000000012197fae */ /* 0x000fe2000d121848 */
[----:B----4-:R-:W-:Y:S02]  /*98c0*/  VIADD R251, R24, 0xffffffdd ;  /* 0xffffffdd18fb7836 */ /* 0x010fe40000000000 */
[----:B------:R-:W1:Y:S01]  /*98d0*/  LDC R24, c[0x0][0x230] ;  /* 0x00008c00ff187b82 */ /* 0x000e620000000800 */
[----:B------:R-:W-:Y:S04]  /*98e0*/  LDGSTS.E [R25+0x4000], desc[UR8][R16.64], !P2 ;  /* 0x0400000010197fae */ /* 0x000fe8000d121848 */
[----:B------:R-:W-:Y:S04]  /*98f0*/  LDGSTS.E [R25+0x8000], desc[UR8][R14.64], !P2 ;  /* 0x080000000e197fae */ /* 0x000fe8000d121848 */
[----:B------:R-:W-:Y:S01]  /*9900*/  LDGSTS.E [R25+0xc000], desc[UR8][R12.64], !P2 ;  /* 0x0c0000000c197fae */ /* 0x000fe2000d121848 */
[----:B------:R-:W-:-:S02]  /*9910*/  ISETP.GE.U32.AND P2, PT, R251, 0x7fffff5e, PT ;  /* 0x7fffff5efb00780c */ /* 0x000fc40003f46070 */
[----:B------:R-:W-:Y:S01]  /*9920*/  SHF.L.U32 R251, R20, 0x1, RZ ;  /* 0x0000000114fb7819 */ /* 0x000fe200000006ff */
[----:B------:R3:W-:Y:S04]  /*9930*/  LDGSTS.E [R25+0x4], desc[UR8][R22.64], !P3 ;  /* 0x0000400016197fae */ /* 0x0007e8000d921848 */
[C---:B------:R-:W-:Y:S01]  /*9940*/  IMAD.WIDE R86, R251.reuse, 0x4, R18 ;  /* 0x00000004fb567825 */ /* 0x040fe200078e0212 */
[----:B------:R-:W-:Y:S03]  /*9950*/  LDGSTS.E [R25+0x4004], desc[UR8][R134.64], !P3 ;  /* 0x0400400086197fae */ /* 0x000fe6000d921848 */
[C---:B------:R-:W-:Y:S01]  /*9960*/  IMAD.WIDE R70, R251.reuse, 0x4, R16 ;  /* 0x00000004fb467825 */ /* 0x040fe200078e0210 */
[----:B------:R-:W-:Y:S03]  /*9970*/  LDGSTS.E [R25+0x8004], desc[UR8][R118.64], !P3 ;  /* 0x0800400076197fae */ /* 0x000fe6000d921848 */
[C---:B------:R-:W-:Y:S01]  /*9980*/  IMAD.WIDE R54, R251.reuse, 0x4, R14 ;  /* 0x00000004fb367825 */ /* 0x040fe200078e020e */
[----:B------:R-:W-:Y:S01]  /*9990*/  LDGSTS.E [R25+0xc004], desc[UR8][R102.64], !P3 ;  /* 0x0c00400066197fae */ /* 0x000fe2000d921848 */
[----:B------:R-:W-:Y:S01]  /*99a0*/  ISETP.GE.U32.AND P3, PT, R252, 0x7fffff5d, PT ;  /* 0x7fffff5dfc00780c */ /* 0x000fe20003f66070 */
[----:B---3--:R-:W3:Y:S01]  /*99b0*/  LDC R23, c[0x0][0x230] ;  /* 0x00008c00ff177b82 */ /* 0x008ee20000000800 */
[----:B------:R-:W-:Y:S01]  /*99c0*/  IMAD.WIDE R196, R251, 0x4, R12 ;  /* 0x00000004fbc47825 */ /* 0x000fe200078e020c */
[----:B------:R-:W-:Y:S03]  /*99d0*/  LDGSTS.E [R25+0x8], desc[UR8][R86.64], !P4 ;  /* 0x0000800056197fae */ /* 0x000fe6000e121848 */
[----:B--2---:R-:W-:Y:S01]  /*99e0*/  VIADD R251, R8, 0xffffffbf ;  /* 0xffffffbf08fb7836 */ /* 0x004fe20000000000 */
[----:B------:R-:W-:Y:S01]  /*99f0*/  LDGSTS.E [R25+0x4008], desc[UR8][R70.64], !P4 ;  /* 0x0400800046197fae */ /* 0x000fe2000e121848 */
[----:B------:R-:W-:Y:S01]  /*9a00*/  IMAD R252, R20, 0x3, RZ ;  /* 0x0000000314fc7824 */ /* 0x000fe200078e02ff */
[----:B------:R-:W2:Y:S02]  /*9a10*/  LDC R22, c[0x0][0x230] ;  /* 0x00008c00ff167b82 */ /* 0x000ea40000000800 */
[----:B------:R-:W-:Y:S01]  /*9a20*/  LDGSTS.E [R25+0x8008], desc[UR8][R54.64], !P4 ;  /* 0x0800800036197fae */ /* 0x000fe2000e121848 */
[----:B------:R-:W-:-:S03]  /*9a30*/  IMAD.WIDE R180, R252, 0x4, R18 ;  /* 0x00000004fcb47825 */ /* 0x000fc600078e0212 */
[----:B------:R-:W-:Y:S01]  /*9a40*/  LDGSTS.E [R25+0xc008], desc[UR8][R196.64], !P4 ;  /* 0x0c008000c4197fae */ /* 0x000fe2000e121848 */
[----:B------:R-:W-:Y:S01]  /*9a50*/  ISETP.GE.U32.AND P4, PT, R251, 0x7fffff40, PT ;  /* 0x7fffff40fb00780c */ /* 0x000fe20003f86070 */
[----:B------:R-:W-:Y:S02]  /*9a60*/  IMAD.SHL.U32 R251, R20, 0x20, RZ ;  /* 0x0000002014fb7824 */ /* 0x000fe400078e00ff */
[C---:B------:R-:W-:Y:S01]  /*9a70*/  IMAD.WIDE R164, R252.reuse, 0x4, R16 ;  /* 0x00000004fca47825 */ /* 0x040fe200078e0210 */
[----:B------:R-:W-:Y:S03]  /*9a80*/  LDGSTS.E [R25+0xc], desc[UR8][R180.64], !P5 ;  /* 0x0000c000b4197fae */ /* 0x000fe6000e921848 */
[C---:B------:R-:W-:Y:S01]  /*9a90*/  IMAD.WIDE R8, R252.reuse, 0x4, R14 ;  /* 0x00000004fc087825 */ /* 0x040fe200078e020e */
[----:B------:R-:W-:Y:S03]  /*9aa0*/  LDGSTS.E [R25+0x400c], desc[UR8][R164.64], !P5 ;  /* 0x0400c000a4197fae */ /* 0x000fe6000e921848 */
[----:B------:R-:W-:Y:S01]  /*9ab0*/  IMAD.WIDE R228, R252, 0x4, R12 ;  /* 0x00000004fce47825 */ /* 0x000fe200078e020c */
[----:B------:R-:W-:Y:S01]  /*9ac0*/  IADD3 R252, R10, -0x42, RZ ;  /* 0xffffffbe0afc7810 */ /* 0x000fe20007ffe0ff */
[----:B------:R-:W-:Y:S02]  /*9ad0*/  LDGSTS.E [R25+0x800c], desc[UR8][R8.64], !P5 ;  /* 0x0800c00008197fae */ /* 0x000fe4000e921848 */
[----:B------:R-:W-:-:S02]  /*9ae0*/  IMAD.WIDE R30, R251, 0x4, R18 ;  /* 0x00000004fb1e7825 */ /* 0x000fc400078e0212 */
[----:B------:R-:W-:Y:S01]  /*9af0*/  LDGSTS.E [R25+0xc00c], desc[UR8][R228.64], !P5 ;  /* 0x0c00c000e4197fae */ /* 0x000fe2000e921848 */
[----:B------:R-:W-:Y:S01]  /*9b00*/  ISETP.GE.U32.AND P5, PT, R252, 0x7fffff3f, PT ;  /* 0x7fffff3ffc00780c */ /* 0x000fe20003fa6070 */
[C---:B------:R-:W-:Y:S02]  /*9b10*/  IMAD.WIDE R28, R251.reuse, 0x4, R16 ;  /* 0x00000004fb1c7825 */ /* 0x040fe400078e0210 */
[----:B------:R4:W-:Y:S02]  /*9b20*/  LDGSTS.E [R25+0x10000], desc[UR8][R30.64], !P6 ;  /* 0x100000001e197fae */ /* 0x0009e4000f121848 */
[C---:B------:R-:W-:Y:S02]  /*9b30*/  IMAD.WIDE R26, R251.reuse, 0x4, R14 ;  /* 0x00000004fb1a7825 */ /* 0x040fe400078e020e */
[----:B------:R1:W-:Y:S02]  /*9b40*/  LDGSTS.E [R25+0x14000], desc[UR8][R28.64], !P6 ;  /* 0x140000001c197fae */ /* 0x0003e4000f121848 */
[----:B------:R-:W-:-:S02]  /*9b50*/  IMAD.WIDE R10, R251, 0x4, R12 ;  /* 0x00000004fb0a7825 */ /* 0x000fc400078e020c */
[----:B------:R4:W-:Y:S02]  /*9b60*/  STL.64 [R1+0xc68], R30 ;  /* 0x000c681e01007387 */ /* 0x0009e40000100a00 */
[----:B------:R-:W-:Y:S02]  /*9b70*/  VIADD R251, R6, 0xffffffbd ;  /* 0xffffffbd06fb7836 */ /* 0x000fe40000000000 */
[----:B------:R-:W2:Y:S01]  /*9b80*/  LDC R6, c[0x0][0x230] ;  /* 0x00008c00ff067b82 */ /* 0x000ea20000000800 */
[----:B------:R-:W-:Y:S01]  /*9b90*/  IMAD R252, R20, 0x21, RZ ;  /* 0x0000002114fc7824 */ /* 0x000fe200078e02ff */
[----:B------:R3:W-:Y:S04]  /*9ba0*/  LDGSTS.E [R25+0x18000], desc[UR8][R26.64], !P6 ;  /* 0x180000001a197fae */ /* 0x0007e8000f121848 */
[----:B------:R1:W-:Y:S01]  /*9bb0*/  STL.64 [R1+0xc60], R28 ;  /* 0x000c601c01007387 */ /* 0x0003e20000100a00 */
[----:B----4-:R-:W-:-:S03]  /*9bc0*/  IMAD.WIDE R30, R252, 0x4, R18 ;  /* 0x00000004fc1e7825 */ /* 0x010fc600078e0212 */
[----:B------:R4:W-:Y:S01]  /*9bd0*/  LDGSTS.E [R25+0x1c000], desc[UR8][R10.64], !P6 ;  /* 0x1c0000000a197fae */ /* 0x0009e2000f121848 */
[----:B------:R-:W-:Y:S01]  /*9be0*/  ISETP.GE.U32.AND P6, PT, R251, 0x7fffff3e, PT ;  /* 0x7fffff3efb00780c */ /* 0x000fe20003fc6070 */
[----:B------:R-:W-:Y:S02]  /*9bf0*/  IMAD R251, R20, 0x22, RZ ;  /* 0x0000002214fb7824 */ /* 0x000fe400078e02ff */
[----:B------:R3:W-:Y:S01]  /*9c00*/  STL.64 [R1+0xc58], R26 ;  /* 0x000c581a01007387 */ /* 0x0007e20000100a00 */
[----:B-1----:R-:W-:-:S03]  /*9c10*/  IMAD.WIDE R28, R252, 0x4, R16 ;  /* 0x00000004fc1c7825 */ /* 0x002fc600078e0210 */
[----:B------:R4:W-:Y:S04]  /*9c20*/  STL.64 [R1+0xc50], R10 ;  /* 0x000c500a01007387 */ /* 0x0009e80000100a00 */
[----:B------:R1:W-:Y:S01]  /*9c30*/  STL.64 [R1+0xc48], R30 ;  /* 0x000c481e01007387 */ /* 0x0003e20000100a00 */
[----:B---3--:R-:W-:-:S03]  /*9c40*/  IMAD.WIDE R26, R252, 0x4, R14 ;  /* 0x00000004fc1a7825 */ /* 0x008fc600078e020e */
[----:B------:R1:W-:Y:S01]  /*9c50*/  LDGSTS.E [R25+0x10004], desc[UR8][R30.64], !P1 ;  /* 0x100040001e197fae */ /* 0x0003e2000c921848 */
[----:B----4-:R-:W-:-:S03]  /*9c60*/  IMAD.WIDE R10, R252, 0x4, R12 ;  /* 0x00000004fc0a7825 */ /* 0x010fc600078e020c */
[----:B------:R3:W-:Y:S01]  /*9c70*/  STL.64 [R1+0xc40], R28 ;  /* 0x000c401c01007387 */ /* 0x0007e20000100a00 */
[----:B------:R-:W-:-:S03]  /*9c80*/  VIADD R252, R23, 0xffffffbc ;  /* 0xffffffbc17fc7836 */ /* 0x000fc60000000000 */
[----:B------:R3:W-:Y:S01]  /*9c90*/  LDGSTS.E [R25+0x14004], desc[UR8][R28.64], !P1 ;  /* 0x140040001c197fae */ /* 0x0007e2000c921848 */
[----:B------:R-:W4:Y:S01]  /*9ca0*/  LDC R23, c[0x0][0x230] ;  /* 0x00008c00ff177b82 */ /* 0x000f220000000800 */
[C---:B-1----:R-:W-:Y:S02]  /*9cb0*/  IMAD.WIDE R30, R251.reuse, 0x4, R18 ;  /* 0x00000004fb1e7825 */ /* 0x042fe400078e0212 */
[----:B------:R1:W-:Y:S04]  /*9cc0*/  STL.64 [R1+0xc38], R26 ;  /* 0x000c381a01007387 */ /* 0x0003e80000100a00 */
[----:B------:R1:W-:Y:S01]  /*9cd0*/  LDGSTS.E [R25+0x18004], desc[UR8][R26.64], !P1 ;  /* 0x180040001a197fae */ /* 0x0003e2000c921848 */
[----:B---3--:R-:W-:-:S03]  /*9ce0*/  IMAD.WIDE R28, R251, 0x4, R16 ;  /* 0x00000004fb1c7825 */ /* 0x008fc600078e0210 */
[----:B------:R3:W-:Y:S04]  /*9cf0*/  STL.64 [R1+0xc30], R10 ;  /* 0x000c300a01007387 */ /* 0x0007e80000100a00 */
[----:B------:R3:W-:Y:S01]  /*9d00*/  LDGSTS.E [R25+0x1c004], desc[UR8][R10.64], !P1 ;  /* 0x1c0040000a197fae */ /* 0x0007e2000c921848 */
[----:B------:R-:W-:Y:S01]  /*9d10*/  ISETP.GE.U32.AND P1, PT, R252, 0x7fffff3d, PT ;  /* 0x7fffff3dfc00780c */ /* 0x000fe20003f26070 */
[----:B------:R-:W-:Y:S02]  /*9d20*/  IMAD R252, R20, 0x23, RZ ;  /* 0x0000002314fc7824 */ /* 0x000fe400078e02ff */
[C---:B-1----:R-:W-:Y:S01]  /*9d30*/  IMAD.WIDE R26, R251.reuse, 0x4, R14 ;  /* 0x00000004fb1a7825 */ /* 0x042fe200078e020e */
[----:B------:R1:W-:Y:S04]  /*9d40*/  STL.64 [R1+0xc28], R30 ;  /* 0x000c281e01007387 */ /* 0x0003e80000100a00 */
[----:B------:R1:W-:Y:S01]  /*9d50*/  LDGSTS.E [R25+0x10008], desc[UR8][R30.64], !P2 ;  /* 0x100080001e197fae */ /* 0x0003e2000d121848 */
[----:B---3--:R-:W-:-:S03]  /*9d60*/  IMAD.WIDE R10, R251, 0x4, R12 ;  /* 0x00000004fb0a7825 */ /* 0x008fc600078e020c */
[----:B------:R3:W-:Y:S01]  /*9d70*/  STL.64 [R1+0xc20], R28 ;  /* 0x000c201c01007387 */ /* 0x0007e20000100a00 */
[----:B--2---:R-:W-:-:S03]  /*9d80*/  VIADD R251, R22, 0xffffff9f ;  /* 0xffffff9f16fb7836 */ /* 0x004fc60000000000 */
[----:B------:R3:W-:Y:S01]  /*9d90*/  LDGSTS.E [R25+0x14008], desc[UR8][R28.64], !P2 ;  /* 0x140080001c197fae */ /* 0x0007e2000d121848 */
[----:B------:R-:W2:Y:S03]  /*9da0*/  LDC R22, c[0x0][0x230] ;  /* 0x00008c00ff167b82 */ /* 0x000ea60000000800 */
[----:B------:R4:W-:Y:S01]  /*9db0*/  STL.64 [R1+0xc18], R26 ;  /* 0x000c181a01007387 */ /* 0x0009e20000100a00 */
[----:B-1----:R-:W-:-:S03]  /*9dc0*/  IMAD.WIDE R30, R252, 0x4, R18 ;  /* 0x00000004fc1e7825 */ /* 0x002fc600078e0212 */
[----:B------:R4:W-:Y:S04]  /*9dd0*/  LDGSTS.E [R25+0x18008], desc[UR8][R26.64], !P2 ;  /* 0x180080001a197fae */ /* 0x0009e8000d121848 */
[----:B------:R1:W-:Y:S01]  /*9de0*/  STL.64 [R1+0xc10], R10 ;  /* 0x000c100a01007387 */ /* 0x0003e20000100a00 */
[----:B---3--:R-:W-:-:S03]  /*9df0*/  IMAD.WIDE R28, R252, 0x4, R16 ;  /* 0x00000004fc1c7825 */ /* 0x008fc600078e0210 */
[----:B------:R1:W-:Y:S01]  /*9e00*/  LDGSTS.E [R25+0x1c008], desc[UR8][R10.64], !P2 ;  /* 0x1c0080000a197fae */ /* 0x0003e2000d121848 */
[----:B------:R-:W-:Y:S02]  /*9e10*/  ISETP.GE.U32.AND P2, PT, R251, 0x7fffff20, PT ;  /* 0x7fffff20fb00780c */ /* 0x000fe40003f46070 */
[----:B------:R-:W-:Y:S01]  /*9e20*/  SHF.L.U32 R251, R20, 0x6, RZ ;  /* 0x0000000614fb7819 */ /* 0x000fe200000006ff */
[C---:B----4-:R-:W-:Y:S01]  /*9e30*/  IMAD.WIDE R26, R252.reuse, 0x4, R14 ;  /* 0x00000004fc1a7825 */ /* 0x050fe200078e020e */
[----:B------:R3:W-:Y:S04]  /*9e40*/  LDGSTS.E [R25+0x1000c], desc[UR8][R30.64], !P3 ;  /* 0x1000c0001e197fae */ /* 0x0007e8000d921848 */
[----:B------:R4:W-:Y:S01]  /*9e50*/  LDGSTS.E [R25+0x1400c], desc[UR8][R28.64], !P3 ;  /* 0x1400c0001c197fae */ /* 0x0009e2000d921848 */
[----:B-1----:R-:W-:-:S03]  /*9e60*/  IMAD.WIDE R10, R252, 0x4, R12 ;  /* 0x00000004fc0a7825 */ /* 0x002fc600078e020c */
[----:B------:R3:W-:Y:S01]  /*9e70*/  STL.64 [R1+0xc08], R30 ;  /* 0x000c081e01007387 */ /* 0x0007e20000100a00 */
[----:B------:R-:W-:-:S03]  /*9e80*/  VIADD R252, R6, 0xffffff9e ;  /* 0xffffff9e06fc7836 */ /* 0x000fc60000000000 */
[----:B------:R1:W-:Y:S01]  /*9e90*/  LDGSTS.E [R25+0x1800c], desc[UR8][R26.64], !P3 ;  /* 0x1800c0001a197fae */ /* 0x0003e2000d921848 */
[----:B------:R-:W2:Y:S03]  /*9ea0*/  LDC R6, c[0x0][0x230] ;  /* 0x00008c00ff067b82 */ /* 0x000ea60000000800 */
[----:B------:R4:W-:Y:S04]  /*9eb0*/  STL.64 [R1+0xc00], R28 ;  /* 0x000c001c01007387 */ /* 0x0009e80000100a00 */
[----:B------:R1:W-:Y:S01]  /*9ec0*/  LDGSTS.E [R25+0x1c00c], desc[UR8][R10.64], !P3 ;  /* 0x1c00c0000a197fae */ /* 0x0003e2000d921848 */
[----:B---3--:R-:W-:Y:S01]  /*9ed0*/  IMAD.WIDE R30, R251, 0x4, R18 ;  /* 0x00000004fb1e7825 */ /* 0x008fe200078e0212 */
[----:B------:R-:W-:-:S02]  /*9ee0*/  ISETP.GE.U32.AND P3, PT, R252, 0x7fffff1f, PT ;  /* 0x7fffff1ffc00780c */ /* 0x000fc40003f66070 */
[----:B------:R1:W-:Y:S01]  /*9ef0*/  STL.64 [R1+0xbf8], R26 ;  /* 0x000bf81a01007387 */ /* 0x0003e20000100a00 */
[----:B------:R-:W-:Y:S02]  /*9f00*/  IMAD R252, R20, 0x41, RZ ;  /* 0x0000004114fc7824 */ /* 0x000fe400078e02ff */
[C---:B----4-:R-:W-:Y:S01]  /*9f10*/  IMAD.WIDE R28, R251.reuse, 0x4, R16 ;  /* 0x00000004fb1c7825 */ /* 0x050fe200078e0210 */
[----:B------:R3:W-:Y:S04]  /*9f20*/  STL.64 [R1+0xbf0], R10 ;  /* 0x000bf00a01007387 */ /* 0x0007e80000100a00 */
[----:B------:R4:W-:Y:S01]  /*9f30*/  STL.64 [R1+0x868], R30 ;  /* 0x0008681e01007387 */ /* 0x0009e20000100a00 */
[----:B-1----:R-:W-:-:S03]  /*9f40*/  IMAD.WIDE R26, R251, 0x4, R14 ;  /* 0x00000004fb1a7825 */ /* 0x002fc600078e020e */
[----:B------:R4:W-:Y:S01]  /*9f50*/  LDGSTS.E [R25+0x20000], desc[UR8][R30.64], !P4 ;  /* 0x200000001e197fae */ /* 0x0009e2000e121848 */
[----:B---3--:R-:W-:-:S03]  /*9f60*/  IMAD.WIDE R10, R251, 0x4, R12 ;  /* 0x00000004fb0a7825 */ /* 0x008fc600078e020c */
[----:B------:R1:W-:Y:S01]  /*9f70*/  STL.64 [R1+0x860], R28 ;  /* 0x0008601c01007387 */ /* 0x0003e20000100a00 */
[----:B------:R-:W-:-:S03]  /*9f80*/  VIADD R251, R23, 0xffffff9d ;  /* 0xffffff9d17fb7836 */ /* 0x000fc60000000000 */
[----:B------:R1:W-:Y:S01]  /*9f90*/  LDGSTS.E [R25+0x24000], desc[UR8][R28.64], !P4 ;  /* 0x240000001c197fae */ /* 0x0003e2000e121848 */
[----:B------:R-:W3:Y:S01]  /*9fa0*/  LDC R23, c[0x0][0x230] ;  /* 0x00008c00ff177b82 */ /* 0x000ee20000000800 */
[C---:B----4-:R-:W-:Y:S02]  /*9fb0*/  IMAD.WIDE R30, R252.reuse, 0x4, R18 ;  /* 0x00000004fc1e7825 */ /* 0x050fe400078e0212 */
[----:B------:R4:W-:Y:S04]  /*9fc0*/  STL.64 [R1+0x858], R26 ;  /* 0x0008581a01007387 */ /* 0x0009e80000100a00 */
[----:B------:R4:W-:Y:S01]  /*9fd0*/  LDGSTS.E [R25+0x28000], desc[UR8][R26.64], !P4 ;  /* 0x280000001a197fae */ /* 0x0009e2000e121848 */
[----:B-1----:R-:W-:-:S03]  /*9fe0*/  IMAD.WIDE R28, R252, 0x4, R16 ;  /* 0x00000004fc1c7825 */ /* 0x002fc600078e0210 */
[----:B------:R1:W-:Y:S04]  /*9ff0*/  STL.64 [R1+0x850], R10 ;  /* 0x0008500a01007387 */ /* 0x0003e80000100a00 */
[----:B------:R1:W-:Y:S01]  /*a000*/  LDGSTS.E [R25+0x2c000], desc[UR8][R10.64], !P4 ;  /* 0x2c0000000a197fae */ /* 0x0003e2000e121848 */
[----:B------:R-:W-:Y:S01]  /*a010*/  ISETP.GE.U32.AND P4, PT, R251, 0x7fffff1e, PT ;  /* 0x7fffff1efb00780c */ /* 0x000fe20003f86070 */
[----:B------:R-:W-:Y:S02]  /*a020*/  IMAD R251, R20, 0x42, RZ ;  /* 0x0000004214fb7824 */ /* 0x000fe400078e02ff */
[C---:B----4-:R-:W-:Y:S01]  /*a030*/  IMAD.WIDE R26, R252.reuse, 0x4, R14 ;  /* 0x00000004fc1a7825 */ /* 0x050fe200078e020e */
[----:B------:R4:W-:Y:S04]  /*a040*/  STL.64 [R1+0x848], R30 ;  /* 0x0008481e01007387 */ /* 0x0009e80000100a00 */
[----:B------:R4:W-:Y:S01]  /*a050*/  LDGSTS.E [R25+0x20004], desc[UR8][R30.64], !P5 ;  /* 0x200040001e197fae */ /* 0x0009e2000e921848 */
[----:B-1----:R-:W-:-:S03]  /*a060*/  IMAD.WIDE R10, R252, 0x4, R12 ;  /* 0x00000004fc0a7825 */ /* 0x002fc600078e020c */
[----:B------:R1:W-:Y:S01]  /*a070*/  STL.64 [R1+0x840], R28 ;  /* 0x0008401c01007387 */ /* 0x0003e20000100a00 */
[----:B--2---:R-:W-:-:S03]  /*a080*/  VIADD R252, R22, 0xffffff9c ;  /* 0xffffff9c16fc7836 */ /* 0x004fc60000000000 */
[----:B------:R1:W-:Y:S01]  /*a090*/  LDGSTS.E [R25+0x24004], desc[UR8][R28.64], !P5 ;  /* 0x240040001c197fae */ /* 0x0003e2000e921848 */
[----:B------:R-:W2:Y:S03]  /*a0a0*/  LDC R22, c[0x0][0x230] ;  /* 0x00008c00ff167b82 */ /* 0x000ea60000000800 */
[----:B------:R3:W-:Y:S01]  /*a0b0*/  STL.64 [R1+0x838], R26 ;  /* 0x0008381a01007387 */ /* 0x0007e20000100a00 */
[----:B----4-:R-:W-:-:S03]  /*a0c0*/  IMAD.WIDE R30, R251, 0x4, R18 ;  /* 0x00000004fb1e7825 */ /* 0x010fc600078e0212 */
[----:B------:R3:W-:Y:S04]  /*a0d0*/  LDGSTS.E [R25+0x28004], desc[UR8][R26.64], !P5 ;  /* 0x280040001a197fae */ /* 0x0007e8000e921848 */
[----:B------:R4:W-:Y:S01]  /*a0e0*/  STL.64 [R1+0x830], R10 ;  /* 0x0008300a01007387 */ /* 0x0009e20000100a00 */
[----:B-1----:R-:W-:-:S03]  /*a0f0*/  IMAD.WIDE R28, R251, 0x4, R16 ;  /* 0x00000004fb1c7825 */ /* 0x002fc600078e0210 */
[----:B------:R4:W-:Y:S01]  /*a100*/  LDGSTS.E [R25+0x2c004], desc[UR8][R10.64], !P5 ;  /* 0x2c0040000a197fae */ /* 0x0009e2000e921848 */
[----:B------:R-:W-:Y:S01]  /*a110*/  ISETP.GE.U32.AND P5, PT, R252, 0x7fffff1d, PT ;  /* 0x7fffff1dfc00780c */ /* 0x000fe20003fa6070 */
[----:B------:R-:W-:Y:S02]  /*a120*/  IMAD R252, R20, 0x43, RZ ;  /* 0x0000004314fc7824 */ /* 0x000fe400078e02ff */
[C---:B---3--:R-:W-:Y:S01]  /*a130*/  IMAD.WIDE R26, R251.reuse, 0x4, R14 ;  /* 0x00000004fb1a7825 */ /* 0x048fe200078e020e */
[----:B------:R1:W-:Y:S04]  /*a140*/  LDGSTS.E [R25+0x20008], desc[UR8][R30.64], !P6 ;  /* 0x200080001e197fae */ /* 0x0003e8000f121848 */
[----:B------:R3:W-:Y:S01]  /*a150*/  LDGSTS.E [R25+0x24008], desc[UR8][R28.64], !P6 ;  /* 0x240080001c197fae */ /* 0x0007e2000f121848 */
[----:B----4-:R-:W-:Y:S01]  /*a160*/  IMAD.WIDE R10, R251, 0x4, R12 ;  /* 0x00000004fb0a7825 */ /* 0x010fe200078e020c */
[----:B------:R-:W-:-:S02]  /*a170*/  IADD3 R251, R6, -0x5, RZ ;  /* 0xfffffffb06fb7810 */ /* 0x000fc40007ffe0ff */
[----:B------:R1:W-:Y:S01]  /*a180*/  STL.64 [R1+0x828], R30 ;  /* 0x0008281e01007387 */ /* 0x0003e20000100a00 */
[----:B------:R-:W4:Y:S03]  /*a190*/  LDC R6, c[0x0][0x230] ;  /* 0x00008c00ff067b82 */ /* 0x000f260000000800 */
[----:B------:R2:W-:Y:S04]  /*a1a0*/  LDGSTS.E [R25+0x28008], desc[UR8][R26.64], !P6 ;  /* 0x280080001a197fae */ /* 0x0005e8000f121848 */
[----:B------:R3:W-:Y:S04]  /*a1b0*/  STL.64 [R1+0x820], R28 ;  /* 0x0008201c01007387 */ /* 0x0007e80000100a00 */
[----:B------:R2:W-:Y:S01]  /*a1c0*/  LDGSTS.E [R25+0x2c008], desc[UR8][R10.64], !P6 ;  /* 0x2c0080000a197fae */ /* 0x0005e2000f121848 */
[----:B-1----:R-:W-:Y:S01]  /*a1d0*/  IMAD.WIDE R30, R252, 0x4, R18 ;  /* 0x00000004fc1e7825 */ /* 0x002fe200078e0212 */
[----:B------:R-:W-:-:S02]  /*a1e0*/  ISETP.GE.U32.AND P6, PT, R251, 0x7fffff7c, PT ;  /* 0x7fffff7cfb00780c */ /* 0x000fc40003fc6070 */
[----:B------:R2:W-:Y:S01]  /*a1f0*/  STL.64 [R1+0x818], R26 ;  /* 0x0008181a01007387 */ /* 0x0005e20000100a00 */
[----:B------:R-:W-:Y:S02]  /*a200*/  IMAD R251, R20, 0x60, RZ ;  /* 0x0000006014fb7824 */ /* 0x000fe400078e02ff */
[C---:B---3--:R-:W-:Y:S01]  /*a210*/  IMAD.WIDE R28, R252.reuse, 0x4, R16 ;  /* 0x00000004fc1c7825 */ /* 0x048fe200078e0210 */
[----:B------:R1:W-:Y:S04]  /*a220*/  STL.64 [R1+0x810], R10 ;  /* 0x0008100a01007387 */ /* 0x0003e80000100a00 */
[----:B------:R3:W-:Y:S01]  /*a230*/  STL.64 [R1+0x808], R30 ;  /* 0x0008081e01007387 */ /* 0x0007e20000100a00 */
[----:B--2---:R-:W-:-:S03]  /*a240*/  IMAD.WIDE R26, R252, 0x4, R14 ;  /* 0x00000004fc1a7825 */ /* 0x004fc600078e020e */
[----:B------:R3:W-:Y:S01]  /*a250*/  LDGSTS.E [R25+0x2000c], desc[UR8][R30.64], !P1 ;  /* 0x2000c0001e197fae */ /* 0x0007e2000c921848 */
[----:B-1----:R-:W-:-:S03]  /*a260*/  IMAD.WIDE R10, R252, 0x4, R12 ;  /* 0x00000004fc0a7825 */ /* 0x002fc600078e020c */
[----:B------:R1:W-:Y:S01]  /*a270*/  STL.64 [R1+0x800], R28 ;  /* 0x0008001c01007387 */ /* 0x0003e20000100a00 */
[----:B------:R-:W-:-:S03]  /*a280*/  VIADD R252, R23, 0xfffffffa ;  /* 0xfffffffa17fc7836 */ /* 0x000fc60000000000 */
[----:B------:R1:W-:Y:S01]  /*a290*/  LDGSTS.E [R25+0x2400c], desc[UR8][R28.64], !P1 ;  /* 0x2400c0001c197fae */ /* 0x0003e2000c921848 */
[----:B------:R-:W2:Y:S01]  /*a2a0*/  LDC R23, c[0x0][0x230] ;  /* 0x00008c00ff177b82 */ /* 0x000ea20000000800 */
[C---:B---3--:R-:W-:Y:S02]  /*a2b0*/  IMAD.WIDE R30, R251.reuse, 0x4, R18 ;  /* 0x00000004fb1e7825 */ /* 0x048fe400078e0212 */
[----:B------:R3:W-:Y:S04]  /*a2c0*/  STL.64 [R1+0x7f8], R26 ;  /* 0x0007f81a01007387 */ /* 0x0007e80000100a00 */
[----:B------:R3:W-:Y:S01]  /*a2d0*/  LDGSTS.E [R25+0x2800c], desc[UR8][R26.64], !P1 ;  /* 0x2800c0001a197fae */ /* 0x0007e2000c921848 */
[----:B-1----:R-:W-:-:S03]  /*a2e0*/  IMAD.WIDE R28, R251, 0x4, R16 ;  /* 0x00000004fb1c7825 */ /* 0x002fc600078e0210 */
[----:B------:R1:W-:Y:S04]  /*a2f0*/  STL.64 [R1+0x7f0], R10 ;  /* 0x0007f00a01007387 */ /* 0x0003e80000100a00 */
[----:B------:R1:W-:Y:S01]  /*a300*/  LDGSTS.E [R25+0x2c00c], desc[UR8][R10.64], !P1 ;  /* 0x2c00c0000a197fae */ /* 0x0003e2000c921848 */
[----:B------:R-:W-:Y:S01]  /*a310*/  ISETP.GE.U32.AND P1, PT, R252, 0x7fffff7b, PT ;  /* 0x7fffff7bfc00780c */ /* 0x000fe20003f26070 */
[----:B------:R-:W-:Y:S02]  /*a320*/  IMAD R252, R20, 0x61, RZ ;  /* 0x0000006114fc7824 */ /* 0x000fe400078e02ff */
[C---:B---3--:R-:W-:Y:S01]  /*a330*/  IMAD.WIDE R26, R251.reuse, 0x4, R14 ;  /* 0x00000004fb1a7825 */ /* 0x048fe200078e020e */
[----:B------:R3:W-:Y:S04]  /*a340*/  STL.64 [R1+0x488], R30 ;  /* 0x0004881e01007387 */ /* 0x0007e80000100a00 */
[----:B------:R3:W-:Y:S01]  /*a350*/  LDGSTS.E [R25+0x30000], desc[UR8][R30.64], !P2 ;  /* 0x300000001e197fae */ /* 0x0007e2000d121848 */
[----:B-1----:R-:W-:-:S03]  /*a360*/  IMAD.WIDE R10, R251, 0x4, R12 ;  /* 0x00000004fb0a7825 */ /* 0x002fc600078e020c */
[----:B------:R1:W-:Y:S01]  /*a370*/  STL.64 [R1+0x480], R28 ;  /* 0x0004801c01007387 */ /* 0x0003e20000100a00 */
[----:B------:R-:W-:-:S03]  /*a380*/  VIADD R251, R22, 0xfffffff9 ;  /* 0xfffffff916fb7836 */ /* 0x000fc60000000000 */
[----:B------:R1:W-:Y:S01]  /*a390*/  LDGSTS.E [R25+0x34000], desc[UR8][R28.64], !P2 ;  /* 0x340000001c197fae */ /* 0x0003e2000d121848 */
[----:B------:R-:W2:Y:S03]  /*a3a0*/  LDC R22, c[0x0][0x230] ;  /* 0x00008c00ff167b82 */ /* 0x000ea60000000800 */
[----:B------:R4:W-:Y:S01]  /*a3b0*/  STL.64 [R1+0x478], R26 ;  /* 0x0004781a01007387 */ /* 0x0009e20000100a00 */
[----:B---3--:R-:W-:-:S03]  /*a3c0*/  IMAD.WIDE R30, R252, 0x4, R18 ;  /* 0x00000004fc1e7825 */ /* 0x008fc600078e0212 */
[----:B------:R4:W-:Y:S04]  /*a3d0*/  LDGSTS.E [R25+0x38000], desc[UR8][R26.64], !P2 ;  /* 0x380000001a197fae */ /* 0x0009e8000d121848 */
[----:B------:R3:W-:Y:S01]  /*a3e0*/  STL.64 [R1+0x470], R10 ;  /* 0x0004700a01007387 */ /* 0x0007e20000100a00 */
[----:B-1----:R-:W-:-:S03]  /*a3f0*/  IMAD.WIDE R28, R252, 0x4, R16 ;  /* 0x00000004fc1c7825 */ /* 0x002fc600078e0210 */
[----:B------:R3:W-:Y:S01]  /*a400*/  LDGSTS.E [R25+0x3c000], desc[UR8][R10.64], !P2 ;  /* 0x3c0000000a197fae */ /* 0x0007e2000d121848 */
[----:B------:R-:W-:Y:S01]  /*a410*/  ISETP.GE.U32.AND P2, PT, R251, 0x7fffff7a, PT ;  /* 0x7fffff7afb00780c */ /* 0x000fe20003f46070 */
[----:B------:R-:W-:Y:S02]  /*a420*/  IMAD R251, R20, 0x62, RZ ;  /* 0x0000006214fb7824 */ /* 0x000fe400078e02ff */
[C---:B----4-:R-:W-:Y:S01]  /*a430*/  IMAD.WIDE R26, R252.reuse, 0x4, R14 ;  /* 0x00000004fc1a7825 */ /* 0x050fe200078e020e */
[----:B------:R1:W-:Y:S04]  /*a440*/  STL.64 [R1+0x468], R30 ;  /* 0x0004681e01007387 */ /* 0x0003e80000100a00 */
[----:B------:R1:W-:Y:S01]  /*a450*/  LDGSTS.E [R25+0x30004], desc[UR8][R30.64], !P3 ;  /* 0x300040001e197fae */ /* 0x0003e2000d921848 */
[----:B---3--:R-:W-:-:S03]  /*a460*/  IMAD.WIDE R10, R252, 0x4, R12 ;  /* 0x00000004fc0a7825 */ /* 0x008fc600078e020c */
        /* <DEDUP_REMOVED lines=13> */
[----:B------:R-:W-:Y:S03]  /*a540*/  LDGSTS.E [R25+0x30008], desc[UR8][R30.64], !P4 ;  /* 0x300080001e197fae */ /* 0x000fe6000e121848 */
[C---:B------:R-:W-:Y:S01]  /*a550*/  IMAD.WIDE R244, R252.reuse, 0x4, R16 ;  /* 0x00000004fcf47825 */ /* 0x040fe200078e0210 */
[----:B------:R-:W-:Y:S03]  /*a560*/  LDGSTS.E [R25+0x34008], desc[UR8][R28.64], !P4 ;  /* 0x340080001c197fae */ /* 0x000fe6000e121848 */
[----:B---3--:R-:W-:Y:S01]  /*a570*/  IMAD.WIDE R10, R251, 0x4, R12 ;  /* 0x00000004fb0a7825 */ /* 0x008fe200078e020c */
[----:B--2---:R-:W-:Y:S01]  /*a580*/  IADD3 R251, R23, -0x25, RZ ;  /* 0xffffffdb17fb7810 */ /* 0x004fe20007ffe0ff */
[----:B------:R-:W-:Y:S02]  /*a590*/  STL.64 [R1+0x448], R30 ;  /* 0x0004481e01007387 */ /* 0x000fe40000100a00 */
[----:B------:R-:W-:-:S02]  /*a5a0*/  IMAD.WIDE R242, R252, 0x4, R14 ;  /* 0x00000004fcf27825 */ /* 0x000fc400078e020e */
[----:B------:R1:W-:Y:S02]  /*a5b0*/  LDGSTS.E [R25+0x38008], desc[UR8][R26.64], !P4 ;  /* 0x380080001a197fae */ /* 0x0003e4000e121848 */
[----:B------:R-:W-:Y:S02]  /*a5c0*/  IMAD.WIDE R240, R252, 0x4, R12 ;  /* 0x00000004fcf07825 */ /* 0x000fe400078e020c */
[----:B------:R-:W-:Y:S04]  /*a5d0*/  STL.64 [R1+0x440], R28 ;  /* 0x0004401c01007387 */ /* 0x000fe80000100a00 */
[----:B------:R2:W-:Y:S01]  /*a5e0*/  LDGSTS.E [R25+0x3c008], desc[UR8][R10.64], !P4 ;  /* 0x3c0080000a197fae */ /* 0x0005e2000e121848 */
[----:B------:R-:W-:Y:S01]  /*a5f0*/  ISETP.GE.U32.AND P4, PT, R251, 0x7fffff5c, PT ;  /* 0x7fffff5cfb00780c */ /* 0x000fe20003f86070 */
[----:B------:R-:W-:-:S02]  /*a600*/  IMAD.SHL.U32 R251, R20, 0x4, RZ ;  /* 0x0000000414fb7824 */ /* 0x000fc400078e00ff */
[----:B------:R1:W-:Y:S02]  /*a610*/  STL.64 [R1+0x438], R26 ;  /* 0x0004381a01007387 */ /* 0x0003e40000100a00 */
[C---:B------:R-:W-:Y:S02]  /*a620*/  IMAD.WIDE R198, R251.reuse, 0x4, R18 ;  /* 0x00000004fbc67825 */ /* 0x040fe400078e0212 */
[----:B------:R2:W-:Y:S02]  /*a630*/  STL.64 [R1+0x430], R10 ;  /* 0x0004300a01007387 */ /* 0x0005e40000100a00 */
[----:B------:R-:W-:-:S04]  /*a640*/  IMAD.WIDE R38, R251, 0x4, R16 ;  /* 0x00000004fb267825 */ /* 0x000fc800078e0210 */
[----:B------:R-:W-:Y:S01]  /*a650*/  IMAD.WIDE R214, R251, 0x4, R12 ;  /* 0x00000004fbd67825 */ /* 0x000fe200078e020c */
[----:B-1----:R-:W1:Y:S03]  /*a660*/  LDC R26, c[0x0][0x230] ;  /* 0x00008c00ff1a7b82 */ /* 0x002e660000000800 */
[----:B--2---:R-:W-:-:S04]  /*a670*/  IMAD.WIDE R10, R252, 0x4, R18 ;  /* 0x00000004fc0a7825 */ /* 0x004fc800078e0212 */
[----:B------:R-:W-:Y:S01]  /*a680*/  VIADD R252, R22, 0xffffffda ;  /* 0xffffffda16fc7836 */ /* 0x000fe20000000000 */
[----:B------:R2:W-:Y:S01]  /*a690*/  LDGSTS.E [R25+0x3000c], desc[UR8][R10.64], !P5 ;  /* 0x3000c0000a197fae */ /* 0x0005e2000e921848 */
[----:B------:R-:W-:Y:S01]  /*a6a0*/  IMAD.WIDE R22, R251, 0x4, R14 ;  /* 0x00000004fb167825 */ /* 0x000fe200078e020e */
[----:B------:R-:W3:Y:S02]  /*a6b0*/  LDC R27, c[0x0][0x230] ;  /* 0x00008c00ff1b7b82 */ /* 0x000ee40000000800 */
[----:B------:R-:W-:Y:S01]  /*a6c0*/  LDGSTS.E [R25+0x3400c], desc[UR8][R244.64], !P5 ;  /* 0x3400c000f4197fae */ /* 0x000fe2000e921848 */
[----:B----4-:R-:W-:-:S03]  /*a6d0*/  VIADD R251, R6, 0xffffffd9 ;  /* 0xffffffd906fb7836 */ /* 0x010fc60000000000 */
[----:B------:R-:W-:Y:S02]  /*a6e0*/  LDGSTS.E [R25+0x3800c], desc[UR8][R242.64], !P5 ;  /* 0x3800c000f2197fae */ /* 0x000fe4000e921848 */
[----:B------:R-:W4:Y:S02]  /*a6f0*/  LDC R6, c[0x0][0x230] ;  /* 0x00008c00ff067b82 */ /* 0x000f240000000800 */
[----:B------:R2:W-:Y:S01]  /*a700*/  LDGSTS.E [R25+0x3c00c], desc[UR8][R240.64], !P5 ;  /* 0x3c00c000f0197fae */ /* 0x0005e2000e921848 */
[----:B------:R-:W-:Y:S01]  /*a710*/  ISETP.GE.U32.AND P5, PT, R252, 0x7fffff5b, PT ;  /* 0x7fffff5bfc00780c */ /* 0x000fe20003fa6070 */
[----:B------:R-:W-:Y:S02]  /*a720*/  IMAD R252, R20, 0x5, RZ ;  /* 0x0000000514fc7824 */ /* 0x000fe400078e02ff */
[----:B------:R-:W-:Y:S02]  /*a730*/  LDGSTS.E [R0], desc[UR8][R198.64], !P6 ;  /* 0x00000000c6007fae */ /* 0x000fe4000f121848 */
[----:B------:R-:W-:-:S02]  /*a740*/  IMAD.WIDE R182, R252, 0x4, R18 ;  /* 0x00000004fcb67825 */ /* 0x000fc400078e0212 */
[----:B------:R-:W-:Y:S02]  /*a750*/  LDGSTS.E [R0+0x4000], desc[UR8][R38.64], !P6 ;  /* 0x0400000026007fae */ /* 0x000fe4000f121848 */
[C---:B------:R-:W-:Y:S02]  /*a760*/  IMAD.WIDE R166, R252.reuse, 0x4, R16 ;  /* 0x00000004fca67825 */ /* 0x040fe400078e0210 */
[----:B------:R-:W-:Y:S02]  /*a770*/  LDGSTS.E [R0+0x8000], desc[UR8][R22.64], !P6 ;  /* 0x0800000016007fae */ /* 0x000fe4000f121848 */
[----:B------:R-:W-:Y:S02]  /*a780*/  IMAD.WIDE R150, R252, 0x4, R14 ;  /* 0x00000004fc967825 */ /* 0x000fe400078e020e */
[----:B------:R-:W-:Y:S01]  /*a790*/  LDGSTS.E [R0+0xc000], desc[UR8][R214.64], !P6 ;  /* 0x0c000000d6007fae */ /* 0x000fe2000f121848 */
[----:B------:R-:W-:Y:S01]  /*a7a0*/  ISETP.GE.U32.AND P6, PT, R251, 0x7fffff5a, PT ;  /* 0x7fffff5afb00780c */ /* 0x000fe20003fc6070 */
[----:B------:R-:W-:-:S02]  /*a7b0*/  IMAD R251, R20, 0x6, RZ ;  /* 0x0000000614fb7824 */ /* 0x000fc400078e02ff */
[----:B------:R2:W-:Y:S02]  /*a7c0*/  STL.64 [R1+0x428], R10 ;  /* 0x0004280a01007387 */ /* 0x0005e40000100a00 */
[C---:B------:R-:W-:Y:S02]  /*a7d0*/  IMAD.WIDE R36, R251.reuse, 0x4, R18 ;  /* 0x00000004fb247825 */ /* 0x040fe400078e0212 */
[----:B------:R-:W-:Y:S02]  /*a7e0*/  LDGSTS.E [R0+0x4], desc[UR8][R182.64], !P1 ;  /* 0x00004000b6007fae */ /* 0x000fe4000c921848 */
[C---:B------:R-:W-:Y:S02]  /*a7f0*/  IMAD.WIDE R212, R251.reuse, 0x4, R16 ;  /* 0x00000004fbd47825 */ /* 0x040fe400078e0210 */
[----:B------:R-:W-:Y:S02]  /*a800*/  LDGSTS.E [R0+0x4004], desc[UR8][R166.64], !P1 ;  /* 0x04004000a6007fae */ /* 0x000fe4000c921848 */
[----:B------:R-:W-:-:S02]  /*a810*/  IMAD.WIDE R28, R251, 0x4, R14 ;  /* 0x00000004fb1c7825 */ /* 0x000fc400078e020e */
[----:B------:R-:W-:Y:S02]  /*a820*/  LDGSTS.E [R0+0x8004], desc[UR8][R150.64], !P1 ;  /* 0x0800400096007fae */ /* 0x000fe4000c921848 */
[--C-:B--2---:R-:W-:Y:S01]  /*a830*/  IMAD.WIDE R10, R252, 0x4, R12.reuse ;  /* 0x00000004fc0a7825 */ /* 0x104fe200078e020c */
[----:B------:R-:W-:Y:S01]  /*a840*/  IADD3 R252, R24, -0x28, RZ ;  /* 0xffffffd818fc7810 */ /* 0x000fe20007ffe0ff */
[----:B------:R-:W-:Y:S02]  /*a850*/  STL.64 [R1+0x2118], R244 ;  /* 0x002118f401007387 */ /* 0x000fe40000100a00 */
[----:B------:R-:W-:Y:S02]  /*a860*/  IMAD.WIDE R24, R251, 0x4, R12 ;  /* 0x00000004fb187825 */ /* 0x000fe400078e020c */
[----:B------:R-:W-:Y:S01]  /*a870*/  LDGSTS.E [R0+0xc004], desc[UR8][R10.64], !P1 ;  /* 0x0c0040000a007fae */ /* 0x000fe2000c921848 */
[----:B------:R-:W-:Y:S01]  /*a880*/  ISETP.GE.U32.AND P1, PT, R252, 0x7fffff59, PT ;  /* 0x7fffff59fc00780c */ /* 0x000fe20003f26070 */
[----:B------:R-:W-:-:S02]  /*a890*/  IMAD R252, R20, 0x7, RZ ;  /* 0x0000000714fc7824 */ /* 0x000fc400078e02ff */
[----:B------:R-:W-:Y:S01]  /*a8a0*/  STL.64 [R1+0x2120], R242 ;  /* 0x002120f201007387 */ /* 0x000fe20000100a00 */
[----:B-1----:R-:W-:Y:S02]  /*a8b0*/  VIADD R251, R26, 0xffffffbb ;  /* 0xffffffbb1afb7836 */ /* 0x002fe40000000000 */
[C---:B------:R-:W-:Y:S01]  /*a8c0*/  IMAD.WIDE R32, R252.reuse, 0x4, R18 ;  /* 0x00000004fc207825 */ /* 0x040fe200078e0212 */
[----:B------:R-:W-:Y:S01]  /*a8d0*/  LDGSTS.E [R0+0x8], desc[UR8][R36.64], !P2 ;  /* 0x0000800024007fae */ /* 0x000fe2000d121848 */
[----:B------:R-:W1:Y:S02]  /*a8e0*/  LDC R26, c[0x0][0x230] ;  /* 0x00008c00ff1a7b82 */ /* 0x000e640000000800 */
[----:B------:R-:W-:Y:S01]  /*a8f0*/  IMAD.WIDE R30, R252, 0x4, R16 ;  /* 0x00000004fc1e7825 */ /* 0x000fe200078e0210 */
[----:B------:R-:W-:Y:S04]  /*a900*/  STL.64 [R1+0x2128], R240 ;  /* 0x002128f001007387 */ /* 0x000fe80000100a00 */
[----:B------:R-:W-:Y:S04]  /*a910*/  LDGSTS.E [R0+0x4008], desc[UR8][R212.64], !P2 ;  /* 0x04008000d4007fae */ /* 0x000fe8000d121848 */
[----:B------:R2:W-:Y:S04]  /*a920*/  STL.64 [R1+0xf98], R28 ;  /* 0x000f981c01007387 */ /* 0x0005e80000100a00 */
[----:B------:R2:W-:Y:S04]  /*a930*/  LDGSTS.E [R0+0x8008], desc[UR8][R28.64], !P2 ;  /* 0x080080001c007fae */ /* 0x0005e8000d121848 */
[----:B------:R3:W-:Y:S04]  /*a940*/  STL.64 [R1+0xf90], R24 ;  /* 0x000f901801007387 */ /* 0x0007e80000100a00 */
[----:B------:R3:W-:Y:S01]  /*a950*/  LDGSTS.E [R0+0xc008], desc[UR8][R24.64], !P2 ;  /* 0x0c00800018007fae */ /* 0x0007e2000d121848 */
[----:B------:R-:W-:Y:S01]  /*a960*/  ISETP.GE.U32.AND P2, PT, R251, 0x7fffff3c, PT ;  /* 0x7fffff3cfb00780c */ /* 0x000fe20003f46070 */
[----:B------:R-:W-:-:S02]  /*a970*/  IMAD R251, R20, 0x24, RZ ;  /* 0x0000002414fb7824 */ /* 0x000fc400078e02ff */
[C---:B--2---:R-:W-:Y:S01]  /*a980*/  IMAD.WIDE R28, R252.reuse, 0x4, R14 ;  /* 0x00000004fc1c7825 */ /* 0x044fe200078e020e */
[----:B------:R2:W-:Y:S04]  /*a990*/  LDGSTS.E [R0+0xc], desc[UR8][R32.64], !P3 ;  /* 0x0000c00020007fae */ /* 0x0005e8000d921848 */
[----:B------:R1:W-:Y:S01]  /*a9a0*/  LDGSTS.E [R0+0x400c], desc[UR8][R30.64], !P3 ;  /* 0x0400c0001e007fae */ /* 0x0003e2000d921848 */
[----:B---3--:R-:W-:-:S03]  /*a9b0*/  IMAD.WIDE R24, R252, 0x4, R12 ;  /* 0x00000004fc187825 */ /* 0x008fc600078e020c */
[----:B------:R2:W-:Y:S01]  /*a9c0*/  STL.64 [R1+0xf88], R32 ;  /* 0x000f882001007387 */ /* 0x0005e20000100a00 */
[----:B----4-:R-:W-:-:S03]  /*a9d0*/  VIADD R252, R6, 0xffffffba ;  /* 0xffffffba06fc7836 */ /* 0x010fc60000000000 */
[----:B------:R3:W-:Y:S01]  /*a9e0*/  LDGSTS.E [R0+0x800c], desc[UR8][R28.64], !P3 ;  /* 0x0800c0001c007fae */ /* 0x0007e2000d921848 */
[----:B------:R-:W4:Y:S03]  /*a9f0*/  LDC R6, c[0x0][0x230] ;  /* 0x00008c00ff067b82 */ /* 0x000f260000000800 */
[----:B------:R1:W-:Y:S04]  /*aa00*/  STL.64 [R1+0xf80], R30 ;  /* 0x000f801e01007387 */ /* 0x0003e80000100a00 */
[----:B------:R3:W-:Y:S01]  /*aa10*/  LDGSTS.E [R0+0xc00c], desc[UR8][R24.64], !P3 ;  /* 0x0c00c00018007fae */ /* 0x0007e2000d921848 */
[----:B--2---:R-:W-:Y:S01]  /*aa20*/  IMAD.WIDE R32, R251, 0x4, R18 ;  /* 0x00000004fb207825 */ /* 0x004fe200078e0212 */
[----:B------:R-:W-:-:S02]  /*aa30*/  ISETP.GE.U32.AND P3, PT, R252, 0x7fffff3b, PT ;  /* 0x7fffff3bfc00780c */ /* 0x000fc40003f66070 */
[----:B------:R3:W-:Y:S01]  /*aa40*/  STL.64 [R1+0xf78], R28 ;  /* 0x000f781c01007387 */ /* 0x0007e20000100a00 */
[----:B------:R-:W-:Y:S02]  /*aa50*/  IMAD R252, R20, 0x25, RZ ;  /* 0x0000002514fc7824 */ /* 0x000fe400078e02ff */
[C---:B-1----:R-:W-:Y:S01]  /*aa60*/  IMAD.WIDE R30, R251.reuse, 0x4, R16 ;  /* 0x00000004fb1e7825 */ /* 0x042fe200078e0210 */
[----:B------:R1:W-:Y:S04]  /*aa70*/  STL.64 [R1+0xf70], R24 ;  /* 0x000f701801007387 */ /* 0x0003e80000100a00 */
[----:B------:R2:W-:Y:S01]  /*aa80*/  STL.64 [R1+0xbe8], R32 ;  /* 0x000be82001007387 */ /* 0x0005e20000100a00 */
[----:B---3--:R-:W-:-:S03]  /*aa90*/  IMAD.WIDE R28, R251, 0x4, R14 ;  /* 0x00000004fb1c7825 */ /* 0x008fc600078e020e */
[----:B------:R2:W-:Y:S01]  /*aaa0*/  LDGSTS.E [R0+0x10000], desc[UR8][R32.64], !P4 ;  /* 0x1000000020007fae */ /* 0x0005e2000e121848 */
[----:B-1----:R-:W-:-:S03]  /*aab0*/  IMAD.WIDE R24, R251, 0x4, R12 ;  /* 0x00000004fb187825 */ /* 0x002fc600078e020c */
[----:B------:R1:W-:Y:S01]  /*aac0*/  STL.64 [R1+0xbe0], R30 ;  /* 0x000be01e01007387 */ /* 0x0003e20000100a00 */
[----:B------:R-:W-:-:S03]  /*aad0*/  VIADD R251, R27, 0xffffffb9 ;  /* 0xffffffb91bfb7836 */ /* 0x000fc60000000000 */
[----:B------:R1:W-:Y:S01]  /*aae0*/  LDGSTS.E [R0+0x14000], desc[UR8][R30.64], !P4 ;  /* 0x140000001e007fae */ /* 0x0003e2000e121848 */
[----:B------:R-:W3:Y:S01]  /*aaf0*/  LDC R27, c[0x0][0x230] ;  /* 0x00008c00ff1b7b82 */ /* 0x000ee20000000800 */
[C---:B--2---:R-:W-:Y:S02]  /*ab00*/  IMAD.WIDE R32, R252.reuse, 0x4, R18 ;  /* 0x00000004fc207825 */ /* 0x044fe400078e0212 */
[----:B------:R2:W-:Y:S04]  /*ab10*/  STL.64 [R1+0xbd8], R28 ;  /* 0x000bd81c01007387 */ /* 0x0005e80000100a00 */
[----:B------:R2:W-:Y:S01]  /*ab20*/  LDGSTS.E [R0+0x18000], desc[UR8][R28.64], !P4 ;  /* 0x180000001c007fae */ /* 0x0005e2000e121848 */
[----:B-1----:R-:W-:-:S03]  /*ab30*/  IMAD.WIDE R30, R252, 0x4, R16 ;  /* 0x00000004fc1e7825 */ /* 0x002fc600078e0210 */
[----:B------:R1:W-:Y:S04]  /*ab40*/  STL.64 [R1+0xbd0], R24 ;  /* 0x000bd01801007387 */ /* 0x0003e80000100a00 */
[----:B------:R1:W-:Y:S01]  /*ab50*/  LDGSTS.E [R0+0x1c000], desc[UR8][R24.64], !P4 ;  /* 0x1c00000018007fae */ /* 0x0003e2000e121848 */
[----:B------:R-:W-:Y:S01]  /*ab60*/  ISETP.GE.U32.AND P4, PT, R251, 0x7fffff3a, PT ;  /* 0x7fffff3afb00780c */ /* 0x000fe20003f86070 */
[----:B------:R-:W-:Y:S02]  /*ab70*/  IMAD R251, R20, 0x26, RZ ;  /* 0x0000002614fb7824 */ /* 0x000fe400078e02ff */
[C---:B--2---:R-:W-:Y:S01]  /*ab80*/  IMAD.WIDE R28, R252.reuse, 0x4, R14 ;  /* 0x00000004fc1c7825 */ /* 0x044fe200078e020e */
[----:B------:R2:W-:Y:S04]  /*ab90*/  STL.64 [R1+0xbc8], R32 ;  /* 0x000bc82001007387 */ /* 0x0005e80000100a00 */
[----:B------:R2:W-:Y:S01]  /*aba0*/  LDGSTS.E [R0+0x10004], desc[UR8][R32.64], !P5 ;  /* 0x1000400020007fae */ /* 0x0005e2000e921848 */
[----:B-1----:R-:W-:-:S03]  /*abb0*/  IMAD.WIDE R24, R252, 0x4, R12 ;  /* 0x00000004fc187825 */ /* 0x002fc600078e020c */
[----:B------:R1:W-:Y:S01]  /*abc0*/  STL.64 [R1+0xbc0], R30 ;  /* 0x000bc01e01007387 */ /* 0x0003e20000100a00 */
[----:B------:R-:W-:Y:S02]  /*abd0*/  IADD3 R252, R26, -0x48, RZ ;  /* 0xffffffb81afc7810 */ /* 0x000fe40007ffe0ff */
[----:B------:R-:W3:Y:S01]  /*abe0*/  LDC R26, c[0x0][0x230] ;  /* 0x00008c00ff1a7b82 */ /* 0x000ee20000000800 */
[----:B------:R1:W-:Y:S04]  /*abf0*/  LDGSTS.E [R0+0x14004], desc[UR8][R30.64], !P5 ;  /* 0x140040001e007fae */ /* 0x0003e8000e921848 */
[----:B------:R4:W-:Y:S01]  /*ac00*/  STL.64 [R1+0xbb8], R28 ;  /* 0x000bb81c01007387 */ /* 0x0009e20000100a00 */
[----:B--2---:R-:W-:-:S03]  /*ac10*/  IMAD.WIDE R32, R251, 0x4, R18 ;  /* 0x00000004fb207825 */ /* 0x004fc600078e0212 */
[----:B------:R4:W-:Y:S04]  /*ac20*/  LDGSTS.E [R0+0x18004], desc[UR8][R28.64], !P5 ;  /* 0x180040001c007fae */ /* 0x0009e8000e921848 */
[----:B------:R2:W-:Y:S01]  /*ac30*/  STL.64 [R1+0xbb0], R24 ;  /* 0x000bb01801007387 */ /* 0x0005e20000100a00 */
[----:B-1----:R-:W-:-:S03]  /*ac40*/  IMAD.WIDE R30, R251, 0x4, R16 ;  /* 0x00000004fb1e7825 */ /* 0x002fc600078e0210 */
[----:B------:R2:W-:Y:S01]  /*ac50*/  LDGSTS.E [R0+0x1c004], desc[UR8][R24.64], !P5 ;  /* 0x1c00400018007fae */ /* 0x0005e2000e921848 */
[----:B------:R-:W-:Y:S01]  /*ac60*/  ISETP.GE.U32.AND P5, PT, R252, 0x7fffff39, PT ;  /* 0x7fffff39fc00780c */ /* 0x000fe20003fa6070 */
[----:B------:R-:W-:Y:S02]  /*ac70*/  IMAD R252, R20, 0x27, RZ ;  /* 0x0000002714fc7824 */ /* 0x000fe400078e02ff */
[C---:B----4-:R-:W-:Y:S01]  /*ac80*/  IMAD.WIDE R28, R251.reuse, 0x4, R14 ;  /* 0x00000004fb1c7825 */ /* 0x050fe200078e020e */
[----:B------:R1:W-:Y:S04]  /*ac90*/  LDGSTS.E [R0+0x10008], desc[UR8][R32.64], !P6 ;  /* 0x1000800020007fae */ /* 0x0003e8000f121848 */
[----:B------:R4:W-:Y:S01]  /*aca0*/  LDGSTS.E [R0+0x14008], desc[UR8][R30.64], !P6 ;  /* 0x140080001e007fae */ /* 0x0009e2000f121848 */
[----:B--2---:R-:W-:-:S03]  /*acb0*/  IMAD.WIDE R24, R251, 0x4, R12 ;  /* 0x00000004fb187825 */ /* 0x004fc600078e020c */
[----:B------:R1:W-:Y:S01]  /*acc0*/  STL.64 [R1+0xba8], R32 ;  /* 0x000ba82001007387 */ /* 0x0003e20000100a00 */
[----:B------:R-:W-:-:S03]  /*acd0*/  VIADD R251, R6, 0xffffff9b ;  /* 0xffffff9b06fb7836 */ /* 0x000fc60000000000 */
[----:B------:R2:W-:Y:S01]  /*ace0*/  LDGSTS.E [R0+0x18008], desc[UR8][R28.64], !P6 ;  /* 0x180080001c007fae */ /* 0x0005e2000f121848 */
[----:B------:R-:W3:Y:S03]  /*acf0*/  LDC R6, c[0x0][0x230] ;  /* 0x00008c00ff067b82 */ /* 0x000ee60000000800 */
[----:B------:R4:W-:Y:S04]  /*ad00*/  STL.64 [R1+0xba0], R30 ;  /* 0x000ba01e01007387 */ /* 0x0009e80000100a00 */
[----:B------:R2:W-:Y:S01]  /*ad10*/  LDGSTS.E [R0+0x1c008], desc[UR8][R24.64], !P6 ;  /* 0x1c00800018007fae */ /* 0x0005e2000f121848 */
[----:B-1----:R-:W-:Y:S01]  /*ad20*/  IMAD.WIDE R32, R252, 0x4, R18 ;  /* 0x00000004fc207825 */ /* 0x002fe200078e0212 */
[----:B------:R-:W-:-:S02]  /*ad30*/  ISETP.GE.U32.AND P6, PT, R251, 0x7fffff1c, PT ;  /* 0x7fffff1cfb00780c */ /* 0x000fc40003fc6070 */
[----:B------:R2:W-:Y:S01]  /*ad40*/  STL.64 [R1+0xb98], R28 ;  /* 0x000b981c01007387 */ /* 0x0005e20000100a00 */
[----:B------:R-:W-:Y:S02]  /*ad50*/  IMAD R251, R20, 0x44, RZ ;  /* 0x0000004414fb7824 */ /* 0x000fe400078e02ff */
[C---:B----4-:R-:W-:Y:S01]  /*ad60*/  IMAD.WIDE R30, R252.reuse, 0x4, R16 ;  /* 0x00000004fc1e7825 */ /* 0x050fe200078e0210 */
[----:B------:R1:W-:Y:S04]  /*ad70*/  STL.64 [R1+0xb90], R24 ;  /* 0x000b901801007387 */ /* 0x0003e80000100a00 */
[----:B------:R4:W-:Y:S01]  /*ad80*/  STL.64 [R1+0xb88], R32 ;  /* 0x000b882001007387 */ /* 0x0009e20000100a00 */
[----:B--2---:R-:W-:-:S03]  /*ad90*/  IMAD.WIDE R28, R252, 0x4, R14 ;  /* 0x00000004fc1c7825 */ /* 0x004fc600078e020e */
[----:B------:R4:W-:Y:S01]  /*ada0*/  LDGSTS.E [R0+0x1000c], desc[UR8][R32.64], !P1 ;  /* 0x1000c00020007fae */ /* 0x0009e2000c921848 */
[----:B-1----:R-:W-:-:S03]  /*adb0*/  IMAD.WIDE R24, R252, 0x4, R12 ;  /* 0x00000004fc187825 */ /* 0x002fc600078e020c */
[----:B------:R1:W-:Y:S01]  /*adc0*/  STL.64 [R1+0xb80], R30 ;  /* 0x000b801e01007387 */ /* 0x0003e20000100a00 */
[----:B---3--:R-:W-:-:S03]  /*add0*/  VIADD R252, R27, 0xffffff9a ;  /* 0xffffff9a1bfc7836 */ /* 0x008fc60000000000 */
[----:B------:R1:W-:Y:S01]  /*ade0*/  LDGSTS.E [R0+0x1400c], desc[UR8][R30.64], !P1 ;  /* 0x1400c0001e007fae */ /* 0x0003e2000c921848 */
[----:B------:R-:W2:Y:S01]  /*adf0*/  LDC R27, c[0x0][0x230] ;  /* 0x00008c00ff1b7b82 */ /* 0x000ea20000000800 */
        /* <DEDUP_REMOVED lines=15> */
[----:B------:R-:W4:Y:S03]  /*aef0*/  LDC R26, c[0x0][0x230] ;  /* 0x00008c00ff1a7b82 */ /* 0x000f260000000800 */
        /* <DEDUP_REMOVED lines=8> */
[C---:B--2---:R-:W-:Y:S01]  /*af80*/  IMAD.WIDE R28, R252.reuse, 0x4, R14 ;  /* 0x00000004fc1c7825 */ /* 0x044fe200078e020e */
[----:B------:R1:W-:Y:S04]  /*af90*/  STL.64 [R1+0x7c8], R32 ;  /* 0x0007c82001007387 */ /* 0x0003e80000100a00 */
[----:B------:R1:W-:Y:S01]  /*afa0*/  LDGSTS.E [R0+0x20004], desc[UR8][R32.64], !P3 ;  /* 0x2000400020007fae */ /* 0x0003e2000d921848 */
[----:B---3--:R-:W-:Y:S01]  /*afb0*/  IMAD.WIDE R24, R252, 0x4, R12 ;  /* 0x00000004fc187825 */ /* 0x008fe200078e020c */
[----:B------:R-:W-:-:S02]  /*afc0*/  IADD3 R252, R6, -0x68, RZ ;  /* 0xffffff9806fc7810 */ /* 0x000fc40007ffe0ff */
[----:B------:R2:W-:Y:S01]  /*afd0*/  STL.64 [R1+0x7c0], R30 ;  /* 0x0007c01e01007387 */ /* 0x0005e20000100a00 */
[----:B------:R-:W3:Y:S03]  /*afe0*/  LDC R6, c[0x0][0x230] ;  /* 0x00008c00ff067b82 */ /* 0x000ee60000000800 */
[----:B------:R2:W-:Y:S01]  /*aff0*/  LDGSTS.E [R0+0x24004], desc[UR8][R30.64], !P3 ;  /* 0x240040001e007fae */ /* 0x0005e2000d921848 */
[----:B-1----:R-:W-:-:S03]  /*b000*/  IMAD.WIDE R32, R251, 0x4, R18 ;  /* 0x00000004fb207825 */ /* 0x002fc600078e0212 */
[----:B------:R1:W-:Y:S04]  /*b010*/  STL.64 [R1+0x7b8], R28 ;  /* 0x0007b81c01007387 */ /* 0x0003e80000100a00 */
[----:B------:R1:W-:Y:S01]  /*b020*/  LDGSTS.E [R0+0x28004], desc[UR8][R28.64], !P3 ;  /* 0x280040001c007fae */ /* 0x0003e2000d921848 */
[----:B--2---:R-:W-:-:S03]  /*b030*/  IMAD.WIDE R30, R251, 0x4, R16 ;  /* 0x00000004fb1e7825 */ /* 0x004fc600078e0210 */
[----:B------:R2:W-:Y:S04]  /*b040*/  STL.64 [R1+0x7b0], R24 ;  /* 0x0007b01801007387 */ /* 0x0005e80000100a00 */
[----:B------:R2:W-:Y:S01]  /*b050*/  LDGSTS.E [R0+0x2c004], desc[UR8][R24.64], !P3 ;  /* 0x2c00400018007fae */ /* 0x0005e2000d921848 */
[----:B------:R-:W-:Y:S01]  /*b060*/  ISETP.GE.U32.AND P3, PT, R252, 0x7fffff19, PT ;  /* 0x7fffff19fc00780c */ /* 0x000fe20003f66070 */
[----:B------:R-:W-:Y:S02]  /*b070*/  IMAD R252, R20, 0x47, RZ ;  /* 0x0000004714fc7824 */ /* 0x000fe400078e02ff */
[C---:B-1----:R-:W-:Y:S01]  /*b080*/  IMAD.WIDE R28, R251.reuse, 0x4, R14 ;  /* 0x00000004fb1c7825 */ /* 0x042fe200078e020e */
[----:B------:R1:W-:Y:S04]  /*b090*/  LDGSTS.E [R0+0x20008], desc[UR8][R32.64], !P4 ;  /* 0x2000800020007fae */ /* 0x0003e8000e121848 */
[----:B------:R4:W-:Y:S01]  /*b0a0*/  LDGSTS.E [R0+0x24008], desc[UR8][R30.64], !P4 ;  /* 0x240080001e007fae */ /* 0x0009e2000e121848 */
[----:B--2---:R-:W-:-:S03]  /*b0b0*/  IMAD.WIDE R24, R251, 0x4, R12 ;  /* 0x00000004fb187825 */ /* 0x004fc600078e020c */
[----:B------:R2:W-:Y:S01]  /*b0c0*/  LDGSTS.E [R0+0x28008], desc[UR8][R28.64], !P4 ;  /* 0x280080001c007fae */ /* 0x0005e2000e121848 */
[----:B------:R-:W-:-:S03]  /*b0d0*/  VIADD R251, R27, 0xfffffff7 ;  /* 0xfffffff71bfb7836 */ /* 0x000fc60000000000 */
[----:B------:R3:W-:Y:S01]  /*b0e0*/  LDGSTS.E [R0+0x2c008], desc[UR8][R24.64], !P4 ;  /* 0x2c00800018007fae */ /* 0x0007e2000e121848 */
[----:B------:R-:W3:Y:S03]  /*b0f0*/  LDC R27, c[0x0][0x230] ;  /* 0x00008c00ff1b7b82 */ /* 0x000ee60000000800 */
[----:B------:R1:W-:Y:S01]  /*b100*/  STL.64 [R1+0x7a8], R32 ;  /* 0x0007a82001007387 */ /* 0x0003e20000100a00 */
[----:B------:R-:W-:Y:S01]  /*b110*/  ISETP.GE.U32.AND P4, PT, R251, 0x7fffff78, PT ;  /* 0x7fffff78fb00780c */ /* 0x000fe20003f86070 */
[----:B------:R-:W-:Y:S02]  /*b120*/  IMAD R251, R20, 0x64, RZ ;  /* 0x0000006414fb7824 */ /* 0x000fe400078e02ff */
[----:B------:R4:W-:Y:S02]  /*b130*/  STL.64 [R1+0x7a0], R30 ;  /* 0x0007a01e01007387 */ /* 0x0009e40000100a00 */
[----:B------:R-:W-:-:S02]  /*b140*/  IMAD.WIDE R238, R251, 0x4, R18 ;  /* 0x00000004fbee7825 */ /* 0x000fc400078e0212 */
[----:B------:R2:W-:Y:S02]  /*b150*/  STL.64 [R1+0x798], R28 ;  /* 0x0007981c01007387 */ /* 0x0005e40000100a00 */
[----:B------:R-:W-:Y:S02]  /*b160*/  IMAD.WIDE R236, R251, 0x4, R16 ;  /* 0x00000004fbec7825 */ /* 0x000fe400078e0210 */
[----:B------:R3:W-:Y:S02]  /*b170*/  STL.64 [R1+0x790], R24 ;  /* 0x0007901801007387 */ /* 0x0007e40000100a00 */
[----:B-1----:R-:W-:-:S04]  /*b180*/  IMAD.WIDE R32, R252, 0x4, R18 ;  /* 0x00000004fc207825 */ /* 0x002fc800078e0212 */
[C---:B----4-:R-:W-:Y:S01]  /*b190*/  IMAD.WIDE R30, R252.reuse, 0x4, R16 ;  /* 0x00000004fc1e7825 */ /* 0x050fe200078e0210 */
[----:B------:R-:W-:Y:S03]  /*b1a0*/  LDGSTS.E [R0+0x2000c], desc[UR8][R32.64], !P5 ;  /* 0x2000c00020007fae */ /* 0x000fe6000e921848 */
[C---:B--2---:R-:W-:Y:S01]  /*b1b0*/  IMAD.WIDE R28, R252.reuse, 0x4, R14 ;  /* 0x00000004fc1c7825 */ /* 0x044fe200078e020e */
[----:B------:R-:W-:Y:S03]  /*b1c0*/  LDGSTS.E [R0+0x2400c], desc[UR8][R30.64], !P5 ;  /* 0x2400c0001e007fae */ /* 0x000fe6000e921848 */
[----:B---3--:R-:W-:Y:S01]  /*b1d0*/  IMAD.WIDE R24, R252, 0x4, R12 ;  /* 0x00000004fc187825 */ /* 0x008fe200078e020c */
[----:B------:R-:W-:Y:S03]  /*b1e0*/  LDGSTS.E [R0+0x2800c], desc[UR8][R28.64], !P5 ;  /* 0x2800c0001c007fae */ /* 0x000fe6000e921848 */
[----:B------:R-:W-:Y:S01]  /*b1f0*/  VIADD R252, R26, 0xfffffff6 ;  /* 0xfffffff61afc7836 */ /* 0x000fe20000000000 */
[----:B------:R1:W-:Y:S01]  /*b200*/  LDGSTS.E [R0+0x2c00c], desc[UR8][R24.64], !P5 ;  /* 0x2c00c00018007fae */ /* 0x0003e2000e921848 */
[C---:B------:R-:W-:Y:S01]  /*b210*/  IMAD.WIDE R234, R251.reuse, 0x4, R14 ;  /* 0x00000004fbea7825 */ /* 0x040fe200078e020e */
[----:B------:R-:W2:Y:S02]  /*b220*/  LDC R26, c[0x0][0x230] ;  /* 0x00008c00ff1a7b82 */ /* 0x000ea40000000800 */
[----:B------:R-:W-:Y:S01]  /*b230*/  ISETP.GE.U32.AND P5, PT, R252, 0x7fffff77, PT ;  /* 0x7fffff77fc00780c */ /* 0x000fe20003fa6070 */
[----:B------:R-:W-:Y:S01]  /*b240*/  IMAD.WIDE R232, R251, 0x4, R12 ;  /* 0x00000004fbe87825 */ /* 0x000fe200078e020c */
[----:B------:R-:W-:Y:S03]  /*b250*/  STL.64 [R1+0x788], R32 ;  /* 0x0007882001007387 */ /* 0x000fe60000100a00 */
[----:B------:R-:W-:Y:S01]  /*b260*/  VIADD R251, R6, 0xfffffff5 ;  /* 0xfffffff506fb7836 */ /* 0x000fe20000000000 */
[----:B------:R-:W-:Y:S01]  /*b270*/  STL.64 [R1+0x780], R30 ;  /* 0x0007801e01007387 */ /* 0x000fe20000100a00 */
[----:B------:R-:W3:Y:S01]  /*b280*/  LDC R6, c[0x0][0x230] ;  /* 0x00008c00ff067b82 */ /* 0x000ee20000000800 */
[----:B------:R-:W-:-:S02]  /*b290*/  IMAD R252, R20, 0x65, RZ ;  /* 0x0000006514fc7824 */ /* 0x000fc400078e02ff */
[----:B------:R-:W-:Y:S02]  /*b2a0*/  STL.64 [R1+0x778], R28 ;  /* 0x0007781c01007387 */ /* 0x000fe40000100a00 */
[C---:B------:R-:W-:Y:S02]  /*b2b0*/  IMAD.WIDE R230, R252.reuse, 0x4, R18 ;  /* 0x00000004fce67825 */ /* 0x040fe400078e0212 */
[----:B------:R1:W-:Y:S02]  /*b2c0*/  STL.64 [R1+0x770], R24 ;  /* 0x0007701801007387 */ /* 0x0003e40000100a00 */
[C---:B------:R-:W-:Y:S02]  /*b2d0*/  IMAD.WIDE R40, R252.reuse, 0x4, R14 ;  /* 0x00000004fc287825 */ /* 0x040fe400078e020e */
[----:B------:R-:W-:Y:S02]  /*b2e0*/  LDGSTS.E [R0+0x30000], desc[UR8][R238.64], !P6 ;  /* 0x30000000ee007fae */ /* 0x000fe4000f121848 */
[----:B------:R-:W-:-:S02]  /*b2f0*/  IMAD.WIDE R56, R252, 0x4, R12 ;  /* 0x00000004fc387825 */ /* 0x000fc400078e020c */
[----:B------:R-:W-:Y:S02]  /*b300*/  LDGSTS.E [R0+0x34000], desc[UR8][R236.64], !P6 ;  /* 0x34000000ec007fae */ /* 0x000fe4000f121848 */
[----:B-1----:R-:W-:Y:S02]  /*b310*/  IMAD.WIDE R24, R252, 0x4, R16 ;  /* 0x00000004fc187825 */ /* 0x002fe400078e0210 */
[----:B------:R-:W-:Y:S01]  /*b320*/  LDGSTS.E [R0+0x38000], desc[UR8][R234.64], !P6 ;  /* 0x38000000ea007fae */ /* 0x000fe2000f121848 */
[----:B------:R-:W-:-:S03]  /*b330*/  IADD3 R252, R27, -0xc, RZ ;  /* 0xfffffff41bfc7810 */ /* 0x000fc60007ffe0ff */
[----:B------:R1:W-:Y:S01]  /*b340*/  LDGSTS.E [R0+0x3c000], desc[UR8][R232.64], !P6 ;  /* 0x3c000000e8007fae */ /* 0x0003e2000f121848 */
[----:B------:R-:W-:Y:S01]  /*b350*/  ISETP.GE.U32.AND P6, PT, R251, 0x7fffff76, PT ;  /* 0x7fffff76fb00780c */ /* 0x000fe20003fc6070 */
[----:B------:R-:W-:Y:S02]  /*b360*/  IMAD R251, R20, 0x66, RZ ;  /* 0x0000006614fb7824 */ /* 0x000fe400078e02ff */
[----:B------:R4:W-:Y:S02]  /*b370*/  LDGSTS.E [R0+0x30004], desc[UR8][R230.64], !P1 ;  /* 0x30004000e6007fae */ /* 0x0009e4000c921848 */
[C---:B------:R-:W-:Y:S02]  /*b380*/  IMAD.WIDE R72, R251.reuse, 0x4, R18 ;  /* 0x00000004fb487825 */ /* 0x040fe400078e0212 */
[----:B------:R4:W-:Y:S02]  /*b390*/  LDGSTS.E [R0+0x34004], desc[UR8][R24.64], !P1 ;  /* 0x3400400018007fae */ /* 0x0009e4000c921848 */
[----:B------:R-:W-:-:S02]  /*b3a0*/  IMAD.WIDE R88, R251, 0x4, R16 ;  /* 0x00000004fb587825 */ /* 0x000fc400078e0210 */
[----:B------:R-:W-:Y:S02]  /*b3b0*/  LDGSTS.E [R0+0x38004], desc[UR8][R40.64], !P1 ;  /* 0x3800400028007fae */ /* 0x000fe4000c921848 */
[C---:B------:R-:W-:Y:S02]  /*b3c0*/  IMAD.WIDE R104, R251.reuse, 0x4, R14 ;  /* 0x00000004fb687825 */ /* 0x040fe400078e020e */
[----:B------:R4:W-:Y:S01]  /*b3d0*/  LDGSTS.E [R0+0x3c004], desc[UR8][R56.64], !P1 ;  /* 0x3c00400038007fae */ /* 0x0009e2000c921848 */
[----:B------:R-:W-:Y:S01]  /*b3e0*/  ISETP.GE.U32.AND P1, PT, R252, 0x7fffff75, PT ;  /* 0x7fffff75fc00780c */ /* 0x000fe20003f26070 */
[----:B------:R-:W-:Y:S02]  /*b3f0*/  IMAD R252, R20, 0x67, RZ ;  /* 0x0000006714fc7824 */ /* 0x000fe400078e02ff */
[----:B------:R-:W-:Y:S01]  /*b400*/  STL.64 [R1+0x2130], R238 ;  /* 0x002130ee01007387 */ /* 0x000fe20000100a00 */
[----:B------:R-:W-:-:S03]  /*b410*/  IMAD.WIDE R120, R251, 0x4, R12 ;  /* 0x00000004fb787825 */ /* 0x000fc600078e020c */
[----:B------:R-:W-:Y:S01]  /*b420*/  STL.64 [R1+0x2138], R236 ;  /* 0x002138ec01007387 */ /* 0x000fe20000100a00 */
[----:B--2---:R-:W-:Y:S02]  /*b430*/  VIADD R251, R26, 0xffffffd7 ;  /* 0xffffffd71afb7836 */ /* 0x004fe40000000000 */
[C---:B------:R-:W-:Y:S01]  /*b440*/  IMAD.WIDE R136, R252.reuse, 0x4, R18 ;  /* 0x00000004fc887825 */ /* 0x040fe200078e0212 */
[----:B------:R-:W-:Y:S03]  /*b450*/  STL.64 [R1+0x2140], R234 ;  /* 0x002140ea01007387 */ /* 0x000fe60000100a00 */
[C---:B------:R-:W-:Y:S01]  /*b460*/  IMAD.WIDE R152, R252.reuse, 0x4, R16 ;  /* 0x00000004fc987825 */ /* 0x040fe200078e0210 */
[----:B------:R1:W-:Y:S03]  /*b470*/  STL.64 [R1+0x2148], R232 ;  /* 0x002148e801007387 */ /* 0x0003e60000100a00 */
[C---:B------:R-:W-:Y:S01]  /*b480*/  IMAD.WIDE R168, R252.reuse, 0x4, R14 ;  /* 0x00000004fca87825 */ /* 0x040fe200078e020e */
[----:B------:R4:W-:Y:S03]  /*b490*/  STL.64 [R1+0x2150], R230 ;  /* 0x002150e601007387 */ /* 0x0009e60000100a00 */
[----:B------:R-:W-:Y:S01]  /*b4a0*/  IMAD.WIDE R184, R252, 0x4, R12 ;  /* 0x00000004fcb87825 */ /* 0x000fe200078e020c */
[----:B------:R2:W-:Y:S03]  /*b4b0*/  STL.64 [R1+0x2158], R24 ;  /* 0x0021581801007387 */ /* 0x0005e60000100a00 */
[----:B---3--:R-:W-:Y:S01]  /*b4c0*/  VIADD R252, R6, 0xffffffd6 ;  /* 0xffffffd606fc7836 */ /* 0x008fe20000000000 */
[----:B------:R3:W-:Y:S01]  /*b4d0*/  LDGSTS.E [R0+0x30008], desc[UR8][R72.64], !P2 ;  /* 0x3000800048007fae */ /* 0x0007e2000d121848 */
[----:B------:R-:W3:Y:S01]  /*b4e0*/  LDC R6, c[0x0][0x230] ;  /* 0x00008c00ff067b82 */ /* 0x000ee20000000800 */
[----:B-1----:R-:W-:-:S02]  /*b4f0*/  IMAD.MOV.U32 R232, RZ, RZ, R36 ;  /* 0x000000ffffe87224 */ /* 0x002fc400078e0024 */
[----:B------:R1:W-:Y:S01]  /*b500*/  LDGSTS.E [R0+0x34008], desc[UR8][R88.64], !P2 ;  /* 0x3400800058007fae */ /* 0x0003e2000d121848 */
[----:B------:R-:W-:Y:S01]  /*b510*/  IMAD.MOV.U32 R233, RZ, RZ, R37 ;  /* 0x000000ffffe97224 */ /* 0x000fe200078e0025 */
[----:B----4-:R-:W-:Y:S01]  /*b520*/  MOV R230, R180 ;  /* 0x000000b400e67202 */ /* 0x010fe20000000f00 */
[----:B------:R-:W-:Y:S01]  /*b530*/  IMAD.MOV.U32 R231, RZ, RZ, R181 ;  /* 0x000000ffffe77224 */ /* 0x000fe200078e00b5 */
[----:B------:R-:W-:Y:S01]  /*b540*/  LDGSTS.E [R0+0x38008], desc[UR8][R104.64], !P2 ;  /* 0x3800800068007fae */ /* 0x000fe2000d121848 */
[----:B--2---:R-:W2:Y:S03]  /*b550*/  LDC R24, c[0x0][0x230] ;  /* 0x00008c00ff187b82 */ /* 0x004ea60000000800 */
[----:B------:R-:W-:Y:S01]  /*b560*/  LDGSTS.E [R0+0x3c008], desc[UR8][R120.64], !P2 ;  /* 0x3c00800078007fae */ /* 0x000fe2000d121848 */
[----:B------:R-:W-:Y:S01]  /*b570*/  ISETP.GE.U32.AND P2, PT, R251, 0x7fffff58, PT ;  /* 0x7fffff58fb00780c */ /* 0x000fe20003f46070 */
[----:B------:R-:W-:-:S02]  /*b580*/  IMAD.SHL.U32 R251, R20, 0x8, RZ ;  /* 0x0000000814fb7824 */ /* 0x000fc400078e00ff */
[----:B------:R-:W-:Y:S01]  /*b590*/  STL.64 [R1+0x2160], R40 ;  /* 0x0021602801007387 */ /* 0x000fe20000100a00 */
[----:B------:R-:W4:Y:S01]  /*b5a0*/  LDC R25, c[0x0][0x230] ;  /* 0x00008c00ff197b82 */ /* 0x000f220000000800 */
[C---:B------:R-:W-:Y:S02]  /*b5b0*/  IMAD.WIDE R32, R251.reuse, 0x4, R18 ;  /* 0x00000004fb207825 */ /* 0x040fe400078e0212 */
[----:B------:R1:W-:Y:S02]  /*b5c0*/  STL.64 [R1+0x2168], R56 ;  /* 0x0021683801007387 */ /* 0x0003e40000100a00 */
[C---:B------:R-:W-:Y:S02]  /*b5d0*/  IMAD.WIDE R30, R251.reuse, 0x4, R16 ;  /* 0x00000004fb1e7825 */ /* 0x040fe400078e0210 */
[----:B------:R3:W-:Y:S02]  /*b5e0*/  STL.64 [R1+0x2170], R72 ;  /* 0x0021704801007387 */ /* 0x0007e40000100a00 */
[----:B------:R-:W-:-:S02]  /*b5f0*/  IMAD.WIDE R28, R251, 0x4, R14 ;  /* 0x00000004fb1c7825 */ /* 0x000fc400078e020e */
[----:B------:R2:W-:Y:S02]  /*b600*/  LDGSTS.E [R0+0x3000c], desc[UR8][R136.64], !P3 ;  /* 0x3000c00088007fae */ /* 0x0005e4000d921848 */
[----:B------:R-:W-:Y:S01]  /*b610*/  IMAD.WIDE R26, R251, 0x4, R12 ;  /* 0x00000004fb1a7825 */ /* 0x000fe200078e020c */
[----:B------:R-:W-:Y:S01]  /*b620*/  IADD3 R251, R34, -0x2b, RZ ;  /* 0xffffffd522fb7810 */ /* 0x000fe20007ffe0ff */
[----:B------:R3:W-:Y:S01]  /*b630*/  STL.64 [R1+0x2178], R88 ;  /* 0x0021785801007387 */ /* 0x0007e20000100a00 */
[----:B-1----:R-:W-:Y:S01]  /*b640*/  MOV R56, R212 ;  /* 0x000000d400387202 */ /* 0x002fe20000000f00 */
[----:B------:R-:W-:Y:S02]  /*b650*/  IMAD.MOV.U32 R40, RZ, RZ, R232 ;  /* 0x000000ffff287224 */ /* 0x000fe400078e00e8 */
[----:B------:R1:W-:Y:S01]  /*b660*/  LDGSTS.E [R0+0x3400c], desc[UR8][R152.64], !P3 ;  /* 0x3400c00098007fae */ /* 0x0003e2000d921848 */
[----:B------:R-:W-:Y:S01]  /*b670*/  IMAD.MOV.U32 R41, RZ, RZ, R233 ;  /* 0x000000ffff297224 */ /* 0x000fe200078e00e9 */
[----:B---3--:R-:W-:Y:S01]  /*b680*/  MOV R72, R56 ;  /* 0x0000003800487202 */ /* 0x008fe20000000f00 */
[----:B------:R-:W-:Y:S01]  /*b690*/  IMAD.MOV.U32 R232, RZ, RZ, R164 ;  /* 0x000000ffffe87224 */ /* 0x000fe200078e00a4 */
[----:B------:R-:W-:Y:S01]  /*b6a0*/  STL.64 [R1+0x2180], R104 ;  /* 0x0021806801007387 */ /* 0x000fe20000100a00 */
[----:B------:R-:W-:-:S02]  /*b6b0*/  IMAD.MOV.U32 R233, RZ, RZ, R165 ;  /* 0x000000ffffe97224 */ /* 0x000fc400078e00a5 */
[----:B------:R-:W-:Y:S01]  /*b6c0*/  IMAD.MOV.U32 R57, RZ, RZ, R213 ;  /* 0x000000ffff397224 */ /* 0x000fe200078e00d5 */
[----:B------:R3:W-:Y:S01]  /*b6d0*/  LDGSTS.E [R0+0x3800c], desc[UR8][R168.64], !P3 ;  /* 0x3800c000a8007fae */ /* 0x0007e2000d921848 */
[----:B------:R-:W-:Y:S02]  /*b6e0*/  IMAD.MOV.U32 R89, RZ, RZ, R41 ;  /* 0x000000ffff597224 */ /* 0x000fe400078e0029 */
[----:B------:R-:W-:Y:S01]  /*b6f0*/  IMAD.MOV.U32 R41, RZ, RZ, R231 ;  /* 0x000000ffff297224 */ /* 0x000fe200078e00e7 */
[----:B------:R-:W-:Y:S01]  /*b700*/  STL.64 [R1+0x2188], R120 ;  /* 0x0021887801007387 */ /* 0x000fe20000100a00 */
[----:B------:R-:W-:Y:S02]  /*b710*/  IMAD.MOV.U32 R231, RZ, RZ, R9 ;  /* 0x000000ffffe77224 */ /* 0x000fe400078e0009 */
[----:B------:R-:W4:Y:S01]  /*b720*/  LDC R9, c[0x0][0x230] ;  /* 0x00008c00ff097b82 */ /* 0x000f220000000800 */
[----:B------:R3:W-:Y:S01]  /*b730*/  LDGSTS.E [R0+0x3c00c], desc[UR8][R184.64], !P3 ;  /* 0x3c00c000b8007fae */ /* 0x0007e2000d921848 */
[----:B------:R-:W-:Y:S01]  /*b740*/  ISETP.GE.U32.AND P3, PT, R252, 0x7fffff57, PT ;  /* 0x7fffff57fc00780c */ /* 0x000fe20003f66070 */
[----:B------:R-:W-:-:S02]  /*b750*/  IMAD R252, R20, 0x9, RZ ;  /* 0x0000000914fc7824 */ /* 0x000fc400078e02ff */
[----:B------:R2:W-:Y:S01]  /*b760*/  STL.64 [R1+0x2190], R136 ;  /* 0x0021908801007387 */ /* 0x0005e20000100a00 */
[----:B------:R-:W-:Y:S02]  /*b770*/  IMAD.MOV.U32 R73, RZ, RZ, R57 ;  /* 0x000000ffff497224 */ /* 0x000fe400078e0039 */
[----:B------:R-:W-:Y:S01]  /*b780*/  IMAD.MOV.U32 R88, RZ, RZ, R40 ;  /* 0x000000ffff587224 */ /* 0x000fe200078e0028 */
[----:B------:R1:W-:Y:S01]  /*b790*/  STL.64 [R1+0x2198], R152 ;  /* 0x0021989801007387 */ /* 0x0003e20000100a00 */
[----:B------:R-:W-:Y:S02]  /*b7a0*/  IMAD.MOV.U32 R40, RZ, RZ, R230 ;  /* 0x000000ffff287224 */ /* 0x000fe400078e00e6 */
[----:B------:R-:W-:Y:S01]  /*b7b0*/  IMAD.MOV.U32 R230, RZ, RZ, R8 ;  /* 0x000000ffffe67224 */ /* 0x000fe200078e0008 */
[----:B------:R3:W-:Y:S01]  /*b7c0*/  STL.64 [R1+0x21a0], R168 ;  /* 0x0021a0a801007387 */ /* 0x0007e20000100a00 */
[----:B------:R-:W-:-:S03]  /*b7d0*/  IMAD R8, R20, 0x5d, RZ ;  /* 0x0000005d14087824 */ /* 0x000fc600078e02ff */
[----:B------:R3:W-:Y:S01]  /*b7e0*/  STL.64 [R1+0x21a8], R184 ;  /* 0x0021a8b801007387 */ /* 0x0007e20000100a00 */
[----:B--2---:R-:W-:-:S03]  /*b7f0*/  IMAD.WIDE R136, R8, 0x4, R12 ;  /* 0x0000000408887825 */ /* 0x004fc600078e020c */
[----:B------:R2:W-:Y:S01]  /*b800*/  STL.64 [R1+0xf68], R32 ;  /* 0x000f682001007387 */ /* 0x0005e20000100a00 */
[----:B-1----:R-:W-:-:S03]  /*b810*/  IMAD.WIDE R152, R8, 0x4, R14 ;  /* 0x0000000408987825 */ /* 0x002fc600078e020e */
[----:B------:R2:W-:Y:S01]  /*b820*/  LDGSTS.E [R249], desc[UR8][R32.64], !P4 ;  /* 0x0000000020f97fae */ /* 0x0005e2000e121848 */
[----:B---3--:R-:W-:-:S03]  /*b830*/  IMAD.WIDE R168, R8, 0x4, R16 ;  /* 0x0000000408a87825 */ /* 0x008fc600078e0210 */
[----:B------:R1:W-:Y:S01]  /*b840*/  STL.64 [R1+0xf60], R30 ;  /* 0x000f601e01007387 */ /* 0x0003e20000100a00 */
[----:B------:R-:W-:-:S03]  /*b850*/  IMAD.WIDE R184, R8, 0x4, R18 ;  /* 0x0000000408b87825 */ /* 0x000fc600078e0212 */
[----:B------:R1:W-:Y:S01]  /*b860*/  LDGSTS.E [R249+0x4000], desc[UR8][R30.64], !P4 ;  /* 0x040000001ef97fae */ /* 0x0003e2000e121848 */
[----:B------:R-:W-:Y:S02]  /*b870*/  IMAD R8, R20, 0x7e, RZ ;  /* 0x0000007e14087824 */ /* 0x000fe400078e02ff */
[C---:B--2---:R-:W-:Y:S01]  /*b880*/  IMAD.WIDE R32, R252.reuse, 0x4, R18 ;  /* 0x00000004fc207825 */ /* 0x044fe200078e0212 */
        /* <DEDUP_REMOVED lines=12> */
[----:B------:R-:W-:-:S03]  /*b950*/  VIADD R252, R24, 0xffffffd4 ;  /* 0xffffffd418fc7836 */ /* 0x000fc60000000000 */
[----:B------:R1:W-:Y:S01]  /*b960*/  LDGSTS.E [R249+0x4004], desc[UR8][R30.64], !P5 ;  /* 0x040040001ef97fae */ /* 0x0003e2000e921848 */
[----:B------:R-:W3:Y:S03]  /*b970*/  LDC R24, c[0x0][0x230] ;  /* 0x00008c00ff187b82 */ /* 0x000ee60000000800 */
        /* <DEDUP_REMOVED lines=45> */
[----:B---3--:R-:W-:Y:S02]  /*bc50*/  IADD3 R251, R24, -0x4b, RZ ;  /* 0xffffffb518fb7810 */ /* 0x008fe40007ffe0ff */
[----:B------:R-:W3:Y:S01]  /*bc60*/  LDC R24, c[0x0][0x230] ;  /* 0x00008c00ff187b82 */ /* 0x000ee20000000800 */
[----:B------:R1:W-:Y:S04]  /*bc70*/  LDGSTS.E [R249+0x14000], desc[UR8][R30.64], !P2 ;  /* 0x140000001ef97fae */ /* 0x0003e8000d121848 */
        /* <DEDUP_REMOVED lines=8> */
[C---:B--2---:R-:W-:Y:S01]  /*bd00*/  IMAD.WIDE R28, R252.reuse, 0x4, R14 ;  /* 0x00000004fc1c7825 */ /* 0x044fe200078e020e */
[----:B------:R1:W-:Y:S04]  /*bd10*/  LDGSTS.E [R249+0x10004], desc[UR8][R32.64], !P3 ;  /* 0x1000400020f97fae */ /* 0x0003e8000d921848 */
[----:B------:R2:W-:Y:S01]  /*bd20*/  LDGSTS.E [R249+0x14004], desc[UR8][R30.64], !P3 ;  /* 0x140040001ef97fae */ /* 0x0005e2000d921848 */
[----:B----4-:R-:W-:-:S03]  /*bd30*/  IMAD.WIDE R26, R252, 0x4, R12 ;  /* 0x00000004fc1a7825 */ /* 0x010fc600078e020c */
        /* <DEDUP_REMOVED lines=10> */
[C---:B--2---:R-:W-:Y:S01]  /*bde0*/  IMAD.WIDE R30, R251.reuse, 0x4, R16 ;  /* 0x00000004fb1e7825 */ /* 0x044fe200078e0210 */
[----:B------:R1:W-:Y:S04]  /*bdf0*/  STL.64 [R1+0xb30], R26 ;  /* 0x000b301a01007387 */ /* 0x0003e80000100a00 */
[----:B------:R2:W-:Y:S01]  /*be00*/  STL.64 [R1+0xb28], R32 ;  /* 0x000b282001007387 */ /* 0x0005e20000100a00 */
[----:B----4-:R-:W-:-:S03]  /*be10*/  IMAD.WIDE R28, R251, 0x4, R14 ;  /* 0x00000004fb1c7825 */ /* 0x010fc600078e020e */
[----:B------:R2:W-:Y:S01]  /*be20*/  LDGSTS.E [R249+0x10008], desc[UR8][R32.64], !P4 ;  /* 0x1000800020f97fae */ /* 0x0005e2000e121848 */
[----:B-1----:R-:W-:-:S03]  /*be30*/  IMAD.WIDE R26, R251, 0x4, R12 ;  /* 0x00000004fb1a7825 */ /* 0x002fc600078e020c */
[----:B------:R1:W-:Y:S01]  /*be40*/  STL.64 [R1+0xb20], R30 ;  /* 0x000b201e01007387 */ /* 0x0003e20000100a00 */
[----:B------:R-:W-:-:S03]  /*be50*/  VIADD R251, R25, 0xffffff97 ;  /* 0xffffff9719fb7836 */ /* 0x000fc60000000000 */
[----:B------:R1:W-:Y:S01]  /*be60*/  LDGSTS.E [R249+0x14008], desc[UR8][R30.64], !P4 ;  /* 0x140080001ef97fae */ /* 0x0003e2000e121848 */
[----:B------:R-:W4:Y:S01]  /*be70*/  LDC R25, c[0x0][0x230] ;  /* 0x00008c00ff197b82 */ /* 0x000f220000000800 */
        /* <DEDUP_REMOVED lines=13> */
[----:B---3--:R-:W-:-:S03]  /*bf50*/  VIADD R252, R24, 0xffffff96 ;  /* 0xffffff9618fc7836 */ /* 0x008fc60000000000 */
        /* <DEDUP_REMOVED lines=13> */
[----:B--2---:R-:W-:Y:S01]  /*c030*/  IMAD.WIDE R26, R251, 0x4, R12 ;  /* 0x00000004fb1a7825 */ /* 0x004fe200078e020c */
[----:B------:R-:W-:-:S02]  /*c040*/  IADD3 R251, R6, -0x6b, RZ ;  /* 0xffffff9506fb7810 */ /* 0x000fc40007ffe0ff */
[----:B------:R1:W-:Y:S01]  /*c050*/  STL.64 [R1+0x768], R32 ;  /* 0x0007682001007387 */ /* 0x0003e20000100a00 */
[----:B------:R-:W2:Y:S03]  /*c060*/  LDC R6, c[0x0][0x230] ;  /* 0x00008c00ff067b82 */ /* 0x000ea60000000800 */
[----:B------:R3:W-:Y:S04]  /*c070*/  LDGSTS.E [R249+0x28000], desc[UR8][R28.64], !P6 ;  /* 0x280000001cf97fae */ /* 0x0007e8000f121848 */
        /* <DEDUP_REMOVED lines=41> */
[----:B------:R-:W-:Y:S03]  /*c310*/  STL.64 [R1+0x708], R32 ;  /* 0x0007082001007387 */ /* 0x000fe60000100a00 */
[C---:B------:R-:W-:Y:S01]  /*c320*/  IMAD.WIDE R200, R251.reuse, 0x4, R18 ;  /* 0x00000004fbc87825 */ /* 0x040fe200078e0212 */
[----:B------:R-:W-:Y:S03]  /*c330*/  LDGSTS.E [R249+0x2000c], desc[UR8][R32.64], !P3 ;  /* 0x2000c00020f97fae */ /* 0x000fe6000d921848 */
[----:B----4-:R-:W-:Y:S01]  /*c340*/  IMAD.WIDE R26, R252, 0x4, R12 ;  /* 0x00000004fc1a7825 */ /* 0x010fe200078e020c */
[----:B------:R-:W-:Y:S03]  /*c350*/  STL.64 [R1+0x700], R30 ;  /* 0x0007001e01007387 */ /* 0x000fe60000100a00 */
[----:B------:R-:W-:Y:S01]  /*c360*/  VIADD R252, R6, 0xfffffff2 ;  /* 0xfffffff206fc7836 */ /* 0x000fe20000000000 */
[----:B------:R-:W-:Y:S01]  /*c370*/  LDGSTS.E [R249+0x2400c], desc[UR8][R30.64], !P3 ;  /* 0x2400c0001ef97fae */ /* 0x000fe2000d921848 */
[----:B------:R-:W1:Y:S01]  /*c380*/  LDC R6, c[0x0][0x230] ;  /* 0x00008c00ff067b82 */ /* 0x000e620000000800 */
[----:B------:R-:W-:-:S02]  /*c390*/  IMAD.WIDE R216, R251, 0x4, R16 ;  /* 0x00000004fbd87825 */ /* 0x000fc400078e0210 */
[----:B------:R-:W-:Y:S02]  /*c3a0*/  STL.64 [R1+0x6f8], R28 ;  /* 0x0006f81c01007387 */ /* 0x000fe40000100a00 */
[----:B------:R-:W-:Y:S02]  /*c3b0*/  IMAD.WIDE R42, R251, 0x4, R12 ;  /* 0x00000004fb2a7825 */ /* 0x000fe400078e020c */
[----:B------:R-:W-:Y:S04]  /*c3c0*/  LDGSTS.E [R249+0x2800c], desc[UR8][R28.64], !P3 ;  /* 0x2800c0001cf97fae */ /* 0x000fe8000d921848 */
[----:B------:R2:W-:Y:S04]  /*c3d0*/  STL.64 [R1+0x6f0], R26 ;  /* 0x0006f01a01007387 */ /* 0x0005e80000100a00 */
[----:B------:R2:W-:Y:S01]  /*c3e0*/  LDGSTS.E [R249+0x2c00c], desc[UR8][R26.64], !P3 ;  /* 0x2c00c0001af97fae */ /* 0x0005e2000d921848 */
[----:B------:R-:W-:Y:S01]  /*c3f0*/  ISETP.GE.U32.AND P3, PT, R252, 0x7fffff73, PT ;  /* 0x7fffff73fc00780c */ /* 0x000fe20003f66070 */
[----:B------:R-:W-:-:S02]  /*c400*/  IMAD R252, R20, 0x69, RZ ;  /* 0x0000006914fc7824 */ /* 0x000fc400078e02ff */
[----:B------:R-:W-:Y:S02]  /*c410*/  LDGSTS.E [R249+0x30000], desc[UR8][R200.64], !P4 ;  /* 0x30000000c8f97fae */ /* 0x000fe4000e121848 */
[C---:B------:R-:W-:Y:S02]  /*c420*/  IMAD.WIDE R58, R252.reuse, 0x4, R18 ;  /* 0x00000004fc3a7825 */ /* 0x040fe400078e0212 */
[----:B------:R-:W-:Y:S02]  /*c430*/  LDGSTS.E [R249+0x34000], desc[UR8][R216.64], !P4 ;  /* 0x34000000d8f97fae */ /* 0x000fe4000e121848 */
[C---:B------:R-:W-:Y:S02]  /*c440*/  IMAD.WIDE R74, R252.reuse, 0x4, R16 ;  /* 0x00000004fc4a7825 */ /* 0x040fe400078e0210 */
[----:B------:R-:W-:Y:S02]  /*c450*/  STL.64 [R1+0x21b0], R200 ;  /* 0x0021b0c801007387 */ /* 0x000fe40000100a00 */
[--C-:B--2---:R-:W-:Y:S01]  /*c460*/  IMAD.WIDE R26, R251, 0x4, R14.reuse ;  /* 0x00000004fb1a7825 */ /* 0x104fe200078e020e */
[----:B---3--:R-:W-:Y:S01]  /*c470*/  IADD3 R251, R25, -0xf, RZ ;  /* 0xfffffff119fb7810 */ /* 0x008fe20007ffe0ff */
[----:B------:R-:W-:Y:S01]  /*c480*/  STL.64 [R1+0x21b8], R216 ;  /* 0x0021b8d801007387 */ /* 0x000fe20000100a00 */
[----:B------:R-:W2:Y:S01]  /*c490*/  LDC R25, c[0x0][0x230] ;  /* 0x00008c00ff197b82 */ /* 0x000ea20000000800 */
[----:B------:R-:W-:-:S02]  /*c4a0*/  IMAD.WIDE R90, R252, 0x4, R14 ;  /* 0x00000004fc5a7825 */ /* 0x000fc400078e020e */
[----:B------:R3:W-:Y:S02]  /*c4b0*/  LDGSTS.E [R249+0x38000], desc[UR8][R26.64], !P4 ;  /* 0x380000001af97fae */ /* 0x0007e4000e121848 */
[----:B------:R-:W-:Y:S02]  /*c4c0*/  IMAD.WIDE R106, R252, 0x4, R12 ;  /* 0x00000004fc6a7825 */ /* 0x000fe400078e020c */
[----:B------:R-:W-:Y:S01]  /*c4d0*/  LDGSTS.E [R249+0x3c000], desc[UR8][R42.64], !P4 ;  /* 0x3c0000002af97fae */ /* 0x000fe2000e121848 */
[----:B------:R-:W-:Y:S01]  /*c4e0*/  ISETP.GE.U32.AND P4, PT, R251, 0x7fffff72, PT ;  /* 0x7fffff72fb00780c */ /* 0x000fe20003f86070 */
[----:B------:R-:W-:Y:S02]  /*c4f0*/  IMAD R251, R20, 0x6a, RZ ;  /* 0x0000006a14fb7824 */ /* 0x000fe400078e02ff */
[----:B------:R-:W-:Y:S01]  /*c500*/  VIADD R252, R24, 0xfffffff0 ;  /* 0xfffffff018fc7836 */ /* 0x000fe20000000000 */
[----:B------:R-:W-:Y:S01]  /*c510*/  LDGSTS.E [R249+0x30004], desc[UR8][R58.64], !P5 ;  /* 0x300040003af97fae */ /* 0x000fe2000e921848 */
[C---:B------:R-:W-:Y:S01]  /*c520*/  IMAD.WIDE R122, R251.reuse, 0x4, R18 ;  /* 0x00000004fb7a7825 */ /* 0x040fe200078e0212 */
[----:B------:R-:W4:Y:S02]  /*c530*/  LDC R24, c[0x0][0x230] ;  /* 0x00008c00ff187b82 */ /* 0x000f240000000800 */
[----:B------:R-:W-:Y:S01]  /*c540*/  LDGSTS.E [R249+0x34004], desc[UR8][R74.64], !P5 ;  /* 0x340040004af97fae */ /* 0x000fe2000e921848 */
[----:B------:R-:W-:-:S03]  /*c550*/  IMAD.WIDE R138, R251, 0x4, R16 ;  /* 0x00000004fb8a7825 */ /* 0x000fc600078e0210 */
[----:B------:R-:W-:Y:S01]  /*c560*/  LDGSTS.E [R249+0x38004], desc[UR8][R90.64], !P5 ;  /* 0x380040005af97fae */ /* 0x000fe2000e921848 */
[----:B------:R-:W-:-:S03]  /*c570*/  IMAD.WIDE R154, R251, 0x4, R14 ;  /* 0x00000004fb9a7825 */ /* 0x000fc600078e020e */
[----:B------:R-:W-:Y:S01]  /*c580*/  LDGSTS.E [R249+0x3c004], desc[UR8][R106.64], !P5 ;  /* 0x3c0040006af97fae */ /* 0x000fe2000e921848 */
[----:B------:R-:W-:Y:S01]  /*c590*/  IMAD.WIDE R170, R251, 0x4, R12 ;  /* 0x00000004fbaa7825 */ /* 0x000fe200078e020c */
[----:B------:R-:W-:Y:S02]  /*c5a0*/  ISETP.GE.U32.AND P5, PT, R252, 0x7fffff71, PT ;  /* 0x7fffff71fc00780c */ /* 0x000fe40003fa6070 */
[----:B------:R3:W-:Y:S01]  /*c5b0*/  STL.64 [R1+0x21c0], R26 ;  /* 0x0021c01a01007387 */ /* 0x0007e20000100a00 */
[----:B-1----:R-:W-:Y:S02]  /*c5c0*/  VIADD R251, R6, 0xffffffd3 ;  /* 0xffffffd306fb7836 */ /* 0x002fe40000000000 */
[----:B------:R-:W1:Y:S01]  /*c5d0*/  LDC R6, c[0x0][0x230] ;  /* 0x00008c00ff067b82 */ /* 0x000e620000000800 */
[----:B------:R-:W-:Y:S01]  /*c5e0*/  IMAD R252, R20, 0x6b, RZ ;  /* 0x0000006b14fc7824 */ /* 0x000fe200078e02ff */
[----:B------:R-:W-:Y:S03]  /*c5f0*/  LDGSTS.E [R249+0x30008], desc[UR8][R122.64], !P6 ;  /* 0x300080007af97fae */ /* 0x000fe6000f121848 */
[C---:B------:R-:W-:Y:S01]  /*c600*/  IMAD.WIDE R186, R252.reuse, 0x4, R18 ;  /* 0x00000004fcba7825 */ /* 0x040fe200078e0212 */
[----:B------:R-:W-:Y:S03]  /*c610*/  STL.64 [R1+0x21c8], R42 ;  /* 0x0021c82a01007387 */ /* 0x000fe60000100a00 */
[C---:B------:R-:W-:Y:S01]  /*c620*/  IMAD.WIDE R202, R252.reuse, 0x4, R16 ;  /* 0x00000004fcca7825 */ /* 0x040fe200078e0210 */
[----:B------:R-:W-:Y:S03]  /*c630*/  LDGSTS.E [R249+0x34008], desc[UR8][R138.64], !P6 ;  /* 0x340080008af97fae */ /* 0x000fe6000f121848 */
[C---:B------:R-:W-:Y:S01]  /*c640*/  IMAD.WIDE R218, R252.reuse, 0x4, R14 ;  /* 0x00000004fcda7825 */ /* 0x040fe200078e020e */
[----:B------:R-:W-:Y:S03]  /*c650*/  STL.64 [R1+0x21d0], R58 ;  /* 0x0021d03a01007387 */ /* 0x000fe60000100a00 */
[----:B------:R-:W-:Y:S01]  /*c660*/  IMAD.WIDE R28, R252, 0x4, R12 ;  /* 0x00000004fc1c7825 */ /* 0x000fe200078e020c */
[----:B------:R-:W-:Y:S03]  /*c670*/  LDGSTS.E [R249+0x38008], desc[UR8][R154.64], !P6 ;  /* 0x380080009af97fae */ /* 0x000fe6000f121848 */
[----:B--2---:R-:W-:Y:S01]  /*c680*/  VIADD R252, R25, 0xffffffd2 ;  /* 0xffffffd219fc7836 */ /* 0x004fe20000000000 */
[----:B------:R-:W-:Y:S01]  /*c690*/  STL.64 [R1+0x21d8], R74 ;  /* 0x0021d84a01007387 */ /* 0x000fe20000100a00 */
[----:B------:R-:W2:Y:S03]  /*c6a0*/  LDC R25, c[0x0][0x230] ;  /* 0x00008c00ff197b82 */ /* 0x000ea60000000800 */
[----:B------:R-:W-:Y:S01]  /*c6b0*/  LDGSTS.E [R249+0x3c008], desc[UR8][R170.64], !P6 ;  /* 0x3c008000aaf97fae */ /* 0x000fe2000f121848 */
[----:B------:R-:W-:Y:S01]  /*c6c0*/  ISETP.GE.U32.AND P6, PT, R251, 0x7fffff54, PT ;  /* 0x7fffff54fb00780c */ /* 0x000fe20003fc6070 */
[----:B------:R-:W-:-:S02]  /*c6d0*/  IMAD R251, R20, 0xc, RZ ;  /* 0x0000000c14fb7824 */ /* 0x000fc400078e02ff */
[----:B------:R-:W-:Y:S02]  /*c6e0*/  STL.64 [R1+0x21e0], R90 ;  /* 0x0021e05a01007387 */ /* 0x000fe40000100a00 */
[C---:B------:R-:W-:Y:S02]  /*c6f0*/  IMAD.WIDE R34, R251.reuse, 0x4, R18 ;  /* 0x00000004fb227825 */ /* 0x040fe400078e0212 */
[----:B------:R-:W-:Y:S02]  /*c700*/  STL.64 [R1+0x21e8], R106 ;  /* 0x0021e86a01007387 */ /* 0x000fe40000100a00 */
[C---:B------:R-:W-:Y:S02]  /*c710*/  IMAD.WIDE R32, R251.reuse, 0x4, R16 ;  /* 0x00000004fb207825 */ /* 0x040fe400078e0210 */
[----:B------:R-:W-:Y:S02]  /*c720*/  STL.64 [R1+0x21f0], R122 ;  /* 0x0021f07a01007387 */ /* 0x000fe40000100a00 */
[----:B------:R-:W-:-:S02]  /*c730*/  IMAD.WIDE R30, R251, 0x4, R14 ;  /* 0x00000004fb1e7825 */ /* 0x000fc400078e020e */
[----:B------:R-:W-:Y:S02]  /*c740*/  STL.64 [R1+0x21f8], R138 ;  /* 0x0021f88a01007387 */ /* 0x000fe40000100a00 */
[----:B---3--:R-:W-:Y:S01]  /*c750*/  IMAD.WIDE R26, R251, 0x4, R12 ;  /* 0x00000004fb1a7825 */ /* 0x008fe200078e020c */
[----:B----4-:R-:W-:Y:S01]  /*c760*/  IADD3 R251, R24, -0x2f, RZ ;  /* 0xffffffd118fb7810 */ /* 0x010fe20007ffe0ff */
[----:B------:R-:W-:Y:S01]  /*c770*/  STL.64 [R1+0x2200], R154 ;  /* 0x0022009a01007387 */ /* 0x000fe20000100a00 */
[----:B------:R-:W3:Y:S03]  /*c780*/  LDC R24, c[0x0][0x230] ;  /* 0x00008c00ff187b82 */ /* 0x000ee60000000800 */
[----:B------:R-:W-:Y:S04]  /*c790*/  STL.64 [R1+0x2208], R170 ;  /* 0x002208aa01007387 */ /* 0x000fe80000100a00 */
[----:B------:R-:W-:Y:S04]  /*c7a0*/  LDGSTS.E [R249+0x3000c], desc[UR8][R186.64], !P1 ;  /* 0x3000c000baf97fae */ /* 0x000fe8000c921848 */
[----:B------:R-:W-:Y:S04]  /*c7b0*/  STL.64 [R1+0x2210], R186 ;  /* 0x002210ba01007387 */ /* 0x000fe80000100a00 */
[----:B------:R-:W-:Y:S04]  /*c7c0*/  LDGSTS.E [R249+0x3400c], desc[UR8][R202.64], !P1 ;  /* 0x3400c000caf97fae */ /* 0x000fe8000c921848 */
[----:B------:R-:W-:Y:S04]  /*c7d0*/  STL.64 [R1+0x2218], R202 ;  /* 0x002218ca01007387 */ /* 0x000fe80000100a00 */
[----:B------:R-:W-:Y:S04]  /*c7e0*/  LDGSTS.E [R249+0x3800c], desc[UR8][R218.64], !P1 ;  /* 0x3800c000daf97fae */ /* 0x000fe8000c921848 */
[----:B------:R-:W-:Y:S04]  /*c7f0*/  STL.64 [R1+0x2220], R218 ;  /* 0x002220da01007387 */ /* 0x000fe80000100a00 */
[----:B------:R4:W-:Y:S01]  /*c800*/  LDGSTS.E [R249+0x3c00c], desc[UR8][R28.64], !P1 ;  /* 0x3c00c0001cf97fae */ /* 0x0009e2000c921848 */
[----:B------:R-:W-:Y:S01]  /*c810*/  ISETP.GE.U32.AND P1, PT, R252, 0x7fffff53, PT ;  /* 0x7fffff53fc00780c */ /* 0x000fe20003f26070 */
[----:B------:R-:W-:-:S02]  /*c820*/  IMAD R252, R20, 0xd, RZ ;  /* 0x0000000d14fc7824 */ /* 0x000fc400078e02ff */
[----:B------:R4:W-:Y:S04]  /*c830*/  STL.64 [R1+0x2228], R28 ;  /* 0x0022281c01007387 */ /* 0x0009e80000100a00 */
[----:B------:R-:W-:Y:S04]  /*c840*/  STL.64 [R1+0xee8], R34 ;  /* 0x000ee82201007387 */ /* 0x000fe80000100a00 */
[----:B------:R-:W-:Y:S04]  /*c850*/  LDGSTS.E [R248], desc[UR8][R34.64], !P2 ;  /* 0x0000000022f87fae */ /* 0x000fe8000d121848 */
[----:B------:R1:W-:Y:S01]  /*c860*/  STL.64 [R1+0xee0], R32 ;  /* 0x000ee02001007387 */ /* 0x0003e20000100a00 */
[----:B----4-:R-:W-:-:S03]  /*c870*/  IMAD.WIDE R28, R252, 0x4, R14 ;  /* 0x00000004fc1c7825 */ /* 0x010fc600078e020e */
[----:B------:R1:W-:Y:S04]  /*c880*/  LDGSTS.E [R248+0x4000], desc[UR8][R32.64], !P2 ;  /* 0x0400000020f87fae */ /* 0x0003e8000d121848 */
[----:B------:R4:W-:Y:S04]  /*c890*/  STL.64 [R1+0xed8], R30 ;  /* 0x000ed81e01007387 */ /* 0x0009e80000100a00 */
        /* <DEDUP_REMOVED lines=121> */
[----:B-1----:R-:W-:Y:S01]  /*d030*/  IMAD.WIDE R26, R251, 0x4, R12 ;  /* 0x00000004fb1a7825 */ /* 0x002fe200078e020c */
[----:B---3--:R-:W-:Y:S02]  /*d040*/  IADD3 R251, R25, -0x6f, RZ ;  /* 0xffffff9119fb7810 */ /* 0x008fe40007ffe0ff */
[----:B------:R1:W-:Y:S01]  /*d050*/  STL.64 [R1+0x6e0], R30 ;  /* 0x0006e01e01007387 */ /* 0x0003e20000100a00 */
[----:B------:R-:W2:Y:S03]  /*d060*/  LDC R25, c[0x0][0x230] ;  /* 0x00008c00ff197b82 */ /* 0x000ea60000000800 */
[----:B------:R1:W-:Y:S01]  /*d070*/  LDGSTS.E [R248+0x24000], desc[UR8][R30.64], !P4 ;  /* 0x240000001ef87fae */ /* 0x0003e2000e121848 */
[----:B----4-:R-:W-:-:S03]  /*d080*/  IMAD.WIDE R32, R252, 0x4, R18 ;  /* 0x00000004fc207825 */ /* 0x010fc600078e0212 */
        /* <DEDUP_REMOVED lines=26> */
[----:B---3--:R-:W-:-:S03]  /*d230*/  IMAD.WIDE R26, R251, 0x4, R12 ;  /* 0x00000004fb1a7825 */ /* 0x008fc600078e020c */
[----:B------:R2:W-:Y:S01]  /*d240*/  STL.64 [R1+0x6a0], R30 ;  /* 0x0006a01e01007387 */ /* 0x0005e20000100a00 */
[----:B------:R-:W-:-:S03]  /*d250*/  VIADD R251, R6, 0xffffffef ;  /* 0xffffffef06fb7836 */ /* 0x000fc60000000000 */
[----:B------:R2:W-:Y:S01]  /*d260*/  LDGSTS.E [R248+0x24008], desc[UR8][R30.64], !P6 ;  /* 0x240080001ef87fae */ /* 0x0005e2000f121848 */
[----:B------:R-:W3:Y:S01]  /*d270*/  LDC R6, c[0x0][0x230] ;  /* 0x00008c00ff067b82 */ /* 0x000ee20000000800 */
[C---:B-1----:R-:W-:Y:S02]  /*d280*/  IMAD.WIDE R32, R252.reuse, 0x4, R18 ;  /* 0x00000004fc207825 */ /* 0x042fe400078e0212 */
        /* <DEDUP_REMOVED lines=8> */
[----:B------:R-:W-:Y:S03]  /*d310*/  LDGSTS.E [R248+0x2000c], desc[UR8][R32.64], !P1 ;  /* 0x2000c00020f87fae */ /* 0x000fe6000c921848 */
[----:B------:R-:W-:Y:S01]  /*d320*/  IMAD.WIDE R44, R251, 0x4, R18 ;  /* 0x00000004fb2c7825 */ /* 0x000fe200078e0212 */
[----:B------:R1:W-:Y:S03]  /*d330*/  LDGSTS.E [R248+0x2400c], desc[UR8][R30.64], !P1 ;  /* 0x2400c0001ef87fae */ /* 0x0003e6000c921848 */
[----:B--2---:R-:W-:Y:S01]  /*d340*/  IMAD.WIDE R26, R252, 0x4, R12 ;  /* 0x00000004fc1a7825 */ /* 0x004fe200078e020c */
[----:B------:R2:W-:Y:S03]  /*d350*/  LDGSTS.E [R248+0x2800c], desc[UR8][R28.64], !P1 ;  /* 0x2800c0001cf87fae */ /* 0x0005e6000c921848 */
[----:B------:R-:W-:Y:S01]  /*d360*/  VIADD R252, R25, 0xffffffee ;  /* 0xffffffee19fc7836 */ /* 0x000fe20000000000 */
[----:B------:R2:W-:Y:S01]  /*d370*/  LDGSTS.E [R248+0x2c00c], desc[UR8][R26.64], !P1 ;  /* 0x2c00c0001af87fae */ /* 0x0005e2000c921848 */
[----:B------:R-:W1:Y:S01]  /*d380*/  LDC R25, c[0x0][0x230] ;  /* 0x00008c00ff197b82 */ /* 0x000e620000000800 */
[----:B------:R-:W-:-:S02]  /*d390*/  IMAD.WIDE R60, R251, 0x4, R16 ;  /* 0x00000004fb3c7825 */ /* 0x000fc400078e0210 */
[----:B------:R-:W-:Y:S01]  /*d3a0*/  ISETP.GE.U32.AND P1, PT, R252, 0x7fffff6f, PT ;  /* 0x7fffff6ffc00780c */ /* 0x000fe20003f26070 */
[----:B------:R-:W-:Y:S01]  /*d3b0*/  LDGSTS.E [R248+0x30000], desc[UR8][R44.64], !P2 ;  /* 0x300000002cf87fae */ /* 0x000fe2000d121848 */
[----:B------:R-:W-:Y:S02]  /*d3c0*/  IMAD R252, R20, 0x6d, RZ ;  /* 0x0000006d14fc7824 */ /* 0x000fe400078e02ff */
[C---:B------:R-:W-:Y:S01]  /*d3d0*/  IMAD.WIDE R76, R251.reuse, 0x4, R14 ;  /* 0x00000004fb4c7825 */ /* 0x040fe200078e020e */
[----:B------:R-:W-:Y:S03]  /*d3e0*/  LDGSTS.E [R248+0x34000], desc[UR8][R60.64], !P2 ;  /* 0x340000003cf87fae */ /* 0x000fe6000d121848 */
[----:B------:R-:W-:Y:S01]  /*d3f0*/  IMAD.WIDE R92, R251, 0x4, R12 ;  /* 0x00000004fb5c7825 */ /* 0x000fe200078e020c */
[----:B----4-:R-:W-:Y:S01]  /*d400*/  IADD3 R251, R24, -0x13, RZ ;  /* 0xffffffed18fb7810 */ /* 0x010fe20007ffe0ff */
[----:B------:R-:W-:Y:S01]  /*d410*/  LDGSTS.E [R248+0x38000], desc[UR8][R76.64], !P2 ;  /* 0x380000004cf87fae */ /* 0x000fe2000d121848 */
[----:B------:R-:W4:Y:S01]  /*d420*/  LDC R24, c[0x0][0x230] ;  /* 0x00008c00ff187b82 */ /* 0x000f220000000800 */
[----:B------:R-:W-:-:S02]  /*d430*/  IMAD.WIDE R108, R252, 0x4, R18 ;  /* 0x00000004fc6c7825 */ /* 0x000fc400078e0212 */
[----:B------:R-:W-:Y:S01]  /*d440*/  LDGSTS.E [R248+0x3c000], desc[UR8][R92.64], !P2 ;  /* 0x3c0000005cf87fae */ /* 0x000fe2000d121848 */
[----:B------:R-:W-:Y:S01]  /*d450*/  ISETP.GE.U32.AND P2, PT, R251, 0x7fffff6e, PT ;  /* 0x7fffff6efb00780c */ /* 0x000fe20003f46070 */
[C---:B------:R-:W-:Y:S02]  /*d460*/  IMAD.WIDE R124, R252.reuse, 0x4, R16 ;  /* 0x00000004fc7c7825 */ /* 0x040fe400078e0210 */
[----:B------:R-:W-:Y:S02]  /*d470*/  STL.64 [R1+0x688], R32 ;  /* 0x0006882001007387 */ /* 0x000fe40000100a00 */
[C---:B------:R-:W-:Y:S02]  /*d480*/  IMAD.WIDE R140, R252.reuse, 0x4, R14 ;  /* 0x00000004fc8c7825 */ /* 0x040fe400078e020e */
[----:B------:R-:W-:Y:S02]  /*d490*/  LDGSTS.E [R248+0x30004], desc[UR8][R108.64], !P3 ;  /* 0x300040006cf87fae */ /* 0x000fe4000d921848 */
[----:B------:R-:W-:-:S02]  /*d4a0*/  IMAD.WIDE R156, R252, 0x4, R12 ;  /* 0x00000004fc9c7825 */ /* 0x000fc400078e020c */
[----:B------:R2:W-:Y:S02]  /*d4b0*/  STL.64 [R1+0x680], R30 ;  /* 0x0006801e01007387 */ /* 0x0005e40000100a00 */
[----:B---3--:R-:W-:Y:S02]  /*d4c0*/  VIADD R252, R6, 0xffffffec ;  /* 0xffffffec06fc7836 */ /* 0x008fe40000000000 */
[----:B------:R-:W3:Y:S01]  /*d4d0*/  LDC R6, c[0x0][0x230] ;  /* 0x00008c00ff067b82 */ /* 0x000ee20000000800 */
[----:B------:R-:W-:Y:S01]  /*d4e0*/  IMAD R251, R20, 0x6e, RZ ;  /* 0x0000006e14fb7824 */ /* 0x000fe200078e02ff */
[----:B------:R-:W-:Y:S03]  /*d4f0*/  LDGSTS.E [R248+0x34004], desc[UR8][R124.64], !P3 ;  /* 0x340040007cf87fae */ /* 0x000fe6000d921848 */
[C---:B------:R-:W-:Y:S01]  /*d500*/  IMAD.WIDE R172, R251.reuse, 0x4, R18 ;  /* 0x00000004fbac7825 */ /* 0x040fe200078e0212 */
[----:B------:R4:W-:Y:S03]  /*d510*/  STL.64 [R1+0x678], R28 ;  /* 0x0006781c01007387 */ /* 0x0009e60000100a00 */
[C---:B------:R-:W-:Y:S01]  /*d520*/  IMAD.WIDE R188, R251.reuse, 0x4, R16 ;  /* 0x00000004fbbc7825 */ /* 0x040fe200078e0210 */
[----:B------:R-:W-:Y:S03]  /*d530*/  LDGSTS.E [R248+0x38004], desc[UR8][R140.64], !P3 ;  /* 0x380040008cf87fae */ /* 0x000fe6000d921848 */
[C---:B------:R-:W-:Y:S01]  /*d540*/  IMAD.WIDE R204, R251.reuse, 0x4, R14 ;  /* 0x00000004fbcc7825 */ /* 0x040fe200078e020e */
[----:B------:R3:W-:Y:S03]  /*d550*/  STL.64 [R1+0x670], R26 ;  /* 0x0006701a01007387 */ /* 0x0007e60000100a00 */
[----:B------:R-:W-:Y:S01]  /*d560*/  IMAD.WIDE R220, R251, 0x4, R12 ;  /* 0x00000004fbdc7825 */ /* 0x000fe200078e020c */
[----:B------:R-:W-:Y:S01]  /*d570*/  LDGSTS.E [R248+0x3c004], desc[UR8][R156.64], !P3 ;  /* 0x3c0040009cf87fae */ /* 0x000fe2000d921848 */
[----:B------:R-:W-:-:S02]  /*d580*/  ISETP.GE.U32.AND P3, PT, R252, 0x7fffff6d, PT ;  /* 0x7fffff6dfc00780c */ /* 0x000fc40003f66070 */
[----:B-1----:R-:W-:Y:S01]  /*d590*/  VIADD R251, R25, 0xffffffcf ;  /* 0xffffffcf19fb7836 */ /* 0x002fe20000000000 */
[----:B------:R-:W-:Y:S01]  /*d5a0*/  STL.64 [R1+0x2230], R44 ;  /* 0x0022302c01007387 */ /* 0x000fe20000100a00 */
[----:B------:R-:W1:Y:S01]  /*d5b0*/  LDC R25, c[0x0][0x230] ;  /* 0x00008c00ff197b82 */ /* 0x000e620000000800 */
[----:B------:R-:W-:Y:S02]  /*d5c0*/  IMAD R252, R20, 0x6f, RZ ;  /* 0x0000006f14fc7824 */ /* 0x000fe400078e02ff */
[----:B------:R-:W-:Y:S02]  /*d5d0*/  LDGSTS.E [R248+0x30008], desc[UR8][R172.64], !P4 ;  /* 0x30008000acf87fae */ /* 0x000fe4000e121848 */
[C---:B--2---:R-:W-:Y:S02]  /*d5e0*/  IMAD.WIDE R30, R252.reuse, 0x4, R18 ;  /* 0x00000004fc1e7825 */ /* 0x044fe400078e0212 */
[----:B------:R-:W-:Y:S02]  /*d5f0*/  STL.64 [R1+0x2238], R60 ;  /* 0x0022383c01007387 */ /* 0x000fe40000100a00 */
[----:B------:R-:W-:-:S02]  /*d600*/  IMAD.WIDE R46, R252, 0x4, R16 ;  /* 0x00000004fc2e7825 */ /* 0x000fc400078e0210 */
[----:B------:R-:W-:Y:S02]  /*d610*/  LDGSTS.E [R248+0x34008], desc[UR8][R188.64], !P4 ;  /* 0x34008000bcf87fae */ /* 0x000fe4000e121848 */
[C---:B------:R-:W-:Y:S02]  /*d620*/  IMAD.WIDE R62, R252.reuse, 0x4, R14 ;  /* 0x00000004fc3e7825 */ /* 0x040fe400078e020e */
[----:B------:R-:W-:Y:S02]  /*d630*/  STL.64 [R1+0x2240], R76 ;  /* 0x0022404c01007387 */ /* 0x000fe40000100a00 */
[----:B------:R-:W-:Y:S01]  /*d640*/  IMAD.WIDE R78, R252, 0x4, R12 ;  /* 0x00000004fc4e7825 */ /* 0x000fe200078e020c */
[----:B----4-:R-:W-:Y:S01]  /*d650*/  IADD3 R252, R24, -0x32, RZ ;  /* 0xffffffce18fc7810 */ /* 0x010fe20007ffe0ff */
[----:B------:R-:W-:Y:S01]  /*d660*/  LDGSTS.E [R248+0x38008], desc[UR8][R204.64], !P4 ;  /* 0x38008000ccf87fae */ /* 0x000fe2000e121848 */
[----:B------:R-:W2:Y:S03]  /*d670*/  LDC R24, c[0x0][0x230] ;  /* 0x00008c00ff187b82 */ /* 0x000ea60000000800 */
[----:B------:R-:W-:Y:S04]  /*d680*/  STL.64 [R1+0x2248], R92 ;  /* 0x0022485c01007387 */ /* 0x000fe80000100a00 */
[----:B------:R-:W-:Y:S01]  /*d690*/  LDGSTS.E [R248+0x3c008], desc[UR8][R220.64], !P4 ;  /* 0x3c008000dcf87fae */ /* 0x000fe2000e121848 */
[----:B------:R-:W-:Y:S01]  /*d6a0*/  ISETP.GE.U32.AND P4, PT, R251, 0x7fffff50, PT ;  /* 0x7fffff50fb00780c */ /* 0x000fe20003f86070 */
[----:B------:R-:W-:-:S02]  /*d6b0*/  IMAD.SHL.U32 R251, R20, 0x10, RZ ;  /* 0x0000001014fb7824 */ /* 0x000fc400078e00ff */
[----:B------:R-:W-:Y:S02]  /*d6c0*/  STL.64 [R1+0x2250], R108 ;  /* 0x0022506c01007387 */ /* 0x000fe40000100a00 */
[C---:B------:R-:W-:Y:S02]  /*d6d0*/  IMAD.WIDE R34, R251.reuse, 0x4, R18 ;  /* 0x00000004fb227825 */ /* 0x040fe400078e0212 */
[----:B------:R-:W-:Y:S02]  /*d6e0*/  STL.64 [R1+0x2258], R124 ;  /* 0x0022587c01007387 */ /* 0x000fe40000100a00 */
[C---:B------:R-:W-:Y:S02]  /*d6f0*/  IMAD.WIDE R32, R251.reuse, 0x4, R16 ;  /* 0x00000004fb207825 */ /* 0x040fe400078e0210 */
[----:B------:R-:W-:Y:S02]  /*d700*/  STL.64 [R1+0x2260], R140 ;  /* 0x0022608c01007387 */ /* 0x000fe40000100a00 */
[----:B------:R-:W-:-:S02]  /*d710*/  IMAD.WIDE R28, R251, 0x4, R14 ;  /* 0x00000004fb1c7825 */ /* 0x000fc400078e020e */
[----:B------:R-:W-:Y:S02]  /*d720*/  STL.64 [R1+0x2268], R156 ;  /* 0x0022689c01007387 */ /* 0x000fe40000100a00 */
[----:B---3--:R-:W-:Y:S02]  /*d730*/  IMAD.WIDE R26, R251, 0x4, R12 ;  /* 0x00000004fb1a7825 */ /* 0x008fe400078e020c */
[----:B------:R-:W-:Y:S02]  /*d740*/  STL.64 [R1+0x2270], R172 ;  /* 0x002270ac01007387 */ /* 0x000fe40000100a00 */
[----:B------:R-:W-:Y:S02]  /*d750*/  VIADD R251, R6, 0xffffffcd ;  /* 0xffffffcd06fb7836 */ /* 0x000fe40000000000 */
[----:B------:R-:W-:Y:S01]  /*d760*/  STL.64 [R1+0x2278], R188 ;  /* 0x002278bc01007387 */ /* 0x000fe20000100a00 */
[----:B------:R-:W3:Y:S03]  /*d770*/  LDC R6, c[0x0][0x230] ;  /* 0x00008c00ff067b82 */ /* 0x000ee60000000800 */
[----:B------:R-:W-:Y:S04]  /*d780*/  STL.64 [R1+0x2280], R204 ;  /* 0x002280cc01007387 */ /* 0x000fe80000100a00 */
[----:B------:R4:W-:Y:S04]  /*d790*/  LDGSTS.E [R248+0x3000c], desc[UR8][R30.64], !P5 ;  /* 0x3000c0001ef87fae */ /* 0x0009e8000e921848 */
[----:B------:R-:W-:Y:S04]  /*d7a0*/  STL.64 [R1+0x2288], R220 ;  /* 0x002288dc01007387 */ /* 0x000fe80000100a00 */
[----:B------:R-:W-:Y:S04]  /*d7b0*/  LDGSTS.E [R248+0x3400c], desc[UR8][R46.64], !P5 ;  /* 0x3400c0002ef87fae */ /* 0x000fe8000e921848 */
[----:B------:R4:W-:Y:S04]  /*d7c0*/  STL.64 [R1+0x2290], R30 ;  /* 0x0022901e01007387 */ /* 0x0009e80000100a00 */
[----:B------:R-:W-:Y:S04]  /*d7d0*/  LDGSTS.E [R248+0x3800c], desc[UR8][R62.64], !P5 ;  /* 0x3800c0003ef87fae */ /* 0x000fe8000e921848 */
[----:B------:R-:W-:Y:S04]  /*d7e0*/  STL.64 [R1+0x2298], R46 ;  /* 0x0022982e01007387 */ /* 0x000fe80000100a00 */
[----:B------:R-:W-:Y:S01]  /*d7f0*/  LDGSTS.E [R248+0x3c00c], desc[UR8][R78.64], !P5 ;  /* 0x3c00c0004ef87fae */ /* 0x000fe2000e921848 */
[----:B------:R-:W-:Y:S01]  /*d800*/  ISETP.GE.U32.AND P5, PT, R252, 0x7fffff4f, PT ;  /* 0x7fffff4ffc00780c */ /* 0x000fe20003fa6070 */
[----:B------:R-:W-:-:S02]  /*d810*/  IMAD R252, R20, 0x11, RZ ;  /* 0x0000001114fc7824 */ /* 0x000fc400078e02ff */
[----:B------:R-:W-:Y:S02]  /*d820*/  STL.64 [R1+0x22a0], R62 ;  /* 0x0022a03e01007387 */ /* 0x000fe40000100a00 */
[----:B----4-:R-:W-:Y:S02]  /*d830*/  IMAD.WIDE R30, R252, 0x4, R16 ;  /* 0x00000004fc1e7825 */ /* 0x010fe400078e0210 */
[----:B------:R-:W-:Y:S04]  /*d840*/  STL.64 [R1+0x22a8], R78 ;  /* 0x0022a84e01007387 */ /* 0x000fe80000100a00 */
[----:B------:R-:W-:Y:S04]  /*d850*/  STL.64 [R1+0x1d80], R248 ;  /* 0x001d80f801007387 */ /* 0x000fe80000100a00 */
[----:B------:R4:W-:Y:S04]  /*d860*/  LDGSTS.E [R2], desc[UR8][R34.64], !P6 ;  /* 0x0000000022027fae */ /* 0x0009e8000f121848 */
[----:B------:R4:W-:Y:S04]  /*d870*/  STL.64 [R1+0xe68], R34 ;  /* 0x000e682201007387 */ /* 0x0009e80000100a00 */
[----:B------:R1:W-:Y:S04]  /*d880*/  LDGSTS.E [R2+0x4000], desc[UR8][R32.64], !P6 ;  /* 0x0400000020027fae */ /* 0x0003e8000f121848 */
[----:B------:R1:W-:Y:S04]  /*d890*/  STL.64 [R1+0xe60], R32 ;  /* 0x000e602001007387 */ /* 0x0003e80000100a00 */
[----:B------:R2:W-:Y:S01]  /*d8a0*/  LDGSTS.E [R2+0x8000], desc[UR8][R28.64], !P6 ;  /* 0x080000001c027fae */ /* 0x0005e2000f121848 */
[----:B----4-:R-:W4:Y:S03]  /*d8b0*/  LDC R35, c[0x0][0x230] ;  /* 0x00008c00ff237b82 */ /* 0x010f260000000800 */
[----:B------:R3:W-:Y:S01]  /*d8c0*/  LDGSTS.E [R2+0xc000], desc[UR8][R26.64], !P6 ;  /* 0x0c0000001a027fae */ /* 0x0007e2000f121848 */
[----:B------:R-:W-:Y:S01]  /*d8d0*/  ISETP.GE.U32.AND P6, PT, R251, 0x7fffff4e, PT ;  /* 0x7fffff4efb00780c */ /* 0x000fe20003fc6070 */
[----:B------:R-:W-:-:S02]  /*d8e0*/  IMAD R251, R20, 0x12, RZ ;  /* 0x0000001214fb7824 */ /* 0x000fc400078e02ff */
[C---:B-1----:R-:W-:Y:S01]  /*d8f0*/  IMAD.WIDE R32, R252.reuse, 0x4, R18 ;  /* 0x00000004fc207825 */ /* 0x042fe200078e0212 */
[----:B------:R2:W-:Y:S01]  /*d900*/  STL.64 [R1+0xe58], R28 ;  /* 0x000e581c01007387 */ /* 0x0005e20000100a00 */
[----:B------:R-:W1:Y:S03]  /*d910*/  LDC R34, c[0x0][0x230] ;  /* 0x00008c00ff227b82 */ /* 0x000e660000000800 */
[----:B------:R3:W-:Y:S04]  /*d920*/  STL.64 [R1+0xe50], R26 ;  /* 0x000e501a01007387 */ /* 0x0007e80000100a00 */
[----:B------:R3:W-:Y:S01]  /*d930*/  STL.64 [R1+0xe48], R32 ;  /* 0x000e482001007387 */ /* 0x0007e20000100a00 */
[----:B--2---:R-:W-:-:S03]  /*d940*/  IMAD.WIDE R28, R252, 0x4, R14 ;  /* 0x00000004fc1c7825 */ /* 0x004fc600078e020e */
[----:B------:R2:W-:Y:S01]  /*d950*/  LDGSTS.E [R2+0x4], desc[UR8][R32.64], !P1 ;  /* 0x0000400020027fae */ /* 0x0005e2000c921848 */
[----:B---3--:R-:W-:-:S03]  /*d960*/  IMAD.WIDE R26, R252, 0x4, R12 ;  /* 0x00000004fc1a7825 */ /* 0x008fc600078e020c */
[----:B------:R3:W-:Y:S01]  /*d970*/  STL.64 [R1+0xe40], R30 ;  /* 0x000e401e01007387 */ /* 0x0007e20000100a00 */
[----:B------:R-:W-:-:S03]  /*d980*/  VIADD R252, R25, 0xffffffcc ;  /* 0xffffffcc19fc7836 */ /* 0x000fc60000000000 */
[----:B------:R3:W-:Y:S01]  /*d990*/  LDGSTS.E [R2+0x4004], desc[UR8][R30.64], !P1 ;  /* 0x040040001e027fae */ /* 0x0007e2000c921848 */
[----:B------:R-:W4:Y:S01]  /*d9a0*/  LDC R25, c[0x0][0x230] ;  /* 0x00008c00ff197b82 */ /* 0x000f220000000800 */
[C---:B--2---:R-:W-:Y:S02]  /*d9b0*/  IMAD.WIDE R32, R251.reuse, 0x4, R18 ;  /* 0x00000004fb207825 */ /* 0x044fe400078e0212 */
[----:B------:R2:W-:Y:S04]  /*d9c0*/  STL.64 [R1+0xe38], R28 ;  /* 0x000e381c01007387 */ /* 0x0005e80000100a00 */
[----:B------:R2:W-:Y:S01]  /*d9d0*/  LDGSTS.E [R2+0x8004], desc[UR8][R28.64], !P1 ;  /* 0x080040001c027fae */ /* 0x0005e2000c921848 */
[----:B---3--:R-:W-:-:S03]  /*d9e0*/  IMAD.WIDE R30, R251, 0x4, R16 ;  /* 0x00000004fb1e7825 */ /* 0x008fc600078e0210 */
[----:B------:R3:W-:Y:S04]  /*d9f0*/  STL.64 [R1+0xe30], R26 ;  /* 0x000e301a01007387 */ /* 0x0007e80000100a00 */
        /* <DEDUP_REMOVED lines=10> */
[----:B------:R-:W1:Y:S03]  /*daa0*/  LDC R24, c[0x0][0x230] ;  /* 0x00008c00ff187b82 */ /* 0x000e660000000800 */
[----:B------:R4:W-:Y:S01]  /*dab0*/  STL.64 [R1+0xe18], R28 ;  /* 0x000e181c01007387 */ /* 0x0009e20000100a00 */
[----:B--2---:R-:W-:-:S03]  /*dac0*/  IMAD.WIDE R32, R252, 0x4, R18 ;  /* 0x00000004fc207825 */ /* 0x004fc600078e0212 */
[----:B------:R4:W-:Y:S04]  /*dad0*/  LDGSTS.E [R2+0x8008], desc[UR8][R28.64], !P2 ;  /* 0x080080001c027fae */ /* 0x0009e8000d121848 */
[----:B------:R2:W-:Y:S01]  /*dae0*/  STL.64 [R1+0xe10], R26 ;  /* 0x000e101a01007387 */ /* 0x0005e20000100a00 */
[----:B---3--:R-:W-:-:S03]  /*daf0*/  IMAD.WIDE R30, R252, 0x4, R16 ;  /* 0x00000004fc1e7825 */ /* 0x008fc600078e0210 */
        /* <DEDUP_REMOVED lines=70> */
[----:B-1----:R-:W-:Y:S01]  /*df60*/  IMAD.WIDE R26, R252, 0x4, R12 ;  /* 0x00000004fc1a7825 */ /* 0x002fe200078e020c */
[----:B---3--:R-:W-:Y:S02]  /*df70*/  IADD3 R252, R25, -0x72, RZ ;  /* 0xffffff8e19fc7810 */ /* 0x008fe40007ffe0ff */
[----:B------:R1:W-:Y:S01]  /*df80*/  STL.64 [R1+0xa00], R30 ;  /* 0x000a001e01007387 */ /* 0x0003e20000100a00 */
[----:B------:R-:W3:Y:S03]  /*df90*/  LDC R25, c[0x0][0x230] ;  /* 0x00008c00ff197b82 */ /* 0x000ee60000000800 */
[----:B------:R1:W-:Y:S01]  /*dfa0*/  LDGSTS.E [R2+0x1400c], desc[UR8][R30.64], !P1 ;  /* 0x1400c0001e027fae */ /* 0x0003e2000c921848 */
[----:B--2---:R-:W-:-:S03]  /*dfb0*/  IMAD.WIDE R32, R251, 0x4, R18 ;  /* 0x00000004fb207825 */ /* 0x004fc600078e0212 */
        /* <DEDUP_REMOVED lines=23> */
[C---:B---3--:R-:W-:Y:S01]  /*e130*/  IMAD.WIDE R28, R252.reuse, 0x4, R14 ;  /* 0x00000004fc1c7825 */ /* 0x048fe200078e020e */
[----:B------:R-:W-:Y:S03]  /*e140*/  STL.64 [R1+0x648], R32 ;  /* 0x0006482001007387 */ /* 0x000fe60000100a00 */
[C-C-:B------:R-:W-:Y:S01]  /*e150*/  IMAD.WIDE R78, R251.reuse, 0x4, R12.reuse ;  /* 0x00000004fb4e7825 */ /* 0x140fe200078e020c */
[----:B------:R-:W-:Y:S03]  /*e160*/  LDGSTS.E [R2+0x20004], desc[UR8][R32.64], !P3 ;  /* 0x2000400020027fae */ /* 0x000fe6000d921848 */
[----:B--2---:R-:W-:Y:S01]  /*e170*/  IMAD.WIDE R26, R252, 0x4, R12 ;  /* 0x00000004fc1a7825 */ /* 0x004fe200078e020c */
[----:B------:R1:W-:Y:S03]  /*e180*/  STL.64 [R1+0x640], R30 ;  /* 0x0006401e01007387 */ /* 0x0003e60000100a00 */
[----:B------:R-:W-:Y:S01]  /*e190*/  VIADD R252, R6, 0xffffff8c ;  /* 0xffffff8c06fc7836 */ /* 0x000fe20000000000 */
[----:B------:R1:W-:Y:S01]  /*e1a0*/  LDGSTS.E [R2+0x24004], desc[UR8][R30.64], !P3 ;  /* 0x240040001e027fae */ /* 0x0003e2000d921848 */
[----:B------:R-:W2:Y:S03]  /*e1b0*/  LDC R6, c[0x0][0x230] ;  /* 0x00008c00ff067b82 */ /* 0x000ea60000000800 */
        /* <DEDUP_REMOVED lines=8> */
[----:B------:R3:W-:Y:S03]  /*e240*/  LDGSTS.E [R2+0x20008], desc[UR8][R30.64], !P4 ;  /* 0x200080001e027fae */ /* 0x0007e6000e121848 */
[C---:B------:R-:W-:Y:S01]  /*e250*/  IMAD.WIDE R62, R252.reuse, 0x4, R18 ;  /* 0x00000004fc3e7825 */ /* 0x040fe200078e0212 */
[----:B------:R-:W-:Y:S03]  /*e260*/  LDGSTS.E [R2+0x24008], desc[UR8][R28.64], !P4 ;  /* 0x240080001c027fae */ /* 0x000fe6000e121848 */
[----:B-1----:R-:W-:Y:S01]  /*e270*/  IMAD.WIDE R26, R251, 0x4, R14 ;  /* 0x00000004fb1a7825 */ /* 0x002fe200078e020e */
[----:B------:R3:W-:Y:S03]  /*e280*/  STL.64 [R1+0x628], R30 ;  /* 0x0006281e01007387 */ /* 0x0007e60000100a00 */
[----:B------:R-:W-:Y:S01]  /*e290*/  VIADD R251, R25, 0xffffffeb ;  /* 0xffffffeb19fb7836 */ /* 0x000fe20000000000 */
[----:B------:R-:W-:Y:S01]  /*e2a0*/  LDGSTS.E [R2+0x28008], desc[UR8][R26.64], !P4 ;  /* 0x280080001a027fae */ /* 0x000fe2000e121848 */
[----:B------:R-:W1:Y:S01]  /*e2b0*/  LDC R25, c[0x0][0x230] ;  /* 0x00008c00ff197b82 */ /* 0x000e620000000800 */
[----:B------:R-:W-:-:S02]  /*e2c0*/  IMAD.WIDE R46, R252, 0x4, R16 ;  /* 0x00000004fc2e7825 */ /* 0x000fc400078e0210 */
[----:B------:R-:W-:Y:S01]  /*e2d0*/  LDGSTS.E [R2+0x2c008], desc[UR8][R78.64], !P4 ;  /* 0x2c0080004e027fae */ /* 0x000fe2000e121848 */
[----:B------:R-:W-:Y:S01]  /*e2e0*/  ISETP.GE.U32.AND P4, PT, R251, 0x7fffff6c, PT ;  /* 0x7fffff6cfb00780c */ /* 0x000fe20003f86070 */
[----:B------:R-:W-:Y:S02]  /*e2f0*/  IMAD R251, R20, 0x70, RZ ;  /* 0x0000007014fb7824 */ /* 0x000fe400078e02ff */
[C---:B---3--:R-:W-:Y:S01]  /*e300*/  IMAD.WIDE R30, R252.reuse, 0x4, R14 ;  /* 0x00000004fc1e7825 */ /* 0x048fe200078e020e */
[----:B------:R-:W-:Y:S03]  /*e310*/  LDGSTS.E [R2+0x2000c], desc[UR8][R62.64], !P5 ;  /* 0x2000c0003e027fae */ /* 0x000fe6000e921848 */
[----:B------:R-:W-:Y:S01]  /*e320*/  IMAD.WIDE R220, R252, 0x4, R12 ;  /* 0x00000004fcdc7825 */ /* 0x000fe200078e020c */
[----:B----4-:R-:W-:Y:S01]  /*e330*/  IADD3 R252, R24, -0x16, RZ ;  /* 0xffffffea18fc7810 */ /* 0x010fe20007ffe0ff */
[----:B------:R-:W-:Y:S01]  /*e340*/  LDGSTS.E [R2+0x2400c], desc[UR8][R46.64], !P5 ;  /* 0x2400c0002e027fae */ /* 0x000fe2000e921848 */
[----:B------:R-:W3:Y:S01]  /*e350*/  LDC R24, c[0x0][0x230] ;  /* 0x00008c00ff187b82 */ /* 0x000ee20000000800 */
[----:B------:R-:W-:-:S02]  /*e360*/  IMAD.WIDE R94, R251, 0x4, R18 ;  /* 0x00000004fb5e7825 */ /* 0x000fc400078e0212 */
[----:B------:R4:W-:Y:S02]  /*e370*/  LDGSTS.E [R2+0x2800c], desc[UR8][R30.64], !P5 ;  /* 0x2800c0001e027fae */ /* 0x0009e4000e921848 */
[C---:B------:R-:W-:Y:S02]  /*e380*/  IMAD.WIDE R110, R251.reuse, 0x4, R16 ;  /* 0x00000004fb6e7825 */ /* 0x040fe400078e0210 */
[----:B------:R-:W-:Y:S01]  /*e390*/  LDGSTS.E [R2+0x2c00c], desc[UR8][R220.64], !P5 ;  /* 0x2c00c000dc027fae */ /* 0x000fe2000e921848 */
[----:B------:R-:W-:Y:S01]  /*e3a0*/  ISETP.GE.U32.AND P5, PT, R252, 0x7fffff6b, PT ;  /* 0x7fffff6bfc00780c */ /* 0x000fe20003fa6070 */
[C---:B------:R-:W-:Y:S02]  /*e3b0*/  IMAD.WIDE R126, R251.reuse, 0x4, R14 ;  /* 0x00000004fb7e7825 */ /* 0x040fe400078e020e */
[----:B------:R-:W-:Y:S02]  /*e3c0*/  STL.64 [R1+0x620], R28 ;  /* 0x0006201c01007387 */ /* 0x000fe40000100a00 */
[----:B------:R-:W-:-:S02]  /*e3d0*/  IMAD.WIDE R142, R251, 0x4, R12 ;  /* 0x00000004fb8e7825 */ /* 0x000fc400078e020c */
[----:B------:R-:W-:Y:S02]  /*e3e0*/  STL.64 [R1+0x618], R26 ;  /* 0x0006181a01007387 */ /* 0x000fe40000100a00 */
[----:B--2---:R-:W-:Y:S02]  /*e3f0*/  VIADD R251, R6, 0xffffffe9 ;  /* 0xffffffe906fb7836 */ /* 0x004fe40000000000 */
[----:B------:R-:W2:Y:S01]  /*e400*/  LDC R6, c[0x0][0x230] ;  /* 0x00008c00ff067b82 */ /* 0x000ea20000000800 */
        /* <DEDUP_REMOVED lines=10> */
[----:B-1----:R-:W-:Y:S01]  /*e4b0*/  VIADD R252, R25, 0xffffffe8 ;  /* 0xffffffe819fc7836 */ /* 0x002fe20000000000 */
[----:B------:R-:W-:Y:S04]  /*e4c0*/  STL.64 [R1+0x22c0], R46 ;  /* 0x0022c02e01007387 */ /* 0x000fe80000100a00 */
[----:B------:R-:W-:Y:S01]  /*e4d0*/  LDGSTS.E [R2+0x3c000], desc[UR8][R142.64], !P6 ;  /* 0x3c0000008e027fae */ /* 0x000fe2000f121848 */
[----:B------:R-:W-:Y:S01]  /*e4e0*/  ISETP.GE.U32.AND P6, PT, R251, 0x7fffff6a, PT ;  /* 0x7fffff6afb00780c */ /* 0x000fe20003fc6070 */
[----:B------:R-:W-:-:S02]  /*e4f0*/  IMAD R251, R20, 0x72, RZ ;  /* 0x0000007214fb7824 */ /* 0x000fc400078e02ff */
[----:B------:R4:W-:Y:S02]  /*e500*/  STL.64 [R1+0x22c8], R30 ;  /* 0x0022c81e01007387 */ /* 0x0009e40000100a00 */
[C---:B------:R-:W-:Y:S02]  /*e510*/  IMAD.WIDE R222, R251.reuse, 0x4, R18 ;  /* 0x00000004fbde7825 */ /* 0x040fe400078e0212 */
[----:B------:R-:W-:Y:S02]  /*e520*/  LDGSTS.E [R2+0x30004], desc[UR8][R158.64], !P1 ;  /* 0x300040009e027fae */ /* 0x000fe4000c921848 */
[C---:B------:R-:W-:Y:S02]  /*e530*/  IMAD.WIDE R32, R251.reuse, 0x4, R16 ;  /* 0x00000004fb207825 */ /* 0x040fe400078e0210 */
[----:B------:R-:W-:Y:S02]  /*e540*/  STL.64 [R1+0x22d0], R220 ;  /* 0x0022d0dc01007387 */ /* 0x000fe40000100a00 */
[----:B------:R-:W-:-:S02]  /*e550*/  IMAD.WIDE R48, R251, 0x4, R14 ;  /* 0x00000004fb307825 */ /* 0x000fc400078e020e */
[----:B------:R-:W-:Y:S02]  /*e560*/  LDGSTS.E [R2+0x34004], desc[UR8][R174.64], !P1 ;  /* 0x34004000ae027fae */ /* 0x000fe4000c921848 */
[----:B------:R-:W-:Y:S02]  /*e570*/  IMAD.WIDE R64, R251, 0x4, R12 ;  /* 0x00000004fb407825 */ /* 0x000fe400078e020c */
[----:B------:R-:W-:Y:S02]  /*e580*/  STL.64 [R1+0x22d8], R94 ;  /* 0x0022d85e01007387 */ /* 0x000fe40000100a00 */
[----:B---3--:R-:W-:Y:S02]  /*e590*/  VIADD R251, R24, 0xffffffcb ;  /* 0xffffffcb18fb7836 */ /* 0x008fe40000000000 */
[----:B------:R-:W-:Y:S04]  /*e5a0*/  LDGSTS.E [R2+0x38004], desc[UR8][R190.64], !P1 ;  /* 0x38004000be027fae */ /* 0x000fe8000c921848 */
[----:B------:R-:W-:Y:S04]  /*e5b0*/  STL.64 [R1+0x22e0], R110 ;  /* 0x0022e06e01007387 */ /* 0x000fe80000100a00 */
        /* <DEDUP_REMOVED lines=10> */
[----:B------:R-:W-:Y:S01]  /*e660*/  IMAD.WIDE R128, R252, 0x4, R12 ;  /* 0x00000004fc807825 */ /* 0x000fe200078e020c */
[----:B--2---:R-:W-:Y:S01]  /*e670*/  IADD3 R252, R6, -0x36, RZ ;  /* 0xffffffca06fc7810 */ /* 0x004fe20007ffe0ff */
[----:B------:R-:W-:Y:S01]  /*e680*/  STL.64 [R1+0x2308], R190 ;  /* 0x002308be01007387 */ /* 0x000fe20000100a00 */
[----:B------:R-:W1:Y:S03]  /*e690*/  LDC R6, c[0x0][0x230] ;  /* 0x00008c00ff067b82 */ /* 0x000e660000000800 */
[----:B------:R-:W-:Y:S04]  /*e6a0*/  STL.64 [R1+0x2310], R206 ;  /* 0x002310ce01007387 */ /* 0x000fe80000100a00 */
[----:B------:R-:W-:Y:S04]  /*e6b0*/  LDGSTS.E [R2+0x30008], desc[UR8][R222.64], !P2 ;  /* 0x30008000de027fae */ /* 0x000fe8000d121848 */
[----:B------:R-:W-:Y:S04]  /*e6c0*/  STL.64 [R1+0x2318], R222 ;  /* 0x002318de01007387 */ /* 0x000fe80000100a00 */
[----:B------:R-:W-:Y:S04]  /*e6d0*/  LDGSTS.E [R2+0x34008], desc[UR8][R32.64], !P2 ;  /* 0x3400800020027fae */ /* 0x000fe8000d121848 */
[----:B------:R-:W-:Y:S04]  /*e6e0*/  STL.64 [R1+0x2320], R32 ;  /* 0x0023202001007387 */ /* 0x000fe80000100a00 */
[----:B------:R-:W-:Y:S04]  /*e6f0*/  LDGSTS.E [R2+0x38008], desc[UR8][R48.64], !P2 ;  /* 0x3800800030027fae */ /* 0x000fe8000d121848 */
[----:B------:R-:W-:Y:S04]  /*e700*/  STL.64 [R1+0x2328], R48 ;  /* 0x0023283001007387 */ /* 0x000fe80000100a00 */
[----:B------:R-:W-:Y:S01]  /*e710*/  LDGSTS.E [R2+0x3c008], desc[UR8][R64.64], !P2 ;  /* 0x3c00800040027fae */ /* 0x000fe2000d121848 */
[----:B------:R-:W-:Y:S01]  /*e720*/  ISETP.GE.U32.AND P2, PT, R251, 0x7fffff4c, PT ;  /* 0x7fffff4cfb00780c */ /* 0x000fe20003f46070 */
[----:B------:R-:W-:-:S02]  /*e730*/  IMAD R251, R20, 0x14, RZ ;  /* 0x0000001414fb7824 */ /* 0x000fc400078e02ff */
[----:B------:R-:W-:Y:S02]  /*e740*/  STL.64 [R1+0x2330], R64 ;  /* 0x0023304001007387 */ /* 0x000fe40000100a00 */
[C---:B----4-:R-:W-:Y:S02]  /*e750*/  IMAD.WIDE R30, R251.reuse, 0x4, R18 ;  /* 0x00000004fb1e7825 */ /* 0x050fe400078e0212 */
[----:B------:R-:W-:Y:S02]  /*e760*/  STL.64 [R1+0x2338], R80 ;  /* 0x0023385001007387 */ /* 0x000fe40000100a00 */
[C---:B------:R-:W-:Y:S02]  /*e770*/  IMAD.WIDE R28, R251.reuse, 0x4, R16 ;  /* 0x00000004fb1c7825 */ /* 0x040fe400078e0210 */
[----:B------:R-:W-:Y:S02]  /*e780*/  LDGSTS.E [R2+0x3000c], desc[UR8][R80.64], !P3 ;  /* 0x3000c00050027fae */ /* 0x000fe4000d921848 */
[----:B------:R-:W-:-:S02]  /*e790*/  IMAD.WIDE R26, R251, 0x4, R14 ;  /* 0x00000004fb1a7825 */ /* 0x000fc400078e020e */
[----:B------:R-:W-:Y:S02]  /*e7a0*/  STL.64 [R1+0x2340], R96 ;  /* 0x0023406001007387 */ /* 0x000fe40000100a00 */
[----:B------:R-:W-:Y:S02]  /*e7b0*/  IMAD.WIDE R24, R251, 0x4, R12 ;  /* 0x00000004fb187825 */ /* 0x000fe400078e020c */
[----:B------:R-:W-:Y:S02]  /*e7c0*/  LDGSTS.E [R2+0x3400c], desc[UR8][R96.64], !P3 ;  /* 0x3400c00060027fae */ /* 0x000fe4000d921848 */
[----:B------:R-:W-:Y:S02]  /*e7d0*/  VIADD R251, R35, 0xffffffc9 ;  /* 0xffffffc923fb7836 */ /* 0x000fe40000000000 */
[----:B------:R-:W-:Y:S04]  /*e7e0*/  STL.64 [R1+0x2348], R112 ;  /* 0x0023487001007387 */ /* 0x000fe80000100a00 */
[----:B------:R-:W-:Y:S04]  /*e7f0*/  LDGSTS.E [R2+0x3800c], desc[UR8][R112.64], !P3 ;  /* 0x3800c00070027fae */ /* 0x000fe8000d921848 */
[----:B------:R-:W-:Y:S04]  /*e800*/  STL.64 [R1+0x2350], R128 ;  /* 0x0023508001007387 */ /* 0x000fe80000100a00 */
[----:B------:R2:W-:Y:S01]  /*e810*/  LDGSTS.E [R2+0x3c00c], desc[UR8][R128.64], !P3 ;  /* 0x3c00c00080027fae */ /* 0x0005e2000d921848 */
[----:B------:R-:W-:Y:S01]  /*e820*/  ISETP.GE.U32.AND P3, PT, R252, 0x7fffff4b, PT ;  /* 0x7fffff4bfc00780c */ /* 0x000fe20003f66070 */
[----:B------:R-:W-:-:S02]  /*e830*/  IMAD R252, R20, 0x15, RZ ;  /* 0x0000001514fc7824 */ /* 0x000fc400078e02ff */
[----:B------:R2:W-:Y:S04]  /*e840*/  STL.64 [R1+0x1d78], R2 ;  /* 0x001d780201007387 */ /* 0x0005e80000100a00 */
[----:B------:R3:W-:Y:S04]  /*e850*/  STL.64 [R1+0xde8], R30 ;  /* 0x000de81e01007387 */ /* 0x0007e80000100a00 */
[----:B------:R3:W-:Y:S01]  /*e860*/  LDGSTS.E [R21], desc[UR8][R30.64], !P4 ;  /* 0x000000001e157fae */ /* 0x0007e2000e121848 */
[----:B--2---:R-:W2:Y:S03]  /*e870*/  LDC R2, c[0x0][0x230] ;  /* 0x00008c00ff027b82 */ /* 0x004ea60000000800 */
[----:B------:R4:W-:Y:S04]  /*e880*/  STL.64 [R1+0xde0], R28 ;  /* 0x000de01c01007387 */ /* 0x0009e80000100a00 */
[----:B------:R4:W-:Y:S01]  /*e890*/  LDGSTS.E [R21+0x4000], desc[UR8][R28.64], !P4 ;  /* 0x040000001c157fae */ /* 0x0009e2000e121848 */
[----:B---3--:R-:W-:-:S03]  /*e8a0*/  IMAD.WIDE R30, R252, 0x4, R18 ;  /* 0x00000004fc1e7825 */ /* 0x008fc600078e0212 */
[----:B------:R3:W-:Y:S01]  /*e8b0*/  STL.64 [R1+0xdd8], R26 ;  /* 0x000dd81a01007387 */ /* 0x0007e20000100a00 */
[----:B------:R-:W2:Y:S03]  /*e8c0*/  LDC R3, c[0x0][0x230] ;  /* 0x00008c00ff037b82 */ /* 0x000ea60000000800 */
[----:B------:R3:W-:Y:S01]  /*e8d0*/  LDGSTS.E [R21+0x8000], desc[UR8][R26.64], !P4 ;  /* 0x080000001a157fae */ /* 0x0007e2000e121848 */
[----:B----4-:R-:W-:-:S03]  /*e8e0*/  IMAD.WIDE R28, R252, 0x4, R16 ;  /* 0x00000004fc1c7825 */ /* 0x010fc600078e0210 */
[----:B------:R4:W-:Y:S04]  /*e8f0*/  STL.64 [R1+0xdd0], R24 ;  /* 0x000dd01801007387 */ /* 0x0009e80000100a00 */
[----:B------:R4:W-:Y:S01]  /*e900*/  LDGSTS.E [R21+0xc000], desc[UR8][R24.64], !P4 ;  /* 0x0c00000018157fae */ /* 0x0009e2000e121848 */
[----:B------:R-:W-:Y:S01]  /*e910*/  ISETP.GE.U32.AND P4, PT, R251, 0x7fffff4a, PT ;  /* 0x7fffff4afb00780c */ /* 0x000fe20003f86070 */
[----:B------:R-:W-:Y:S02]  /*e920*/  IMAD R251, R20, 0x16, RZ ;  /* 0x0000001614fb7824 */ /* 0x000fe400078e02ff */
[C---:B---3--:R-:W-:Y:S01]  /*e930*/  IMAD.WIDE R26, R252.reuse, 0x4, R14 ;  /* 0x00000004fc1a7825 */ /* 0x048fe200078e020e */
[----:B------:R3:W-:Y:S04]  /*e940*/  STL.64 [R1+0xdc8], R30 ;  /* 0x000dc81e01007387 */ /* 0x0007e80000100a00 */
[----:B------:R3:W-:Y:S01]  /*e950*/  LDGSTS.E [R21+0x4], desc[UR8][R30.64], !P5 ;  /* 0x000040001e157fae */ /* 0x0007e2000e921848 */
[----:B----4-:R-:W-:-:S03]  /*e960*/  IMAD.WIDE R24, R252, 0x4, R12 ;  /* 0x00000004fc187825 */ /* 0x010fc600078e020c */
[----:B------:R4:W-:Y:S01]  /*e970*/  STL.64 [R1+0xdc0], R28 ;  /* 0x000dc01c01007387 */ /* 0x0009e20000100a00 */
[----:B------:R-:W-:-:S03]  /*e980*/  VIADD R252, R34, 0xffffffc8 ;  /* 0xffffffc822fc7836 */ /* 0x000fc60000000000 */
[----:B------:R4:W-:Y:S04]  /*e990*/  LDGSTS.E [R21+0x4004], desc[UR8][R28.64], !P5 ;  /* 0x040040001c157fae */ /* 0x0009e8000e921848 */
[----:B------:R1:W-:Y:S01]  /*e9a0*/  STL.64 [R1+0xdb8], R26 ;  /* 0x000db81a01007387 */ /* 0x0003e20000100a00 */
[----:B---3--:R-:W-:-:S03]  /*e9b0*/  IMAD.WIDE R30, R251, 0x4, R18 ;  /* 0x00000004fb1e7825 */ /* 0x008fc600078e0212 */
[----:B------:R1:W-:Y:S04]  /*e9c0*/  LDGSTS.E [R21+0x8004], desc[UR8][R26.64], !P5 ;  /* 0x080040001a157fae */ /* 0x0003e8000e921848 */
[----:B------:R3:W-:Y:S01]  /*e9d0*/  STL.64 [R1+0xdb0], R24 ;  /* 0x000db01801007387 */ /* 0x0007e20000100a00 */
[----:B----4-:R-:W-:-:S03]  /*e9e0*/  IMAD.WIDE R28, R251, 0x4, R16 ;  /* 0x00000004fb1c7825 */ /* 0x010fc600078e0210 */
        /* <DEDUP_REMOVED lines=8> */
[----:B------:R-:W-:-:S03]  /*ea70*/  VIADD R251, R6, 0xffffffab ;  /* 0xffffffab06fb7836 */ /* 0x000fc60000000000 */
[----:B------:R3:W-:Y:S01]  /*ea80*/  LDGSTS.E [R21+0x4008], desc[UR8][R28.64], !P6 ;  /* 0x040080001c157fae */ /* 0x0007e2000f121848 */
[----:B------:R-:W4:Y:S03]  /*ea90*/  LDC R6, c[0x0][0x230] ;  /* 0x00008c00ff067b82 */ /* 0x000f260000000800 */
[----:B------:R2:W-:Y:S01]  /*eaa0*/  STL.64 [R1+0xd98], R26 ;  /* 0x000d981a01007387 */ /* 0x0005e20000100a00 */
[----:B-1----:R-:W-:-:S03]  /*eab0*/  IMAD.WIDE R30, R252, 0x4, R18 ;  /* 0x00000004fc1e7825 */ /* 0x002fc600078e0212 */
[----:B------:R2:W-:Y:S04]  /*eac0*/  LDGSTS.E [R21+0x8008], desc[UR8][R26.64], !P6 ;  /* 0x080080001a157fae */ /* 0x0005e8000f121848 */
[----:B------:R1:W-:Y:S01]  /*ead0*/  STL.64 [R1+0xd90], R24 ;  /* 0x000d901801007387 */ /* 0x0003e20000100a00 */
[----:B---3--:R-:W-:-:S03]  /*eae0*/  IMAD.WIDE R28, R252, 0x4, R16 ;  /* 0x00000004fc1c7825 */ /* 0x008fc600078e0210 */
[----:B------:R1:W-:Y:S01]  /*eaf0*/  LDGSTS.E [R21+0xc008], desc[UR8][R24.64], !P6 ;  /* 0x0c00800018157fae */ /* 0x0003e2000f121848 */
[----:B------:R-:W-:Y:S01]  /*eb00*/  ISETP.GE.U32.AND P6, PT, R251, 0x7fffff2c, PT ;  /* 0x7fffff2cfb00780c */ /* 0x000fe20003fc6070 */
[----:B------:R-:W-:Y:S02]  /*eb10*/  IMAD R251, R20, 0x34, RZ ;  /* 0x0000003414fb7824 */ /* 0x000fe400078e02ff */
[C---:B--2---:R-:W-:Y:S01]  /*eb20*/  IMAD.WIDE R26, R252.reuse, 0x4, R14 ;  /* 0x00000004fc1a7825 */ /* 0x044fe200078e020e */
[----:B------:R2:W-:Y:S04]  /*eb30*/  STL.64 [R1+0xd88], R30 ;  /* 0x000d881e01007387 */ /* 0x0005e80000100a00 */
[----:B------:R2:W-:Y:S01]  /*eb40*/  LDGSTS.E [R21+0xc], desc[UR8][R30.64], !P1 ;  /* 0x0000c0001e157fae */ /* 0x0005e2000c921848 */
[----:B-1----:R-:W-:Y:S01]  /*eb50*/  IMAD.WIDE R24, R252, 0x4, R12 ;  /* 0x00000004fc187825 */ /* 0x002fe200078e020c */
[----:B------:R-:W-:-:S02]  /*eb60*/  IADD3 R252, R2, -0x56, RZ ;  /* 0xffffffaa02fc7810 */ /* 0x000fc40007ffe0ff */
[----:B------:R1:W-:Y:S01]  /*eb70*/  STL.64 [R1+0xd80], R28 ;  /* 0x000d801c01007387 */ /* 0x0003e20000100a00 */
[----:B------:R-:W3:Y:S03]  /*eb80*/  LDC R2, c[0x0][0x230] ;  /* 0x00008c00ff027b82 */ /* 0x000ee60000000800 */
[----:B------:R1:W-:Y:S01]  /*eb90*/  LDGSTS.E [R21+0x400c], desc[UR8][R28.64], !P1 ;  /* 0x0400c0001c157fae */ /* 0x0003e2000c921848 */
[----:B--2---:R-:W-:-:S03]  /*eba0*/  IMAD.WIDE R30, R251, 0x4, R18 ;  /* 0x00000004fb1e7825 */ /* 0x004fc600078e0212 */
[----:B------:R2:W-:Y:S04]  /*ebb0*/  STL.64 [R1+0xd78], R26 ;  /* 0x000d781a01007387 */ /* 0x0005e80000100a00 */
        /* <DEDUP_REMOVED lines=9> */
[----:B----4-:R-:W-:-:S03]  /*ec50*/  IMAD.WIDE R24, R251, 0x4, R12 ;  /* 0x00000004fb187825 */ /* 0x010fc600078e020c */
        /* <DEDUP_REMOVED lines=8> */
[----:B--2---:R-:W-:-:S03]  /*ece0*/  IMAD.WIDE R28, R252, 0x4, R16 ;  /* 0x00000004fc1c7825 */ /* 0x004fc600078e0210 */
        /* <DEDUP_REMOVED lines=22> */
[----:B--2---:R-:W-:-:S03]  /*ee50*/  IMAD.WIDE R24, R251, 0x4, R12 ;  /* 0x00000004fb187825 */ /* 0x004fc600078e020c */
        /* <DEDUP_REMOVED lines=13> */
[----:B------:R-:W-:Y:S03]  /*ef30*/  LDGSTS.E [R21+0x1000c], desc[UR8][R30.64], !P5 ;  /* 0x1000c0001e157fae */ /* 0x000fe6000e921848 */
[----:B------:R-:W-:Y:S01]  /*ef40*/  IMAD.WIDE R204, R251, 0x4, R18 ;  /* 0x00000004fbcc7825 */ /* 0x000fe200078e0212 */
[----:B------:R2:W-:Y:S03]  /*ef50*/  LDGSTS.E [R21+0x1400c], desc[UR8][R28.64], !P5 ;  /* 0x1400c0001c157fae */ /* 0x0005e6000e921848 */
[----:B-1----:R-:W-:Y:S01]  /*ef60*/  IMAD.WIDE R24, R252, 0x4, R12 ;  /* 0x00000004fc187825 */ /* 0x002fe200078e020c */
[----:B------:R-:W-:Y:S01]  /*ef70*/  IADD3 R252, R3, -0x76, RZ ;  /* 0xffffff8a03fc7810 */ /* 0x000fe20007ffe0ff */
[----:B------:R-:W-:Y:S01]  /*ef80*/  LDGSTS.E [R21+0x1800c], desc[UR8][R26.64], !P5 ;  /* 0x1800c0001a157fae */ /* 0x000fe2000e921848 */
[----:B------:R-:W1:Y:S01]  /*ef90*/  LDC R3, c[0x0][0x230] ;  /* 0x00008c00ff037b82 */ /* 0x000e620000000800 */
[----:B------:R-:W-:-:S02]  /*efa0*/  IMAD.WIDE R188, R251, 0x4, R16 ;  /* 0x00000004fbbc7825 */ /* 0x000fc400078e0210 */
[----:B------:R3:W-:Y:S01]  /*efb0*/  LDGSTS.E [R21+0x1c00c], desc[UR8][R24.64], !P5 ;  /* 0x1c00c00018157fae */ /* 0x0007e2000e921848 */
[----:B------:R-:W-:Y:S01]  /*efc0*/  ISETP.GE.U32.AND P5, PT, R252, 0x7fffff0b, PT ;  /* 0x7fffff0bfc00780c */ /* 0x000fe20003fa6070 */
[C---:B------:R-:W-:Y:S02]  /*efd0*/  IMAD.WIDE R172, R251.reuse, 0x4, R14 ;  /* 0x00000004fbac7825 */ /* 0x040fe400078e020e */
[----:B------:R-:W-:Y:S02]  /*efe0*/  LDGSTS.E [R21+0x20000], desc[UR8][R204.64], !P6 ;  /* 0x20000000cc157fae */ /* 0x000fe4000f121848 */
[----:B------:R-:W-:Y:S02]  /*eff0*/  IMAD.WIDE R156, R251, 0x4, R12 ;  /* 0x00000004fb9c7825 */ /* 0x000fe400078e020c */
[----:B------:R-:W-:Y:S02]  /*f000*/  LDGSTS.E [R21+0x24000], desc[UR8][R188.64], !P6 ;  /* 0x24000000bc157fae */ /* 0x000fe4000f121848 */
[----:B------:R-:W-:-:S02]  /*f010*/  VIADD R251, R6, 0xffffff89 ;  /* 0xffffff8906fb7836 */ /* 0x000fc40000000000 */
[----:B------:R-:W3:Y:S01]  /*f020*/  LDC R6, c[0x0][0x230] ;  /* 0x00008c00ff067b82 */ /* 0x000ee20000000800 */
[----:B------:R-:W-:Y:S01]  /*f030*/  IMAD R252, R20, 0x55, RZ ;  /* 0x0000005514fc7824 */ /* 0x000fe200078e02ff */
[----:B------:R-:W-:Y:S03]  /*f040*/  LDGSTS.E [R21+0x28000], desc[UR8][R172.64], !P6 ;  /* 0x28000000ac157fae */ /* 0x000fe6000f121848 */
[C---:B------:R-:W-:Y:S01]  /*f050*/  IMAD.WIDE R140, R252.reuse, 0x4, R18 ;  /* 0x00000004fc8c7825 */ /* 0x040fe200078e0212 */
[----:B------:R-:W-:Y:S01]  /*f060*/  LDGSTS.E [R21+0x2c000], desc[UR8][R156.64], !P6 ;  /* 0x2c0000009c157fae */ /* 0x000fe2000f121848 */
[----:B------:R-:W-:Y:S02]  /*f070*/  ISETP.GE.U32.AND P6, PT, R251, 0x7fffff0a, PT ;  /* 0x7fffff0afb00780c */ /* 0x000fe40003fc6070 */
[C---:B------:R-:W-:Y:S01]  /*f080*/  IMAD.WIDE R124, R252.reuse, 0x4, R16 ;  /* 0x00000004fc7c7825 */ /* 0x040fe200078e0210 */
[----:B------:R-:W-:Y:S03]  /*f090*/  STL.64 [R1+0x988], R30 ;  /* 0x0009881e01007387 */ /* 0x000fe60000100a00 */
[C---:B------:R-:W-:Y:S01]  /*f0a0*/  IMAD.WIDE R108, R252.reuse, 0x4, R14 ;  /* 0x00000004fc6c7825 */ /* 0x040fe200078e020e */
[----:B------:R2:W-:Y:S03]  /*f0b0*/  STL.64 [R1+0x980], R28 ;  /* 0x0009801c01007387 */ /* 0x0005e60000100a00 */
[----:B------:R-:W-:Y:S01]  /*f0c0*/  IMAD.WIDE R92, R252, 0x4, R12 ;  /* 0x00000004fc5c7825 */ /* 0x000fe200078e020c */
[----:B------:R-:W-:Y:S03]  /*f0d0*/  LDGSTS.E [R21+0x20004], desc[UR8][R140.64], !P1 ;  /* 0x200040008c157fae */ /* 0x000fe6000c921848 */
[----:B----4-:R-:W-:Y:S01]  /*f0e0*/  VIADD R252, R2, 0xffffff88 ;  /* 0xffffff8802fc7836 */ /* 0x010fe20000000000 */
[----:B------:R-:W-:Y:S01]  /*f0f0*/  LDGSTS.E [R21+0x24004], desc[UR8][R124.64], !P1 ;  /* 0x240040007c157fae */ /* 0x000fe2000c921848 */
[----:B------:R-:W4:Y:S01]  /*f100*/  LDC R2, c[0x0][0x230] ;  /* 0x00008c00ff027b82 */ /* 0x000f220000000800 */
[----:B------:R-:W-:-:S02]  /*f110*/  IMAD R251, R20, 0x56, RZ ;  /* 0x0000005614fb7824 */ /* 0x000fc400078e02ff */
[----:B------:R-:W-:Y:S02]  /*f120*/  LDGSTS.E [R21+0x28004], desc[UR8][R108.64], !P1 ;  /* 0x280040006c157fae */ /* 0x000fe4000c921848 */
[C---:B------:R-:W-:Y:S02]  /*f130*/  IMAD.WIDE R76, R251.reuse, 0x4, R18 ;  /* 0x00000004fb4c7825 */ /* 0x040fe400078e0212 */
[----:B------:R-:W-:Y:S01]  /*f140*/  LDGSTS.E [R21+0x2c004], desc[UR8][R92.64], !P1 ;  /* 0x2c0040005c157fae */ /* 0x000fe2000c921848 */
[----:B------:R-:W-:Y:S01]  /*f150*/  ISETP.GE.U32.AND P1, PT, R252, 0x7fffff09, PT ;  /* 0x7fffff09fc00780c */ /* 0x000fe20003f26070 */
[C---:B------:R-:W-:Y:S02]  /*f160*/  IMAD.WIDE R60, R251.reuse, 0x4, R16 ;  /* 0x00000004fb3c7825 */ /* 0x040fe400078e0210 */
[----:B------:R-:W-:Y:S02]  /*f170*/  LDGSTS.E [R21+0x20008], desc[UR8][R76.64], !P2 ;  /* 0x200080004c157fae */ /* 0x000fe4000d121848 */
[----:B------:R-:W-:-:S02]  /*f180*/  IMAD.WIDE R44, R251, 0x4, R14 ;  /* 0x00000004fb2c7825 */ /* 0x000fc400078e020e */
[----:B------:R-:W-:Y:S02]  /*f190*/  LDGSTS.E [R21+0x24008], desc[UR8][R60.64], !P2 ;  /* 0x240080003c157fae */ /* 0x000fe4000d121848 */
[----:B--2---:R-:W-:Y:S02]  /*f1a0*/  IMAD.WIDE R28, R251, 0x4, R12 ;  /* 0x00000004fb1c7825 */ /* 0x004fe400078e020c */
[----:B------:R-:W-:Y:S02]  /*f1b0*/  LDGSTS.E [R21+0x28008], desc[UR8][R44.64], !P2 ;  /* 0x280080002c157fae */ /* 0x000fe4000d121848 */
[----:B-1----:R-:W-:Y:S02]  /*f1c0*/  VIADD R251, R3, 0xffffffe7 ;  /* 0xffffffe703fb7836 */ /* 0x002fe40000000000 */
[----:B------:R-:W1:Y:S01]  /*f1d0*/  LDC R3, c[0x0][0x230] ;  /* 0x00008c00ff037b82 */ /* 0x000e620000000800 */
[C---:B------:R-:W-:Y:S01]  /*f1e0*/  IMAD R252, R20.reuse, 0x57, RZ ;  /* 0x0000005714fc7824 */ /* 0x040fe200078e02ff */
[----:B------:R-:W-:Y:S01]  /*f1f0*/  LDGSTS.E [R21+0x2c008], desc[UR8][R28.64], !P2 ;  /* 0x2c0080001c157fae */ /* 0x000fe2000d121848 */
[----:B------:R-:W-:Y:S01]  /*f200*/  ISETP.GE.U32.AND P2, PT, R251, 0x7fffff68, PT ;  /* 0x7fffff68fb00780c */ /* 0x000fe20003f46070 */
[----:B------:R-:W-:-:S02]  /*f210*/  IMAD R251, R20, 0x74, RZ ;  /* 0x0000007414fb7824 */ /* 0x000fc400078e02ff */
[C---:B------:R-:W-:Y:S01]  /*f220*/  IMAD.WIDE R218, R252.reuse, 0x4, R18 ;  /* 0x00000004fcda7825 */ /* 0x040fe200078e0212 */
[----:B------:R-:W-:Y:S03]  /*f230*/  STL.64 [R1+0x978], R26 ;  /* 0x0009781a01007387 */ /* 0x000fe60000100a00 */
[C---:B------:R-:W-:Y:S01]  /*f240*/  IMAD.WIDE R202, R252.reuse, 0x4, R16 ;  /* 0x00000004fcca7825 */ /* 0x040fe200078e0210 */
[----:B------:R2:W-:Y:S03]  /*f250*/  LDGSTS.E [R21+0x2000c], desc[UR8][R218.64], !P3 ;  /* 0x2000c000da157fae */ /* 0x0005e6000d921848 */
[C---:B------:R-:W-:Y:S01]  /*f260*/  IMAD.WIDE R186, R252.reuse, 0x4, R14 ;  /* 0x00000004fcba7825 */ /* 0x040fe200078e020e */
[----:B------:R2:W-:Y:S03]  /*f270*/  LDGSTS.E [R21+0x2400c], desc[UR8][R202.64], !P3 ;  /* 0x2400c000ca157fae */ /* 0x0005e6000d921848 */
[----:B------:R-:W-:Y:S01]  /*f280*/  IMAD.WIDE R170, R252, 0x4, R12 ;  /* 0x00000004fcaa7825 */ /* 0x000fe200078e020c */
[----:B---3--:R-:W-:Y:S01]  /*f290*/  IADD3 R252, R6, -0x1a, RZ ;  /* 0xffffffe606fc7810 */ /* 0x008fe20007ffe0ff */
[----:B------:R-:W-:Y:S01]  /*f2a0*/  LDGSTS.E [R21+0x2800c], desc[UR8][R186.64], !P3 ;  /* 0x2800c000ba157fae */ /* 0x000fe2000d921848 */
[----:B------:R-:W3:Y:S01]  /*f2b0*/  LDC R6, c[0x0][0x230] ;  /* 0x00008c00ff067b82 */ /* 0x000ee20000000800 */
[----:B------:R-:W-:-:S02]  /*f2c0*/  IMAD.WIDE R144, R251, 0x4, R18 ;  /* 0x00000004fb907825 */ /* 0x000fc400078e0212 */
[----:B------:R-:W-:Y:S01]  /*f2d0*/  LDGSTS.E [R21+0x2c00c], desc[UR8][R170.64], !P3 ;  /* 0x2c00c000aa157fae */ /* 0x000fe2000d921848 */
[----:B------:R-:W-:Y:S01]  /*f2e0*/  ISETP.GE.U32.AND P3, PT, R252, 0x7fffff67, PT ;  /* 0x7fffff67fc00780c */ /* 0x000fe20003f66070 */
[C---:B------:R-:W-:Y:S02]  /*f2f0*/  IMAD.WIDE R160, R251.reuse, 0x4, R16 ;  /* 0x00000004fba07825 */ /* 0x040fe400078e0210 */
[----:B------:R2:W-:Y:S02]  /*f300*/  STL.64 [R1+0x970], R24 ;  /* 0x0009701801007387 */ /* 0x0005e40000100a00 */
[C---:B------:R-:W-:Y:S02]  /*f310*/  IMAD.WIDE R176, R251.reuse, 0x4, R14 ;  /* 0x00000004fbb07825 */ /* 0x040fe400078e020e */
[----:B------:R-:W-:Y:S02]  /*f320*/  LDGSTS.E [R21+0x30000], desc[UR8][R144.64], !P4 ;  /* 0x3000000090157fae */ /* 0x000fe4000e121848 */
[----:B------:R-:W-:-:S02]  /*f330*/  IMAD.WIDE R192, R251, 0x4, R12 ;  /* 0x00000004fbc07825 */ /* 0x000fc400078e020c */
[----:B------:R-:W-:Y:S02]  /*f340*/  STL.64 [R1+0x2358], R204 ;  /* 0x002358cc01007387 */ /* 0x000fe40000100a00 */
[----:B----4-:R-:W-:Y:S02]  /*f350*/  VIADD R251, R2, 0xffffffe5 ;  /* 0xffffffe502fb7836 */ /* 0x010fe40000000000 */
[----:B------:R-:W4:Y:S01]  /*f360*/  LDC R2, c[0x0][0x230] ;  /* 0x00008c00ff027b82 */ /* 0x000f220000000800 */
        /* <DEDUP_REMOVED lines=9> */
[----:B------:R-:W-:Y:S01]  /*f400*/  LDGSTS.E [R21+0x3c000], desc[UR8][R192.64], !P4 ;  /* 0x3c000000c0157fae */ /* 0x000fe2000e121848 */
[----:B------:R-:W-:-:S02]  /*f410*/  ISETP.GE.U32.AND P4, PT, R251, 0x7fffff66, PT ;  /* 0x7fffff66fb00780c */ /* 0x000fc40003f86070 */
[----:B-1----:R-:W-:Y:S01]  /*f420*/  VIADD R252, R3, 0xffffffe4 ;  /* 0xffffffe403fc7836 */ /* 0x002fe20000000000 */
[----:B------:R-:W-:Y:S01]  /*f430*/  STL.64 [R1+0x2370], R156 ;  /* 0x0023709c01007387 */ /* 0x000fe20000100a00 */
[----:B------:R-:W1:Y:S01]  /*f440*/  LDC R3, c[0x0][0x230] ;  /* 0x00008c00ff037b82 */ /* 0x000e620000000800 */
[----:B------:R-:W-:Y:S02]  /*f450*/  IMAD R251, R20, 0x76, RZ ;  /* 0x0000007614fb7824 */ /* 0x000fe400078e02ff */
[----:B------:R-:W-:Y:S02]  /*f460*/  STL.64 [R1+0x2378], R140 ;  /* 0x0023788c01007387 */ /* 0x000fe40000100a00 */
[C---:B------:R-:W-:Y:S02]  /*f470*/  IMAD.WIDE R66, R251.reuse, 0x4, R18 ;  /* 0x00000004fb427825 */ /* 0x040fe400078e0212 */
[----:B------:R-:W-:Y:S02]  /*f480*/  STL.64 [R1+0x2380], R124 ;  /* 0x0023807c01007387 */ /* 0x000fe40000100a00 */
[----:B------:R-:W-:-:S02]  /*f490*/  IMAD.WIDE R82, R251, 0x4, R16 ;  /* 0x00000004fb527825 */ /* 0x000fc400078e0210 */
[----:B------:R-:W-:Y:S02]  /*f4a0*/  STL.64 [R1+0x2388], R108 ;  /* 0x0023886c01007387 */ /* 0x000fe40000100a00 */
[C---:B------:R-:W-:Y:S02]  /*f4b0*/  IMAD.WIDE R98, R251.reuse, 0x4, R14 ;  /* 0x00000004fb627825 */ /* 0x040fe400078e020e */
[----:B------:R-:W-:Y:S02]  /*f4c0*/  STL.64 [R1+0x2390], R92 ;  /* 0x0023905c01007387 */ /* 0x000fe40000100a00 */
[----:B------:R-:W-:Y:S02]  /*f4d0*/  IMAD.WIDE R114, R251, 0x4, R12 ;  /* 0x00000004fb727825 */ /* 0x000fe400078e020c */
[----:B------:R-:W-:Y:S02]  /*f4e0*/  LDGSTS.E [R21+0x30004], desc[UR8][R208.64], !P5 ;  /* 0x30004000d0157fae */ /* 0x000fe4000e921848 */
[----:B---3--:R-:W-:-:S02]  /*f4f0*/  VIADD R251, R6, 0xffffffc7 ;  /* 0xffffffc706fb7836 */ /* 0x008fc40000000000 */
[----:B------:R-:W-:Y:S01]  /*f500*/  STL.64 [R1+0x2398], R76 ;  /* 0x0023984c01007387 */ /* 0x000fe20000100a00 */
[----:B------:R-:W3:Y:S03]  /*f510*/  LDC R6, c[0x0][0x230] ;  /* 0x00008c00ff067b82 */ /* 0x000ee60000000800 */
        /* <DEDUP_REMOVED lines=8> */
[C---:B------:R-:W-:Y:S02]  /*f5a0*/  IMAD.WIDE R130, R252.reuse, 0x4, R18 ;  /* 0x00000004fc827825 */ /* 0x040fe400078e0212 */
[----:B------:R1:W-:Y:S02]  /*f5b0*/  STL.64 [R1+0x23b8], R218 ;  /* 0x0023b8da01007387 */ /* 0x0003e40000100a00 */
[C---:B------:R-:W-:Y:S02]  /*f5c0*/  IMAD.WIDE R146, R252.reuse, 0x4, R16 ;  /* 0x00000004fc927825 */ /* 0x040fe400078e0210 */
[----:B------:R1:W-:Y:S02]  /*f5d0*/  STL.64 [R1+0x23c0], R202 ;  /* 0x0023c0ca01007387 */ /* 0x0003e40000100a00 */
[----:B------:R-:W-:-:S02]  /*f5e0*/  IMAD.WIDE R162, R252, 0x4, R14 ;  /* 0x00000004fca27825 */ /* 0x000fc400078e020e */
[----:B------:R-:W-:Y:S02]  /*f5f0*/  STL.64 [R1+0x23c8], R186 ;  /* 0x0023c8ba01007387 */ /* 0x000fe40000100a00 */
[----:B------:R-:W-:Y:S01]  /*f600*/  IMAD.WIDE R178, R252, 0x4, R12 ;  /* 0x00000004fcb27825 */ /* 0x000fe200078e020c */
[----:B----4-:R-:W-:Y:S01]  /*f610*/  IADD3 R252, R2, -0x3a, RZ ;  /* 0xffffffc602fc7810 */ /* 0x010fe20007ffe0ff */
[----:B------:R-:W-:Y:S01]  /*f620*/  STL.64 [R1+0x23d0], R170 ;  /* 0x0023d0aa01007387 */ /* 0x000fe20000100a00 */
[----:B------:R-:W4:Y:S03]  /*f630*/  LDC R2, c[0x0][0x230] ;  /* 0x00008c00ff027b82 */ /* 0x000f260000000800 */
        /* <DEDUP_REMOVED lines=11> */
[C---:B--2---:R-:W-:Y:S02]  /*f6f0*/  IMAD.WIDE R24, R251.reuse, 0x4, R18 ;  /* 0x00000004fb187825 */ /* 0x044fe400078e0212 */
[----:B------:R-:W-:Y:S02]  /*f700*/  STL.64 [R1+0x2400], R224 ;  /* 0x002400e001007387 */ /* 0x000fe40000100a00 */
[C---:B-1----:R-:W-:Y:S02]  /*f710*/  IMAD.WIDE R218, R251.reuse, 0x4, R16 ;  /* 0x00000004fbda7825 */ /* 0x042fe400078e0210 */
[----:B------:R-:W-:Y:S02]  /*f720*/  STL.64 [R1+0x2408], R34 ;  /* 0x0024082201007387 */ /* 0x000fe40000100a00 */
[----:B------:R-:W-:-:S02]  /*f730*/  IMAD.WIDE R202, R251, 0x4, R14 ;  /* 0x00000004fbca7825 */ /* 0x000fc400078e020e */
[----:B------:R-:W-:Y:S02]  /*f740*/  STL.64 [R1+0x2410], R50 ;  /* 0x0024103201007387 */ /* 0x000fe40000100a00 */
[----:B------:R-:W-:Y:S02]  /*f750*/  IMAD.WIDE R28, R251, 0x4, R12 ;  /* 0x00000004fb1c7825 */ /* 0x000fe400078e020c */
[----:B------:R-:W-:Y:S02]  /*f760*/  LDGSTS.E [R21+0x3000c], desc[UR8][R130.64], !P1 ;  /* 0x3000c00082157fae */ /* 0x000fe4000c921848 */
[----:B------:R-:W-:Y:S02]  /*f770*/  VIADD R251, R3, 0xffffffc5 ;  /* 0xffffffc503fb7836 */ /* 0x000fe40000000000 */
[----:B------:R-:W-:Y:S01]  /*f780*/  STL.64 [R1+0x2418], R66 ;  /* 0x0024184201007387 */ /* 0x000fe20000100a00 */
[----:B------:R-:W1:Y:S03]  /*f790*/  LDC R3, c[0x0][0x230] ;  /* 0x00008c00ff037b82 */ /* 0x000e660000000800 */
        /* <DEDUP_REMOVED lines=13> */
[----:B------:R-:W-:Y:S04]  /*f870*/  STL.64 [R1+0x2448], R162 ;  /* 0x002448a201007387 */ /* 0x000fe80000100a00 */
[----:B------:R-:W-:Y:S04]  /*f880*/  STL.64 [R1+0x2450], R178 ;  /* 0x002450b201007387 */ /* 0x000fe80000100a00 */
[----:B------:R2:W-:Y:S04]  /*f890*/  STL.64 [R1+0xd68], R24 ;  /* 0x000d681801007387 */ /* 0x0005e80000100a00 */
[----:B------:R2:W-:Y:S04]  /*f8a0*/  LDGSTS.E [R250], desc[UR8][R24.64], !P2 ;  /* 0x0000000018fa7fae */ /* 0x0005e8000d121848 */
[----:B------:R4:W-:Y:S04]  /*f8b0*/  LDGSTS.E [R250+0x4000], desc[UR8][R218.64], !P2 ;  /* 0x04000000dafa7fae */ /* 0x0009e8000d121848 */
[----:B------:R4:W-:Y:S01]  /*f8c0*/  STL.64 [R1+0x2488], R218 ;  /* 0x002488da01007387 */ /* 0x0009e20000100a00 */
[----:B--2---:R-:W-:-:S03]  /*f8d0*/  IMAD.WIDE R24, R252, 0x4, R12 ;  /* 0x00000004fc187825 */ /* 0x004fc600078e020c */
[----:B------:R2:W-:Y:S01]  /*f8e0*/  LDGSTS.E [R250+0x8000], desc[UR8][R202.64], !P2 ;  /* 0x08000000cafa7fae */ /* 0x0005e2000d121848 */
[----:B---3--:R-:W-:-:S03]  /*f8f0*/  VIADD R252, R6, 0xffffffc4 ;  /* 0xffffffc406fc7836 */ /* 0x008fc60000000000 */
[----:B------:R2:W-:Y:S01]  /*f900*/  STL.64 [R1+0x2490], R202 ;  /* 0x002490ca01007387 */ /* 0x0005e20000100a00 */
[----:B------:R-:W3:Y:S01]  /*f910*/  LDC R6, c[0x0][0x230] ;  /* 0x00008c00ff067b82 */ /* 0x000ee20000000800 */
[----:B----4-:R-:W-:Y:S02]  /*f920*/  IMAD.MOV.U32 R218, RZ, RZ, R72 ;  /* 0x000000ffffda7224 */ /* 0x010fe400078e0048 */
[----:B------:R4:W-:Y:S01]  /*f930*/  LDGSTS.E [R250+0xc000], desc[UR8][R28.64], !P2 ;  /* 0x0c0000001cfa7fae */ /* 0x0009e2000d121848 */
[----:B------:R-:W-:Y:S01]  /*f940*/  ISETP.GE.U32.AND P2, PT, R251, 0x7fffff46, PT ;  /* 0x7fffff46fb00780c */ /* 0x000fe20003f46070 */
[----:B------:R-:W-:Y:S02]  /*f950*/  IMAD R251, R20, 0x1a, RZ ;  /* 0x0000001a14fb7824 */ /* 0x000fe400078e02ff */
[----:B------:R4:W-:Y:S01]  /*f960*/  STL.64 [R1+0x2498], R28 ;  /* 0x0024981c01007387 */ /* 0x0009e20000100a00 */
[----:B------:R-:W-:Y:S02]  /*f970*/  IMAD.MOV.U32 R219, RZ, RZ, R73 ;  /* 0x000000ffffdb7224 */ /* 0x000fe400078e0049 */
[----:B------:R-:W-:Y:S01]  /*f980*/  IMAD.WIDE R224, R251, 0x4, R12 ;  /* 0x00000004fbe07825 */ /* 0x000fe200078e020c */
[----:B------:R-:W-:Y:S01]  /*f990*/  STL.64 [R1+0xd48], R32 ;  /* 0x000d482001007387 */ /* 0x000fe20000100a00 */
[----:B--2---:R-:W-:-:S02]  /*f9a0*/  MOV R203, R89 ;  /* 0x0000005900cb7202 */ /* 0x004fc40000000f00 */
[----:B------:R-:W-:Y:S01]  /*f9b0*/  IMAD.MOV.U32 R202, RZ, RZ, R88 ;  /* 0x000000ffffca7224 */ /* 0x000fe200078e0058 */
[----:B------:R-:W-:Y:S04]  /*f9c0*/  LDGSTS.E [R250+0x4], desc[UR8][R32.64], !P3 ;  /* 0x0000400020fa7fae */ /* 0x000fe8000d921848 */
[----:B------:R-:W-:Y:S01]  /*f9d0*/  STL.64 [R1+0xd40], R30 ;  /* 0x000d401e01007387 */ /* 0x000fe20000100a00 */
[----:B----4-:R-:W-:-:S03]  /*f9e0*/  IMAD.WIDE R28, R251, 0x4, R18 ;  /* 0x00000004fb1c7825 */ /* 0x010fc600078e0212 */
        /* <DEDUP_REMOVED lines=8> */
[----:B------:R2:W-:Y:S03]  /*fa70*/  LDGSTS.E [R250+0x8], desc[UR8][R28.64], !P4 ;  /* 0x000080001cfa7fae */ /* 0x0005e6000e121848 */
[----:B------:R-:W-:Y:S01]  /*fa80*/  IMAD.WIDE R208, R252, 0x4, R18 ;  /* 0x00000004fcd07825 */ /* 0x000fe200078e0212 */
[----:B------:R-:W-:Y:S03]  /*fa90*/  LDGSTS.E [R250+0x4008], desc[UR8][R26.64], !P4 ;  /* 0x040080001afa7fae */ /* 0x000fe6000e121848 */
[----:B----4-:R-:W-:Y:S01]  /*faa0*/  IMAD.WIDE R24, R251, 0x4, R14 ;  /* 0x00000004fb187825 */ /* 0x010fe200078e020e */
[----:B------:R2:W-:Y:S03]  /*fab0*/  STL.64 [R1+0xd28], R28 ;  /* 0x000d281c01007387 */ /* 0x0005e60000100a00 */
[----:B------:R-:W-:Y:S01]  /*fac0*/  VIADD R251, R2, 0xffffffa7 ;  /* 0xffffffa702fb7836 */ /* 0x000fe20000000000 */
[----:B------:R-:W-:Y:S01]  /*fad0*/  LDGSTS.E [R250+0x8008], desc[UR8][R24.64], !P4 ;  /* 0x0800800018fa7fae */ /* 0x000fe2000e121848 */
[----:B------:R-:W4:Y:S01]  /*fae0*/  LDC R2, c[0x0][0x230] ;  /* 0x00008c00ff027b82 */ /* 0x000f220000000800 */
[----:B------:R-:W-:-:S02]  /*faf0*/  IMAD.WIDE R192, R252, 0x4, R16 ;  /* 0x00000004fcc07825 */ /* 0x000fc400078e0210 */
[----:B------:R4:W-:Y:S01]  /*fb00*/  LDGSTS.E [R250+0xc008], desc[UR8][R224.64], !P4 ;  /* 0x0c008000e0fa7fae */ /* 0x0009e2000e121848 */
[----:B------:R-:W-:Y:S01]  /*fb10*/  ISETP.GE.U32.AND P4, PT, R251, 0x7fffff28, PT ;  /* 0x7fffff28fb00780c */ /* 0x000fe20003f86070 */
[C---:B------:R-:W-:Y:S02]  /*fb20*/  IMAD.WIDE R186, R252.reuse, 0x4, R14 ;  /* 0x00000004fcba7825 */ /* 0x040fe400078e020e */
[----:B------:R-:W-:Y:S02]  /*fb30*/  LDGSTS.E [R250+0xc], desc[UR8][R208.64], !P5 ;  /* 0x0000c000d0fa7fae */ /* 0x000fe4000e921848 */
[----:B------:R-:W-:Y:S01]  /*fb40*/  IMAD.WIDE R178, R252, 0x4, R12 ;  /* 0x00000004fcb27825 */ /* 0x000fe200078e020c */
[----:B-1----:R-:W-:Y:S01]  /*fb50*/  IADD3 R252, R3, -0x5a, RZ ;  /* 0xffffffa603fc7810 */ /* 0x002fe20007ffe0ff */
[----:B------:R1:W-:Y:S01]  /*fb60*/  LDGSTS.E [R250+0x400c], desc[UR8][R192.64], !P5 ;  /* 0x0400c000c0fa7fae */ /* 0x0003e2000e921848 */
[----:B------:R-:W1:Y:S01]  /*fb70*/  LDC R3, c[0x0][0x230] ;  /* 0x00008c00ff037b82 */ /* 0x000e620000000800 */
[----:B------:R-:W-:-:S02]  /*fb80*/  IMAD R251, R20, 0x38, RZ ;  /* 0x0000003814fb7824 */ /* 0x000fc400078e02ff */
[----:B------:R-:W-:Y:S01]  /*fb90*/  LDGSTS.E [R250+0x800c], desc[UR8][R186.64], !P5 ;  /* 0x0800c000bafa7fae */ /* 0x000fe2000e921848 */
[----:B--2---:R-:W-:Y:S02]  /*fba0*/  IMAD R28, R20, 0x1d, RZ ;  /* 0x0000001d141c7824 */ /* 0x004fe400078e02ff */
[C---:B------:R-:W-:Y:S01]  /*fbb0*/  IMAD.WIDE R44, R251.reuse, 0x4, R18 ;  /* 0x00000004fb2c7825 */ /* 0x040fe200078e0212 */
[----:B------:R2:W-:Y:S01]  /*fbc0*/  LDGSTS.E [R250+0xc00c], desc[UR8][R178.64], !P5 ;  /* 0x0c00c000b2fa7fae */ /* 0x0005e2000e921848 */
[----:B------:R-:W-:Y:S02]  /*fbd0*/  ISETP.GE.U32.AND P5, PT, R252, 0x7fffff27, PT ;  /* 0x7fffff27fc00780c */ /* 0x000fe40003fa6070 */
[C---:B------:R-:W-:Y:S01]  /*fbe0*/  IMAD.WIDE R220, R251.reuse, 0x4, R16 ;  /* 0x00000004fbdc7825 */ /* 0x040fe200078e0210 */
[----:B------:R-:W-:Y:S03]  /*fbf0*/  LDGSTS.E [R250+0x10000], desc[UR8][R44.64], !P6 ;  /* 0x100000002cfa7fae */ /* 0x000fe6000f121848 */
[C---:B------:R-:W-:Y:S01]  /*fc00*/  IMAD.WIDE R206, R251.reuse, 0x4, R14 ;  /* 0x00000004fbce7825 */ /* 0x040fe200078e020e */
[----:B------:R-:W-:Y:S03]  /*fc10*/  LDGSTS.E [R250+0x14000], desc[UR8][R220.64], !P6 ;  /* 0x14000000dcfa7fae */ /* 0x000fe6000f121848 */
[----:B------:R-:W-:Y:S01]  /*fc20*/  IMAD.WIDE R190, R251, 0x4, R12 ;  /* 0x00000004fbbe7825 */ /* 0x000fe200078e020c */
[----:B------:R2:W-:Y:S03]  /*fc30*/  LDGSTS.E [R250+0x18000], desc[UR8][R206.64], !P6 ;  /* 0x18000000cefa7fae */ /* 0x0005e6000f121848 */
[----:B---3--:R-:W-:Y:S01]  /*fc40*/  VIADD R251, R6, 0xffffffa5 ;  /* 0xffffffa506fb7836 */ /* 0x008fe20000000000 */
[----:B------:R-:W-:Y:S01]  /*fc50*/  LDGSTS.E [R250+0x1c000], desc[UR8][R190.64], !P6 ;  /* 0x1c000000befa7fae */ /* 0x000fe2000f121848 */
[----:B------:R-:W3:Y:S01]  /*fc60*/  LDC R6, c[0x0][0x230] ;  /* 0x00008c00ff067b82 */ /* 0x000ee20000000800 */
[----:B------:R-:W-:-:S02]  /*fc70*/  IMAD R252, R20, 0x39, RZ ;  /* 0x0000003914fc7824 */ /* 0x000fc400078e02ff */
[----:B------:R-:W-:Y:S01]  /*fc80*/  ISETP.GE.U32.AND P6, PT, R251, 0x7fffff26, PT ;  /* 0x7fffff26fb00780c */ /* 0x000fe20003fc6070 */
[----:B------:R-:W-:Y:S01]  /*fc90*/  IMAD R251, R20, 0x3a, RZ ;  /* 0x0000003a14fb7824 */ /* 0x000fe200078e02ff */
[----:B------:R-:W-:Y:S01]  /*fca0*/  STL.64 [R1+0xd20], R26 ;  /* 0x000d201a01007387 */ /* 0x000fe20000100a00 */
[----:B------:R-:W-:-:S03]  /*fcb0*/  IMAD.WIDE R174, R252, 0x4, R18 ;  /* 0x00000004fcae7825 */ /* 0x000fc600078e0212 */
[----:B------:R-:W-:Y:S01]  /*fcc0*/  STL.64 [R1+0xd18], R24 ;  /* 0x000d181801007387 */ /* 0x000fe20000100a00 */
[----:B------:R-:W-:-:S03]  /*fcd0*/  IMAD.WIDE R158, R252, 0x4, R16 ;  /* 0x00000004fc9e7825 */ /* 0x000fc600078e0210 */
[----:B------:R2:W-:Y:S01]  /*fce0*/  LDGSTS.E [R250+0x10004], desc[UR8][R174.64], !P1 ;  /* 0x10004000aefa7fae */ /* 0x0005e2000c921848 */
[----:B------:R-:W-:-:S03]  /*fcf0*/  IMAD.WIDE R142, R252, 0x4, R14 ;  /* 0x00000004fc8e7825 */ /* 0x000fc600078e020e */
[----:B------:R2:W-:Y:S01]  /*fd00*/  LDGSTS.E [R250+0x14004], desc[UR8][R158.64], !P1 ;  /* 0x140040009efa7fae */ /* 0x0005e2000c921848 */
[----:B------:R-:W-:-:S03]  /*fd10*/  IMAD.WIDE R126, R252, 0x4, R12 ;  /* 0x00000004fc7e7825 */ /* 0x000fc600078e020c */
[----:B------:R2:W-:Y:S01]  /*fd20*/  LDGSTS.E [R250+0x18004], desc[UR8][R142.64], !P1 ;  /* 0x180040008efa7fae */ /* 0x0005e2000c921848 */
[----:B----4-:R-:W-:Y:S02]  /*fd30*/  VIADD R252, R2, 0xffffffa4 ;  /* 0xffffffa402fc7836 */ /* 0x010fe40000000000 */
[----:B------:R-:W4:Y:S01]  /*fd40*/  LDC R2, c[0x0][0x230] ;  /* 0x00008c00ff027b82 */ /* 0x000f220000000800 */
[C---:B------:R-:W-:Y:S01]  /*fd50*/  IMAD.WIDE R110, R251.reuse, 0x4, R18 ;  /* 0x00000004fb6e7825 */ /* 0x040fe200078e0212 */
[----:B------:R-:W-:Y:S01]  /*fd60*/  LDGSTS.E [R250+0x1c004], desc[UR8][R126.64], !P1 ;  /* 0x1c0040007efa7fae */ /* 0x000fe2000c921848 */
[----:B------:R-:W-:Y:S02]  /*fd70*/  ISETP.GE.U32.AND P1, PT, R252, 0x7fffff25, PT ;  /* 0x7fffff25fc00780c */ /* 0x000fe40003f26070 */
[C---:B------:R-:W-:Y:S01]  /*fd80*/  IMAD.WIDE R94, R251.reuse, 0x4, R16 ;  /* 0x00000004fb5e7825 */ /* 0x040fe200078e0210 */
[----:B------:R2:W-:Y:S03]  /*fd90*/  LDGSTS.E [R250+0x10008], desc[UR8][R110.64], !P2 ;  /* 0x100080006efa7fae */ /* 0x0005e6000d121848 */
[C---:B------:R-:W-:Y:S01]  /*fda0*/  IMAD.WIDE R78, R251.reuse, 0x4, R14 ;  /* 0x00000004fb4e7825 */ /* 0x040fe200078e020e */
[----:B------:R-:W-:Y:S03]  /*fdb0*/  LDGSTS.E [R250+0x14008], desc[UR8][R94.64], !P2 ;  /* 0x140080005efa7fae */ /* 0x000fe6000d121848 */
[----:B------:R-:W-:Y:S01]  /*fdc0*/  IMAD.WIDE R62, R251, 0x4, R12 ;  /* 0x00000004fb3e7825 */ /* 0x000fe200078e020c */
[----:B------:R2:W-:Y:S03]  /*fdd0*/  LDGSTS.E [R250+0x18008], desc[UR8][R78.64], !P2 ;  /* 0x180080004efa7fae */ /* 0x0005e6000d121848 */
[----:B-1----:R-:W-:Y:S01]  /*fde0*/  VIADD R251, R3, 0xffffffe3 ;  /* 0xffffffe303fb7836 */ /* 0x002fe20000000000 */
[----:B------:R1:W-:Y:S01]  /*fdf0*/  LDGSTS.E [R250+0x1c008], desc[UR8][R62.64], !P2 ;  /* 0x1c0080003efa7fae */ /* 0x0003e2000d121848 */
[----:B------:R-:W2:Y:S01]  /*fe00*/  LDC R3, c[0x0][0x230] ;  /* 0x00008c00ff037b82 */ /* 0x000ea20000000800 */
[----:B------:R-:W-:-:S02]  /*fe10*/  IMAD R252, R20, 0x3b, RZ ;  /* 0x0000003b14fc7824 */ /* 0x000fc400078e02ff */
[----:B------:R-:W-:Y:S01]  /*fe20*/  ISETP.GE.U32.AND P2, PT, R251, 0x7fffff64, PT ;  /* 0x7fffff64fb00780c */ /* 0x000fe20003f46070 */
[----:B------:R-:W-:Y:S01]  /*fe30*/  IMAD R251, R20, 0x58, RZ ;  /* 0x0000005814fb7824 */ /* 0x000fe200078e02ff */
[----:B------:R1:W-:Y:S01]  /*fe40*/  STL.64 [R1+0x24a0], R224 ;  /* 0x0024a0e001007387 */ /* 0x0003e20000100a00 */
[----:B------:R-:W-:-:S03]  /*fe50*/  IMAD.WIDE R46, R252, 0x4, R18 ;  /* 0x00000004fc2e7825 */ /* 0x000fc600078e0212 */
[----:B------:R-:W-:Y:S01]  /*fe60*/  STL.64 [R1+0x24a8], R208 ;  /* 0x0024a8d001007387 */ /* 0x000fe20000100a00 */
[----:B------:R-:W-:-:S03]  /*fe70*/  IMAD.WIDE R30, R252, 0x4, R16 ;  /* 0x00000004fc1e7825 */ /* 0x000fc600078e0210 */
[----:B------:R-:W-:Y:S01]  /*fe80*/  LDGSTS.E [R250+0x1000c], desc[UR8][R46.64], !P3 ;  /* 0x1000c0002efa7fae */ /* 0x000fe2000d921848 */
[----:B------:R-:W-:-:S03]  /*fe90*/  IMAD.WIDE R60, R252, 0x4, R14 ;  /* 0x00000004fc3c7825 */ /* 0x000fc600078e020e */
[----:B------:R2:W-:Y:S01]  /*fea0*/  LDGSTS.E [R250+0x1400c], desc[UR8][R30.64], !P3 ;  /* 0x1400c0001efa7fae */ /* 0x0005e2000d921848 */
[----:B------:R-:W-:Y:S01]  /*feb0*/  IMAD.WIDE R76, R252, 0x4, R12 ;  /* 0x00000004fc4c7825 */ /* 0x000fe200078e020c */
[----:B---3--:R-:W-:Y:S02]  /*fec0*/  IADD3 R252, R6, -0x1e, RZ ;  /* 0xffffffe206fc7810 */ /* 0x008fe40007ffe0ff */
[----:B------:R-:W3:Y:S01]  /*fed0*/  LDC R6, c[0x0][0x230] ;  /* 0x00008c00ff067b82 */ /* 0x000ee20000000800 */
[----:B------:R-:W-:Y:S01]  /*fee0*/  LDGSTS.E [R250+0x1800c], desc[UR8][R60.64], !P3 ;  /* 0x1800c0003cfa7fae */ /* 0x000fe2000d921848 */
[C---:B------:R-:W-:Y:S01]  /*fef0*/  IMAD.WIDE R154, R251.reuse, 0x4, R18 ;  /* 0x00000004fb9a7825 */ /* 0x040fe200078e0212 */
[----:B-1----:R-:W-:Y:S02]  /*ff00*/  MOV R224, R38 ;  /* 0x0000002600e07202 */ /* 0x002fe40000000f00 */
[----:B------:R1:W-:Y:S01]  /*ff10*/  LDGSTS.E [R250+0x1c00c], desc[UR8][R76.64], !P3 ;  /* 0x1c00c0004cfa7fae */ /* 0x0003e2000d921848 */
[----:B------:R-:W-:Y:S01]  /*ff20*/  IMAD.WIDE R138, R251, 0x4, R16 ;  /* 0x00000004fb8a7825 */ /* 0x000fe200078e0210 */
[----:B------:R-:W-:-:S02]  /*ff30*/  ISETP.GE.U32.AND P3, PT, R252, 0x7fffff63, PT ;  /* 0x7fffff63fc00780c */ /* 0x000fc40003f66070 */
[----:B------:R-:W-:Y:S01]  /*ff40*/  LDGSTS.E [R250+0x20000], desc[UR8][R154.64], !P4 ;  /* 0x200000009afa7fae */ /* 0x000fe2000e121848 */
[----:B------:R-:W-:-:S03]  /*ff50*/  IMAD.WIDE R122, R251, 0x4, R14 ;  /* 0x00000004fb7a7825 */ /* 0x000fc600078e020e */
[----:B------:R-:W-:Y:S01]  /*ff60*/  LDGSTS.E [R250+0x24000], desc[UR8][R138.64], !P4 ;  /* 0x240000008afa7fae */ /* 0x000fe2000e121848 */
[----:B------:R-:W-:-:S03]  /*ff70*/  IMAD.WIDE R106, R251, 0x4, R12 ;  /* 0x00000004fb6a7825 */ /* 0x000fc600078e020c */
[----:B------:R-:W-:Y:S01]  /*ff80*/  LDGSTS.E [R250+0x28000], desc[UR8][R122.64], !P4 ;  /* 0x280000007afa7fae */ /* 0x000fe2000e121848 */
[----:B----4-:R-:W-:Y:S02]  /*ff90*/  VIADD R251, R2, 0xffffffe1 ;  /* 0xffffffe102fb7836 */ /* 0x010fe40000000000 */
[----:B------:R-:W4:Y:S01]  /*ffa0*/  LDC R2, c[0x0][0x230] ;  /* 0x00008c00ff027b82 */ /* 0x000f220000000800 */
[C---:B------:R-:W-:Y:S01]  /*ffb0*/  IMAD R252, R20.reuse, 0x59, RZ ;  /* 0x0000005914fc7824 */ /* 0x040fe200078e02ff */
[----:B------:R-:W-:Y:S01]  /*ffc0*/  LDGSTS.E [R250+0x2c000], desc[UR8][R106.64], !P4 ;  /* 0x2c0000006afa7fae */ /* 0x000fe2000e121848 */
[----:B------:R-:W-:Y:S01]  /*ffd0*/  ISETP.GE.U32.AND P4, PT, R251, 0x7fffff62, PT ;  /* 0x7fffff62fb00780c */ /* 0x000fe20003f86070 */
[----:B------:R-:W-:Y:S02]  /*ffe0*/  IMAD R251, R20, 0x5a, RZ ;  /* 0x0000005a14fb7824 */ /* 0x000fe400078e02ff */
[C---:B------:R-:W-:Y:S01]  /*fff0*/  IMAD.WIDE R90, R252.reuse, 0x4, R18 ;  /* 0x00000004fc5a7825 */ /* 0x040fe200078e0212 */
[----:B------:R1:W-:Y:S03]  /*10000*/  STL.64 [R1+0x24b0], R192 ;  /* 0x0024b0c001007387 */ /* 0x0003e60000100a00 */
[C---:B------:R-:W-:Y:S01]  /*10010*/  IMAD.WIDE R74, R252.reuse, 0x4, R16 ;  /* 0x00000004fc4a7825 */ /* 0x040fe200078e0210 */
[----:B------:R-:W-:Y:S03]  /*10020*/  LDGSTS.E [R250+0x20004], desc[UR8][R90.64], !P5 ;  /* 0x200040005afa7fae */ /* 0x000fe6000e921848 */
[C---:B------:R-:W-:Y:S01]  /*10030*/  IMAD.WIDE R58, R252.reuse, 0x4, R14 ;  /* 0x00000004fc3a7825 */ /* 0x040fe200078e020e */
[----:B------:R-:W-:Y:S03]  /*10040*/  LDGSTS.E [R250+0x24004], desc[UR8][R74.64], !P5 ;  /* 0x240040004afa7fae */ /* 0x000fe6000e921848 */
[----:B------:R-:W-:Y:S01]  /*10050*/  IMAD.WIDE R42, R252, 0x4, R12 ;  /* 0x00000004fc2a7825 */ /* 0x000fe200078e020c */
[----:B------:R-:W-:Y:S01]  /*10060*/  LDGSTS.E [R250+0x28004], desc[UR8][R58.64], !P5 ;  /* 0x280040003afa7fae */ /* 0x000fe2000e921848 */
[----:B-1----:R-:W-:-:S02]  /*10070*/  MOV R192, R70 ;  /* 0x0000004600c07202 */ /* 0x002fc40000000f00 */
[----:B--2---:R-:W-:Y:S01]  /*10080*/  VIADD R252, R3, 0xffffffe0 ;  /* 0xffffffe003fc7836 */ /* 0x004fe20000000000 */
[----:B------:R-:W-:Y:S01]  /*10090*/  LDGSTS.E [R250+0x2c004], desc[UR8][R42.64], !P5 ;  /* 0x2c0040002afa7fae */ /* 0x000fe2000e921848 */
[----:B------:R-:W1:Y:S01]  /*100a0*/  LDC R3, c[0x0][0x230] ;  /* 0x00008c00ff037b82 */ /* 0x000e620000000800 */
[C---:B------:R-:W-:Y:S02]  /*100b0*/  IMAD.WIDE R26, R251.reuse, 0x4, R18 ;  /* 0x00000004fb1a7825 */ /* 0x040fe400078e0212 */
[----:B------:R-:W-:Y:S01]  /*100c0*/  ISETP.GE.U32.AND P5, PT, R252, 0x7fffff61, PT ;  /* 0x7fffff61fc00780c */ /* 0x000fe20003fa6070 */
[----:B------:R-:W-:Y:S01]  /*100d0*/  STL.64 [R1+0x24b8], R186 ;  /* 0x0024b8ba01007387 */ /* 0x000fe20000100a00 */
[----:B------:R-:W-:Y:S02]  /*100e0*/  IMAD R252, R20, 0x5b, RZ ;  /* 0x0000005b14fc7824 */ /* 0x000fe400078e02ff */
[C---:B------:R-:W-:Y:S01]  /*100f0*/  IMAD.WIDE R248, R251.reuse, 0x4, R16 ;  /* 0x00000004fbf87825 */ /* 0x040fe200078e0210 */
[----:B------:R-:W-:Y:S03]  /*10100*/  LDGSTS.E [R250+0x20008], desc[UR8][R26.64], !P6 ;  /* 0x200080001afa7fae */ /* 0x000fe6000f121848 */
[C---:B------:R-:W-:Y:S01]  /*10110*/  IMAD.WIDE R244, R251.reuse, 0x4, R14 ;  /* 0x00000004fbf47825 */ /* 0x040fe200078e020e */
[----:B------:R-:W-:Y:S03]  /*10120*/  LDGSTS.E [R250+0x24008], desc[UR8][R248.64], !P6 ;  /* 0x24008000f8fa7fae */ /* 0x000fe6000f121848 */
[----:B------:R-:W-:Y:S01]  /*10130*/  IMAD.WIDE R242, R251, 0x4, R12 ;  /* 0x00000004fbf27825 */ /* 0x000fe200078e020c */
[----:B------:R-:W-:Y:S03]  /*10140*/  LDGSTS.E [R250+0x28008], desc[UR8][R244.64], !P6 ;  /* 0x28008000f4fa7fae */ /* 0x000fe6000f121848 */
[----:B---3--:R-:W-:Y:S01]  /*10150*/  VIADD R251, R6, 0xffffff87 ;  /* 0xffffff8706fb7836 */ /* 0x008fe20000000000 */
[----:B------:R-:W-:Y:S01]  /*10160*/  LDGSTS.E [R250+0x2c008], desc[UR8][R242.64], !P6 ;  /* 0x2c008000f2fa7fae */ /* 0x000fe2000f121848 */
[----:B------:R-:W2:Y:S01]  /*10170*/  LDC R6, c[0x0][0x230] ;  /* 0x00008c00ff067b82 */ /* 0x000ea20000000800 */
[----:B------:R-:W-:-:S02]  /*10180*/  IMAD.WIDE R240, R252, 0x4, R18 ;  /* 0x00000004fcf07825 */ /* 0x000fc400078e0212 */
[----:B------:R-:W-:Y:S01]  /*10190*/  ISETP.GE.U32.AND P6, PT, R251, 0x7fffff08, PT ;  /* 0x7fffff08fb00780c */ /* 0x000fe20003fc6070 */
[----:B------:R3:W-:Y:S01]  /*101a0*/  STL.64 [R1+0x24c0], R178 ;  /* 0x0024c0b201007387 */ /* 0x0007e20000100a00 */
[----:B------:R-:W-:-:S03]  /*101b0*/  IMAD.WIDE R238, R252, 0x4, R16 ;  /* 0x00000004fcee7825 */ /* 0x000fc600078e0210 */
[----:B------:R-:W-:Y:S01]  /*101c0*/  LDGSTS.E [R250+0x2000c], desc[UR8][R240.64], !P1 ;  /* 0x2000c000f0fa7fae */ /* 0x000fe2000c921848 */
[----:B------:R-:W-:-:S03]  /*101d0*/  IMAD.WIDE R236, R252, 0x4, R14 ;  /* 0x00000004fcec7825 */ /* 0x000fc600078e020e */
[----:B------:R-:W-:Y:S01]  /*101e0*/  LDGSTS.E [R250+0x2400c], desc[UR8][R238.64], !P1 ;  /* 0x2400c000eefa7fae */ /* 0x000fe2000c921848 */
[----:B------:R-:W-:Y:S01]  /*101f0*/  IMAD.WIDE R234, R252, 0x4, R12 ;  /* 0x00000004fcea7825 */ /* 0x000fe200078e020c */
[----:B----4-:R-:W-:Y:S02]  /*10200*/  IADD3 R252, R2, -0x7a, RZ ;  /* 0xffffff8602fc7810 */ /* 0x010fe40007ffe0ff */
[----:B------:R-:W-:Y:S01]  /*10210*/  LDGSTS.E [R250+0x2800c], desc[UR8][R236.64], !P1 ;  /* 0x2800c000ecfa7fae */ /* 0x000fe2000c921848 */
[----:B------:R-:W-:Y:S01]  /*10220*/  IMAD R251, R20, 0x78, RZ ;  /* 0x0000007814fb7824 */ /* 0x000fe200078e02ff */
[----:B------:R-:W4:Y:S01]  /*10230*/  LDC R2, c[0x0][0x230] ;  /* 0x00008c00ff027b82 */ /* 0x000f220000000800 */
[----:B------:R-:W-:Y:S01]  /*10240*/  IMAD.MOV.U32 R24, RZ, RZ, R196 ;  /* 0x000000ffff187224 */ /* 0x000fe200078e00c4 */
[----:B------:R-:W-:Y:S01]  /*10250*/  LDGSTS.E [R250+0x2c00c], desc[UR8][R234.64], !P1 ;  /* 0x2c00c000eafa7fae */ /* 0x000fe2000c921848 */
[----:B------:R-:W-:Y:S01]  /*10260*/  ISETP.GE.U32.AND P1, PT, R252, 0x7fffff07, PT ;  /* 0x7fffff07fc00780c */ /* 0x000fe20003f26070 */
[C---:B------:R-:W-:Y:S01]  /*10270*/  IMAD.WIDE R194, R251.reuse, 0x4, R18 ;  /* 0x00000004fbc27825 */ /* 0x040fe200078e0212 */
[----:B---3--:R-:W-:Y:S01]  /*10280*/  MOV R178, R228 ;  /* 0x000000e400b27202 */ /* 0x008fe20000000f00 */
[----:B------:R-:W-:Y:S01]  /*10290*/  STL.64 [R1+0x2458], R44 ;  /* 0x0024582c01007387 */ /* 0x000fe20000100a00 */
[----:B------:R-:W-:Y:S01]  /*102a0*/  MOV R56, R24 ;  /* 0x0000001800387202 */ /* 0x000fe20000000f00 */
[----:B------:R-:W-:Y:S01]  /*102b0*/  IMAD R252, R20, 0x79, RZ ;  /* 0x0000007914fc7824 */ /* 0x000fe200078e02ff */
[----:B------:R-:W-:Y:S01]  /*102c0*/  MOV R24, R232 ;  /* 0x000000e800187202 */ /* 0x000fe20000000f00 */
[C---:B------:R-:W-:Y:S01]  /*102d0*/  IMAD.WIDE R210, R251.reuse, 0x4, R16 ;  /* 0x00000004fbd27825 */ /* 0x040fe200078e0210 */
[----:B------:R-:W-:Y:S03]  /*102e0*/  LDGSTS.E [R250+0x30000], desc[UR8][R194.64], !P6 ;  /* 0x30000000c2fa7fae */ /* 0x000fe6000f121848 */
[C---:B------:R-:W-:Y:S01]  /*102f0*/  IMAD.WIDE R226, R251.reuse, 0x4, R14 ;  /* 0x00000004fbe27825 */ /* 0x040fe200078e020e */
[----:B------:R-:W-:Y:S03]  /*10300*/  LDGSTS.E [R250+0x34000], desc[UR8][R210.64], !P6 ;  /* 0x34000000d2fa7fae */ /* 0x000fe6000f121848 */
[----:B------:R-:W-:Y:S01]  /*10310*/  IMAD.WIDE R246, R251, 0x4, R12 ;  /* 0x00000004fbf67825 */ /* 0x000fe200078e020c */
[----:B------:R-:W-:Y:S03]  /*10320*/  LDGSTS.E [R250+0x38000], desc[UR8][R226.64], !P6 ;  /* 0x38000000e2fa7fae */ /* 0x000fe6000f121848 */
[----:B-1----:R-:W-:Y:S01]  /*10330*/  VIADD R251, R3, 0xffffff85 ;  /* 0xffffff8503fb7836 */ /* 0x002fe20000000000 */
[----:B------:R-:W-:Y:S01]  /*10340*/  LDGSTS.E [R250+0x3c000], desc[UR8][R246.64], !P6 ;  /* 0x3c000000f6fa7fae */ /* 0x000fe2000f121848 */
[----:B------:R-:W1:Y:S01]  /*10350*/  LDC R3, c[0x0][0x230] ;  /* 0x00008c00ff037b82 */ /* 0x000e620000000800 */
[----:B------:R-:W-:-:S02]  /*10360*/  IMAD.WIDE R36, R252, 0x4, R18 ;  /* 0x00000004fc247825 */ /* 0x000fc400078e0212 */
[----:B------:R-:W-:Y:S01]  /*10370*/  ISETP.GE.U32.AND P6, PT, R251, 0x7fffff06, PT ;  /* 0x7fffff06fb00780c */ /* 0x000fe20003fc6070 */
[----:B------:R-:W-:Y:S01]  /*10380*/  STL.64 [R1+0x2460], R220 ;  /* 0x002460dc01007387 */ /* 0x000fe20000100a00 */
[----:B------:R-:W-:-:S03]  /*10390*/  IMAD.WIDE R52, R252, 0x4, R16 ;  /* 0x00000004fc347825 */ /* 0x000fc600078e0210 */
[----:B------:R-:W-:Y:S01]  /*103a0*/  LDGSTS.E [R250+0x30004], desc[UR8][R36.64], !P1 ;  /* 0x3000400024fa7fae */ /* 0x000fe2000c921848 */
[----:B------:R-:W-:-:S03]  /*103b0*/  IMAD.WIDE R68, R252, 0x4, R14 ;  /* 0x00000004fc447825 */ /* 0x000fc600078e020e */
[----:B------:R-:W-:Y:S01]  /*103c0*/  LDGSTS.E [R250+0x34004], desc[UR8][R52.64], !P1 ;  /* 0x3400400034fa7fae */ /* 0x000fe2000c921848 */
[----:B------:R-:W-:Y:S01]  /*103d0*/  IMAD.WIDE R84, R252, 0x4, R12 ;  /* 0x00000004fc547825 */ /* 0x000fe200078e020c */
[----:B--2---:R-:W-:Y:S02]  /*103e0*/  IADD3 R252, R6, -0x7c, RZ ;  /* 0xffffff8406fc7810 */ /* 0x004fe40007ffe0ff */
[----:B------:R-:W-:Y:S01]  /*103f0*/  LDGSTS.E [R250+0x38004], desc[UR8][R68.64], !P1 ;  /* 0x3800400044fa7fae */ /* 0x000fe2000c921848 */
[----:B------:R-:W-:Y:S01]  /*10400*/  IMAD R251, R20, 0x7a, RZ ;  /* 0x0000007a14fb7824 */ /* 0x000fe200078e02ff */
[----:B------:R-:W2:Y:S01]  /*10410*/  LDC R6, c[0x0][0x230] ;  /* 0x00008c00ff067b82 */ /* 0x000ea20000000800 */
[----:B------:R-:W-:Y:S01]  /*10420*/  IMAD.MOV.U32 R25, RZ, RZ, R197 ;  /* 0x000000ffff197224 */ /* 0x000fe200078e00c5 */
[----:B------:R-:W-:Y:S01]  /*10430*/  LDGSTS.E [R250+0x3c004], desc[UR8][R84.64], !P1 ;  /* 0x3c00400054fa7fae */ /* 0x000fe2000c921848 */
[----:B------:R-:W-:Y:S01]  /*10440*/  ISETP.GE.U32.AND P1, PT, R252, 0x7fffff05, PT ;  /* 0x7fffff05fc00780c */ /* 0x000fe20003f26070 */
[----:B------:R-:W-:-:S02]  /*10450*/  IMAD.WIDE R100, R251, 0x4, R18 ;  /* 0x00000004fb647825 */ /* 0x000fc400078e0212 */
[----:B------:R3:W-:Y:S02]  /*10460*/  STL.64 [R1+0x2468], R206 ;  /* 0x002468ce01007387 */ /* 0x0007e40000100a00 */
[----:B------:R-:W-:Y:S02]  /*10470*/  IMAD R252, R20, 0x7b, RZ ;  /* 0x0000007b14fc7824 */ /* 0x000fe400078e02ff */
[C---:B------:R-:W-:Y:S01]  /*10480*/  IMAD.WIDE R116, R251.reuse, 0x4, R16 ;  /* 0x00000004fb747825 */ /* 0x040fe200078e0210 */
[----:B------:R-:W-:Y:S03]  /*10490*/  LDGSTS.E [R250+0x30008], desc[UR8][R100.64], !P6 ;  /* 0x3000800064fa7fae */ /* 0x000fe6000f121848 */
[C---:B------:R-:W-:Y:S01]  /*104a0*/  IMAD.WIDE R132, R251.reuse, 0x4, R14 ;  /* 0x00000004fb847825 */ /* 0x040fe200078e020e */
[----:B------:R-:W-:Y:S03]  /*104b0*/  LDGSTS.E [R250+0x34008], desc[UR8][R116.64], !P6 ;  /* 0x3400800074fa7fae */ /* 0x000fe6000f121848 */
[----:B------:R-:W-:Y:S01]  /*104c0*/  IMAD.WIDE R148, R251, 0x4, R12 ;  /* 0x00000004fb947825 */ /* 0x000fe200078e020c */
[----:B------:R-:W-:Y:S01]  /*104d0*/  LDGSTS.E [R250+0x38008], desc[UR8][R132.64], !P6 ;  /* 0x3800800084fa7fae */ /* 0x000fe2000f121848 */
[----:B---3--:R-:W-:-:S02]  /*104e0*/  MOV R206, R24 ;  /* 0x0000001800ce7202 */ /* 0x008fc40000000f00 */
[----:B----4-:R-:W-:Y:S01]  /*104f0*/  VIADD R251, R2, 0xffffffc3 ;  /* 0xffffffc302fb7836 */ /* 0x010fe20000000000 */
[----:B------:R-:W-:Y:S01]  /*10500*/  LDGSTS.E [R250+0x3c008], desc[UR8][R148.64], !P6 ;  /* 0x3c00800094fa7fae */ /* 0x000fe2000f121848 */
[----:B------:R-:W3:Y:S01]  /*10510*/  LDC R2, c[0x0][0x230] ;  /* 0x00008c00ff027b82 */ /* 0x000ee20000000800 */
[C---:B------:R-:W-:Y:S02]  /*10520*/  IMAD.WIDE R164, R252.reuse, 0x4, R18 ;  /* 0x00000004fca47825 */ /* 0x040fe400078e0212 */
[----:B------:R-:W-:Y:S01]  /*10530*/  ISETP.GE.U32.AND P6, PT, R251, 0x7fffff44, PT ;  /* 0x7fffff44fb00780c */ /* 0x000fe20003fc6070 */
[----:B------:R-:W-:Y:S01]  /*10540*/  STL.64 [R1+0x2470], R190 ;  /* 0x002470be01007387 */ /* 0x000fe20000100a00 */
[C---:B------:R-:W-:Y:S01]  /*10550*/  IMAD.WIDE R180, R252.reuse, 0x4, R16 ;  /* 0x00000004fcb47825 */ /* 0x040fe200078e0210 */
[----:B-1----:R-:W-:Y:S02]  /*10560*/  IADD3 R251, R3, -0x3e, RZ ;  /* 0xffffffc203fb7810 */ /* 0x002fe40007ffe0ff */
[----:B------:R-:W-:Y:S01]  /*10570*/  LDGSTS.E [R250+0x3000c], desc[UR8][R164.64], !P1 ;  /* 0x3000c000a4fa7fae */ /* 0x000fe2000c921848 */
[C---:B------:R-:W-:Y:S01]  /*10580*/  IMAD.WIDE R196, R252.reuse, 0x4, R14 ;  /* 0x00000004fcc47825 */ /* 0x040fe200078e020e */
[----:B------:R-:W1:Y:S02]  /*10590*/  LDC R3, c[0x0][0x230] ;  /* 0x00008c00ff037b82 */ /* 0x000e640000000800 */
[----:B------:R-:W-:Y:S01]  /*105a0*/  LDGSTS.E [R250+0x3400c], desc[UR8][R180.64], !P1 ;  /* 0x3400c000b4fa7fae */ /* 0x000fe2000c921848 */
[----:B------:R-:W-:-:S03]  /*105b0*/  IMAD.WIDE R212, R252, 0x4, R12 ;  /* 0x00000004fcd47825 */ /* 0x000fc600078e020c */
[----:B------:R-:W-:Y:S01]  /*105c0*/  LDGSTS.E [R250+0x3800c], desc[UR8][R196.64], !P1 ;  /* 0x3800c000c4fa7fae */ /* 0x000fe2000c921848 */
[----:B------:R-:W-:Y:S02]  /*105d0*/  IMAD R252, R20, 0x1c, RZ ;  /* 0x0000001c14fc7824 */ /* 0x000fe400078e02ff */
[--C-:B------:R-:W-:Y:S01]  /*105e0*/  IMAD.WIDE R160, R28, 0x4, R18.reuse ;  /* 0x000000041ca07825 */ /* 0x100fe200078e0212 */
[----:B------:R-:W-:Y:S01]  /*105f0*/  LDGSTS.E [R250+0x3c00c], desc[UR8][R212.64], !P1 ;  /* 0x3c00c000d4fa7fae */ /* 0x000fe2000c921848 */
[----:B------:R-:W-:Y:S02]  /*10600*/  ISETP.GE.U32.AND P1, PT, R251, 0x7fffff43, PT ;  /* 0x7fffff43fb00780c */ /* 0x000fe40003f26070 */
[----:B------:R-:W-:Y:S01]  /*10610*/  LOP3.LUT R251, R4, 0x70, RZ, 0x3c, !PT ;  /* 0x0000007004fb7812 */ /* 0x000fe200078e3cff */
[----:B------:R4:W-:Y:S01]  /*10620*/  STL.64 [R1+0x2478], R174 ;  /* 0x002478ae01007387 */ /* 0x0009e20000100a00 */
[----:B------:R-:W-:-:S03]  /*10630*/  IMAD.WIDE R176, R252, 0x4, R18 ;  /* 0x00000004fcb07825 */ /* 0x000fc600078e0212 */
[----:B------:R2:W-:Y:S01]  /*10640*/  STL.64 [R1+0x2480], R158 ;  /* 0x0024809e01007387 */ /* 0x0005e20000100a00 */
[----:B------:R-:W-:Y:S02]  /*10650*/  VIADD R251, R251, UR11 ;  /* 0x0000000bfbfb7c36 */ /* 0x000fe40008000000 */
[C---:B------:R-:W-:Y:S01]  /*10660*/  IMAD.WIDE R170, R252.reuse, 0x4, R14 ;  /* 0x00000004fcaa7825 */ /* 0x040fe200078e020e */
[----:B------:R2:W-:Y:S03]  /*10670*/  STL.64 [R1+0x24c8], R142 ;  /* 0x0024c88e01007387 */ /* 0x0005e60000100a00 */
[C---:B------:R-:W-:Y:S01]  /*10680*/  IMAD.WIDE R162, R252.reuse, 0x4, R12 ;  /* 0x00000004fca27825 */ /* 0x040fe200078e020c */
[----:B------:R-:W-:Y:S03]  /*10690*/  LDGSTS.E [R251], desc[UR8][R176.64], !P2 ;  /* 0x00000000b0fb7fae */ /* 0x000fe6000d121848 */
[--C-:B----4-:R-:W-:Y:S01]  /*106a0*/  IMAD.WIDE R174, R252, 0x4, R16.reuse ;  /* 0x00000004fcae7825 */ /* 0x110fe200078e0210 */
[----:B------:R-:W-:Y:S03]  /*106b0*/  STL.64 [R1+0x24d0], R126 ;  /* 0x0024d07e01007387 */ /* 0x000fe60000100a00 */
[----:B--2---:R-:W-:Y:S01]  /*106c0*/  VIADD R252, R6, 0xffffffc1 ;  /* 0xffffffc106fc7836 */ /* 0x004fe20000000000 */
[----:B------:R-:W-:Y:S01]  /*106d0*/  LDGSTS.E [R251+0x4000], desc[UR8][R174.64], !P2 ;  /* 0x04000000aefb7fae */ /* 0x000fe2000d121848 */
[----:B------:R-:W2:Y:S01]  /*106e0*/  LDC R6, c[0x0][0x230] ;  /* 0x00008c00ff067b82 */ /* 0x000ea20000000800 */
[C---:B------:R-:W-:Y:S01]  /*106f0*/  IMAD.WIDE R158, R28.reuse, 0x4, R16 ;  /* 0x000000041c9e7825 */ /* 0x040fe200078e0210 */
[----:B------:R-:W-:Y:S01]  /*10700*/  MOV R142, R56 ;  /* 0x00000038008e7202 */ /* 0x000fe20000000f00 */
[----:B------:R-:W-:Y:S02]  /*10710*/  LDGSTS.E [R251+0x8000], desc[UR8][R170.64], !P2 ;  /* 0x08000000aafb7fae */ /* 0x000fe4000d121848 */
[----:B------:R-:W-:-:S02]  /*10720*/  IMAD.WIDE R146, R28, 0x4, R14 ;  /* 0x000000041c927825 */ /* 0x000fc400078e020e */
[----:B------:R-:W-:Y:S01]  /*10730*/  LDGSTS.E [R251+0xc000], desc[UR8][R162.64], !P2 ;  /* 0x0c000000a2fb7fae */ /* 0x000fe2000d121848 */
[----:B------:R-:W-:Y:S01]  /*10740*/  ISETP.GE.U32.AND P2, PT, R252, 0x7fffff42, PT ;  /* 0x7fffff42fc00780c */ /* 0x000fe20003f46070 */
[----:B------:R-:W-:Y:S02]  /*10750*/  IMAD.WIDE R144, R28, 0x4, R12 ;  /* 0x000000041c907825 */ /* 0x000fe400078e020c */
[----:B------:R-:W-:Y:S02]  /*10760*/  LDGSTS.E [R251+0x4], desc[UR8][R160.64], !P3 ;  /* 0x00004000a0fb7fae */ /* 0x000fe4000d921848 */
[----:B---3--:R-:W-:Y:S02]  /*10770*/  VIADD R2, R2, 0xffffffc0 ;  /* 0xffffffc002027836 */ /* 0x008fe40000000000 */
[----:B------:R-:W-:Y:S01]  /*10780*/  LDGSTS.E [R251+0x4004], desc[UR8][R158.64], !P3 ;  /* 0x040040009efb7fae */ /* 0x000fe2000d921848 */
[C---:B------:R-:W-:Y:S02]  /*10790*/  IMAD R252, R20.reuse, 0x1e, RZ ;  /* 0x0000001e14fc7824 */ /* 0x040fe400078e02ff */
[----:B------:R-:W-:Y:S01]  /*107a0*/  IMAD R28, R20, 0x1f, RZ ;  /* 0x0000001f141c7824 */ /* 0x000fe200078e02ff */
[----:B------:R-:W-:Y:S01]  /*107b0*/  LDGSTS.E [R251+0x8004], desc[UR8][R146.64], !P3 ;  /* 0x0800400092fb7fae */ /* 0x000fe2000d921848 */
[----:B------:R-:W-:-:S03]  /*107c0*/  IMAD.WIDE R130, R252, 0x4, R18 ;  /* 0x00000004fc827825 */ /* 0x000fc600078e0212 */
[----:B------:R-:W-:Y:S01]  /*107d0*/  LDGSTS.E [R251+0xc004], desc[UR8][R144.64], !P3 ;  /* 0x0c00400090fb7fae */ /* 0x000fe2000d921848 */
[----:B------:R-:W-:Y:S01]  /*107e0*/  ISETP.GE.U32.AND P3, PT, R2, 0x7fffff41, PT ;  /* 0x7fffff410200780c */ /* 0x000fe20003f66070 */
[C---:B------:R-:W-:Y:S01]  /*107f0*/  IMAD.WIDE R114, R252.reuse, 0x4, R16 ;  /* 0x00000004fc727825 */ /* 0x040fe200078e0210 */
[----:B------:R-:W3:Y:S01]  /*10800*/  LDC R2, c[0x0][0x230] ;  /* 0x00008c00ff027b82 */ /* 0x000ee20000000800 */
[----:B------:R-:W-:Y:S02]  /*10810*/  LDGSTS.E [R251+0x8], desc[UR8][R130.64], !P4 ;  /* 0x0000800082fb7fae */ /* 0x000fe4000e121848 */
[C---:B------:R-:W-:Y:S02]  /*10820*/  IMAD.WIDE R98, R252.reuse, 0x4, R14 ;  /* 0x00000004fc627825 */ /* 0x040fe400078e020e */
[----:B------:R-:W-:Y:S02]  /*10830*/  LDGSTS.E [R251+0x4008], desc[UR8][R114.64], !P4 ;  /* 0x0400800072fb7fae */ /* 0x000fe4000e121848 */
[----:B------:R-:W-:Y:S01]  /*10840*/  IMAD.WIDE R82, R252, 0x4, R12 ;  /* 0x00000004fc527825 */ /* 0x000fe200078e020c */
[----:B-1----:R-:W-:Y:S01]  /*10850*/  IADD3 R252, R3, -0x5d, RZ ;  /* 0xffffffa303fc7810 */ /* 0x002fe20007ffe0ff */
[----:B------:R-:W-:Y:S01]  /*10860*/  LDGSTS.E [R251+0x8008], desc[UR8][R98.64], !P4 ;  /* 0x0800800062fb7fae */ /* 0x000fe2000e121848 */
[----:B------:R-:W1:Y:S01]  /*10870*/  LDC R3, c[0x0][0x230] ;  /* 0x00008c00ff037b82 */ /* 0x000e620000000800 */
[----:B------:R-:W-:-:S02]  /*10880*/  IMAD.WIDE R66, R28, 0x4, R18 ;  /* 0x000000041c427825 */ /* 0x000fc400078e0212 */
[----:B------:R-:W-:Y:S01]  /*10890*/  LDGSTS.E [R251+0xc008], desc[UR8][R82.64], !P4 ;  /* 0x0c00800052fb7fae */ /* 0x000fe2000e121848 */
[----:B------:R-:W-:Y:S01]  /*108a0*/  ISETP.GE.U32.AND P4, PT, R252, 0x7fffff24, PT ;  /* 0x7fffff24fc00780c */ /* 0x000fe20003f86070 */
[C---:B------:R-:W-:Y:S02]  /*108b0*/  IMAD.WIDE R50, R28.reuse, 0x4, R16 ;  /* 0x000000041c327825 */ /* 0x040fe400078e0210 */
[----:B------:R-:W-:Y:S02]  /*108c0*/  LDGSTS.E [R251+0xc], desc[UR8][R66.64], !P5 ;  /* 0x0000c00042fb7fae */ /* 0x000fe4000e921848 */
[C---:B------:R-:W-:Y:S02]  /*108d0*/  IMAD.WIDE R44, R28.reuse, 0x4, R14 ;  /* 0x000000041c2c7825 */ /* 0x040fe400078e020e */
[----:B------:R-:W-:Y:S02]  /*108e0*/  LDGSTS.E [R251+0x400c], desc[UR8][R50.64], !P5 ;  /* 0x0400c00032fb7fae */ /* 0x000fe4000e921848 */
[----:B------:R-:W-:-:S02]  /*108f0*/  IMAD.WIDE R34, R28, 0x4, R12 ;  /* 0x000000041c227825 */ /* 0x000fc400078e020c */
[----:B------:R-:W-:Y:S02]  /*10900*/  LDGSTS.E [R251+0x800c], desc[UR8][R44.64], !P5 ;  /* 0x0800c0002cfb7fae */ /* 0x000fe4000e921848 */
[----:B--2---:R-:W-:Y:S02]  /*10910*/  VIADD R6, R6, 0xffffffa2 ;  /* 0xffffffa206067836 */ /* 0x004fe40000000000 */
[C---:B------:R-:W-:Y:S01]  /*10920*/  IMAD R252, R20.reuse, 0x3c, RZ ;  /* 0x0000003c14fc7824 */ /* 0x040fe200078e02ff */
[----:B------:R-:W-:Y:S01]  /*10930*/  LDGSTS.E [R251+0xc00c], desc[UR8][R34.64], !P5 ;  /* 0x0c00c00022fb7fae */ /* 0x000fe2000e921848 */
[----:B------:R-:W-:Y:S01]  /*10940*/  IMAD R28, R20, 0x3d, RZ ;  /* 0x0000003d141c7824 */ /* 0x000fe200078e02ff */
[----:B------:R-:W-:Y:S01]  /*10950*/  ISETP.GE.U32.AND P5, PT, R6, 0x7fffff23, PT ;  /* 0x7fffff230600780c */ /* 0x000fe20003fa6070 */
[C---:B------:R-:W-:Y:S01]  /*10960*/  IMAD.WIDE R92, R252.reuse, 0x4, R18 ;  /* 0x00000004fc5c7825 */ /* 0x040fe200078e0212 */
[----:B------:R-:W2:Y:S01]  /*10970*/  LDC R6, c[0x0][0x230] ;  /* 0x00008c00ff067b82 */ /* 0x000ea20000000800 */
[----:B------:R4:W-:Y:S02]  /*10980*/  STL.64 [R1+0x24d8], R110 ;  /* 0x0024d86e01007387 */ /* 0x0009e40000100a00 */
[----:B------:R-:W-:-:S02]  /*10990*/  IMAD.WIDE R108, R252, 0x4, R16 ;  /* 0x00000004fc6c7825 */ /* 0x000fc400078e0210 */
[----:B------:R-:W-:Y:S02]  /*109a0*/  LDGSTS.E [R251+0x10000], desc[UR8][R92.64], !P6 ;  /* 0x100000005cfb7fae */ /* 0x000fe4000f121848 */
[C---:B------:R-:W-:Y:S02]  /*109b0*/  IMAD.WIDE R222, R252.reuse, 0x4, R14 ;  /* 0x00000004fcde7825 */ /* 0x040fe400078e020e */
[----:B------:R-:W-:Y:S02]  /*109c0*/  LDGSTS.E [R251+0x14000], desc[UR8][R108.64], !P6 ;  /* 0x140000006cfb7fae */ /* 0x000fe4000f121848 */
[----:B------:R-:W-:Y:S02]  /*109d0*/  IMAD.WIDE R204, R252, 0x4, R12 ;  /* 0x00000004fccc7825 */ /* 0x000fe400078e020c */
[----:B------:R-:W-:Y:S01]  /*109e0*/  LDGSTS.E [R251+0x18000], desc[UR8][R222.64], !P6 ;  /* 0x18000000defb7fae */ /* 0x000fe2000f121848 */
[----:B----4-:R-:W-:Y:S01]  /*109f0*/  MOV R110, R102 ;  /* 0x00000066006e7202 */ /* 0x010fe20000000f00 */
[----:B---3--:R-:W-:-:S02]  /*10a00*/  VIADD R252, R2, 0xffffffa1 ;  /* 0xffffffa102fc7836 */ /* 0x008fc40000000000 */
[----:B------:R-:W3:Y:S01]  /*10a10*/  LDC R2, c[0x0][0x230] ;  /* 0x00008c00ff027b82 */ /* 0x000ee20000000800 */
[----:B------:R-:W-:Y:S01]  /*10a20*/  IMAD.WIDE R188, R28, 0x4, R18 ;  /* 0x000000041cbc7825 */ /* 0x000fe200078e0212 */
[----:B------:R-:W-:Y:S01]  /*10a30*/  LDGSTS.E [R251+0x1c000], desc[UR8][R204.64], !P6 ;  /* 0x1c000000ccfb7fae */ /* 0x000fe2000f121848 */
[----:B------:R-:W-:Y:S02]  /*10a40*/  ISETP.GE.U32.AND P6, PT, R252, 0x7fffff22, PT ;  /* 0x7fffff22fc00780c */ /* 0x000fe40003fc6070 */
[C---:B------:R-:W-:Y:S01]  /*10a50*/  IMAD.WIDE R172, R28.reuse, 0x4, R16 ;  /* 0x000000041cac7825 */ /* 0x040fe200078e0210 */
[----:B------:R-:W-:Y:S03]  /*10a60*/  LDGSTS.E [R251+0x10004], desc[UR8][R188.64], !P1 ;  /* 0x10004000bcfb7fae */ /* 0x000fe6000c921848 */
[C---:B------:R-:W-:Y:S01]  /*10a70*/  IMAD.WIDE R156, R28.reuse, 0x4, R14 ;  /* 0x000000041c9c7825 */ /* 0x040fe200078e020e */
[----:B------:R-:W-:Y:S03]  /*10a80*/  LDGSTS.E [R251+0x14004], desc[UR8][R172.64], !P1 ;  /* 0x14004000acfb7fae */ /* 0x000fe6000c921848 */
[----:B------:R-:W-:Y:S01]  /*10a90*/  IMAD.WIDE R140, R28, 0x4, R12 ;  /* 0x000000041c8c7825 */ /* 0x000fe200078e020c */
[----:B------:R-:W-:Y:S01]  /*10aa0*/  LDGSTS.E [R251+0x18004], desc[UR8][R156.64], !P1 ;  /* 0x180040009cfb7fae */ /* 0x000fe2000c921848 */
[----:B------:R-:W4:Y:S02]  /*10ab0*/  LDC R28, c[0x0][0x230] ;  /* 0x00008c00ff1c7b82 */ /* 0x000f240000000800 */
[----:B-1----:R-:W-:Y:S01]  /*10ac0*/  VIADD R3, R3, 0xffffffa0 ;  /* 0xffffffa003037836 */ /* 0x002fe20000000000 */
[----:B------:R-:W-:Y:S01]  /*10ad0*/  LDGSTS.E [R251+0x1c004], desc[UR8][R140.64], !P1 ;  /* 0x1c0040008cfb7fae */ /* 0x000fe2000c921848 */
[----:B------:R-:W-:-:S02]  /*10ae0*/  IMAD R252, R20, 0x3e, RZ ;  /* 0x0000003e14fc7824 */ /* 0x000fc400078e02ff */
[----:B------:R-:W-:Y:S01]  /*10af0*/  IMAD.MOV.U32 R57, RZ, RZ, R25 ;  /* 0x000000ffff397224 */ /* 0x000fe200078e0019 */
[----:B------:R-:W-:Y:S01]  /*10b00*/  ISETP.GE.U32.AND P1, PT, R3, 0x7fffff21, PT ;  /* 0x7fffff210300780c */ /* 0x000fe20003f26070 */
[----:B------:R-:W-:Y:S01]  /*10b10*/  IMAD.WIDE R128, R252, 0x4, R18 ;  /* 0x00000004fc807825 */ /* 0x000fe200078e0212 */
[----:B------:R-:W-:Y:S03]  /*10b20*/  STL.64 [R1+0x24e0], R94 ;  /* 0x0024e05e01007387 */ /* 0x000fe60000100a00 */
[----:B------:R-:W-:Y:S01]  /*10b30*/  IMAD R3, R20, 0x3f, RZ ;  /* 0x0000003f14037824 */ /* 0x000fe200078e02ff */
[----:B------:R-:W-:Y:S01]  /*10b40*/  LDGSTS.E [R251+0x10008], desc[UR8][R128.64], !P2 ;  /* 0x1000800080fb7fae */ /* 0x000fe2000d121848 */
[----:B------:R-:W-:-:S03]  /*10b50*/  IMAD.WIDE R124, R252, 0x4, R16 ;  /* 0x00000004fc7c7825 */ /* 0x000fc600078e0210 */
[----:B------:R1:W-:Y:S01]  /*10b60*/  STL.64 [R1+0x24e8], R78 ;  /* 0x0024e84e01007387 */ /* 0x0003e20000100a00 */
[----:B------:R-:W-:-:S03]  /*10b70*/  IMAD.WIDE R112, R252, 0x4, R14 ;  /* 0x00000004fc707825 */ /* 0x000fc600078e020e */
[----:B------:R-:W-:Y:S01]  /*10b80*/  LDGSTS.E [R251+0x14008], desc[UR8][R124.64], !P2 ;  /* 0x140080007cfb7fae */ /* 0x000fe2000d121848 */
[----:B------:R-:W-:Y:S01]  /*10b90*/  IMAD.WIDE R96, R252, 0x4, R12 ;  /* 0x00000004fc607825 */ /* 0x000fe200078e020c */
[----:B--2---:R-:W-:Y:S02]  /*10ba0*/  IADD3 R252, R6, -0x7d, RZ ;  /* 0xffffff8306fc7810 */ /* 0x004fe40007ffe0ff */
[----:B------:R-:W-:Y:S01]  /*10bb0*/  LDGSTS.E [R251+0x18008], desc[UR8][R112.64], !P2 ;  /* 0x1800800070fb7fae */ /* 0x000fe2000d121848 */
[----:B------:R-:W-:-:S03]  /*10bc0*/  IMAD.WIDE R80, R3, 0x4, R18 ;  /* 0x0000000403507825 */ /* 0x000fc600078e0212 */
[----:B------:R-:W-:Y:S01]  /*10bd0*/  LDGSTS.E [R251+0x1c008], desc[UR8][R96.64], !P2 ;  /* 0x1c00800060fb7fae */ /* 0x000fe2000d121848 */
[C---:B------:R-:W-:Y:S01]  /*10be0*/  IMAD.WIDE R64, R3.reuse, 0x4, R16 ;  /* 0x0000000403407825 */ /* 0x040fe200078e0210 */
[----:B------:R-:W-:Y:S02]  /*10bf0*/  ISETP.GE.U32.AND P2, PT, R252, 0x7fffff04, PT ;  /* 0x7fffff04fc00780c */ /* 0x000fe40003f46070 */
[----:B------:R-:W-:Y:S01]  /*10c00*/  LDGSTS.E [R251+0x1000c], desc[UR8][R80.64], !P3 ;  /* 0x1000c00050fb7fae */ /* 0x000fe2000d921848 */
[C---:B------:R-:W-:Y:S01]  /*10c10*/  IMAD.WIDE R48, R3.reuse, 0x4, R14 ;  /* 0x0000000403307825 */ /* 0x040fe200078e020e */
[----:B-1----:R-:W-:Y:S02]  /*10c20*/  MOV R78, R134 ;  /* 0x00000086004e7202 */ /* 0x002fe40000000f00 */
[----:B------:R-:W-:Y:S01]  /*10c30*/  LDGSTS.E [R251+0x1400c], desc[UR8][R64.64], !P3 ;  /* 0x1400c00040fb7fae */ /* 0x000fe2000d921848 */
[----:B------:R-:W-:-:S03]  /*10c40*/  IMAD.WIDE R32, R3, 0x4, R12 ;  /* 0x0000000403207825 */ /* 0x000fc600078e020c */
[----:B------:R-:W-:Y:S01]  /*10c50*/  LDGSTS.E [R251+0x1800c], desc[UR8][R48.64], !P3 ;  /* 0x1800c00030fb7fae */ /* 0x000fe2000d921848 */
[----:B---3--:R-:W-:Y:S02]  /*10c60*/  VIADD R2, R2, 0xffffff82 ;  /* 0xffffff8202027836 */ /* 0x008fe40000000000 */
[----:B------:R-:W-:Y:S01]  /*10c70*/  IMAD R252, R20, 0x5c, RZ ;  /* 0x0000005c14fc7824 */ /* 0x000fe200078e02ff */
[----:B------:R-:W-:Y:S01]  /*10c80*/  LDGSTS.E [R251+0x1c00c], desc[UR8][R32.64], !P3 ;  /* 0x1c00c00020fb7fae */ /* 0x000fe2000d921848 */
[----:B------:R-:W-:Y:S01]  /*10c90*/  IMAD.MOV.U32 R25, RZ, RZ, R233 ;  /* 0x000000ffff197224 */ /* 0x000fe200078e00e9 */
[----:B------:R-:W-:Y:S01]  /*10ca0*/  ISETP.GE.U32.AND P3, PT, R2, 0x7fffff03, PT ;  /* 0x7fffff030200780c */ /* 0x000fe20003f66070 */
[C---:B------:R-:W-:Y:S01]  /*10cb0*/  IMAD.WIDE R232, R252.reuse, 0x4, R18 ;  /* 0x00000004fce87825 */ /* 0x040fe200078e0212 */
[----:B------:R1:W-:Y:S03]  /*10cc0*/  STL.64 [R1+0x24f0], R62 ;  /* 0x0024f03e01007387 */ /* 0x0003e60000100a00 */
[C---:B------:R-:W-:Y:S01]  /*10cd0*/  IMAD.WIDE R2, R252.reuse, 0x4, R16 ;  /* 0x00000004fc027825 */ /* 0x040fe200078e0210 */
[----:B------:R-:W-:Y:S03]  /*10ce0*/  LDGSTS.E [R251+0x20000], desc[UR8][R232.64], !P4 ;  /* 0x20000000e8fb7fae */ /* 0x000fe6000e121848 */
[C---:B------:R-:W-:Y:S01]  /*10cf0*/  IMAD.WIDE R216, R252.reuse, 0x4, R14 ;  /* 0x00000004fcd87825 */ /* 0x040fe200078e020e */
[----:B------:R2:W-:Y:S03]  /*10d00*/  LDGSTS.E [R251+0x24000], desc[UR8][R2.64], !P4 ;  /* 0x2400000002fb7fae */ /* 0x0005e6000e121848 */
[----:B------:R-:W-:Y:S01]  /*10d10*/  IMAD.WIDE R200, R252, 0x4, R12 ;  /* 0x00000004fcc87825 */ /* 0x000fe200078e020c */
[----:B------:R3:W-:Y:S01]  /*10d20*/  LDGSTS.E [R251+0x28000], desc[UR8][R216.64], !P4 ;  /* 0x28000000d8fb7fae */ /* 0x0007e2000e121848 */
[----:B-1----:R-:W-:-:S02]  /*10d30*/  MOV R62, R192 ;  /* 0x000000c0003e7202 */ /* 0x002fc40000000f00 */
[----:B------:R-:W-:Y:S01]  /*10d40*/  IMAD R6, R20, 0x5e, RZ ;  /* 0x0000005e14067824 */ /* 0x000fe200078e02ff */
[----:B------:R1:W-:Y:S01]  /*10d50*/  LDGSTS.E [R251+0x2c000], desc[UR8][R200.64], !P4 ;  /* 0x2c000000c8fb7fae */ /* 0x0003e2000e121848 */
[----:B----4-:R-:W-:Y:S02]  /*10d60*/  VIADD R252, R28, 0xffffff81 ;  /* 0xffffff811cfc7836 */ /* 0x010fe40000000000 */
[----:B------:R-:W-:Y:S01]  /*10d70*/  IMAD.WIDE R120, R6, 0x4, R18 ;  /* 0x0000000406787825 */ /* 0x000fe200078e0212 */
[----:B------:R4:W-:Y:S02]  /*10d80*/  LDGSTS.E [R251+0x20004], desc[UR8][R184.64], !P5 ;  /* 0x20004000b8fb7fae */ /* 0x0009e4000e921848 */
[----:B------:R-:W-:Y:S01]  /*10d90*/  ISETP.GE.U32.AND P4, PT, R252, 0x7fffff02, PT ;  /* 0x7fffff02fc00780c */ /* 0x000fe20003f86070 */
[C---:B------:R-:W-:Y:S01]  /*10da0*/  IMAD.WIDE R104, R6.reuse, 0x4, R16 ;  /* 0x0000000406687825 */ /* 0x040fe200078e0210 */
[----:B------:R4:W-:Y:S03]  /*10db0*/  LDGSTS.E [R251+0x24004], desc[UR8][R168.64], !P5 ;  /* 0x24004000a8fb7fae */ /* 0x0009e6000e921848 */
[C---:B------:R-:W-:Y:S01]  /*10dc0*/  IMAD.WIDE R88, R6.reuse, 0x4, R14 ;  /* 0x0000000406587825 */ /* 0x040fe200078e020e */
[----:B------:R4:W-:Y:S03]  /*10dd0*/  LDGSTS.E [R251+0x28004], desc[UR8][R152.64], !P5 ;  /* 0x2800400098fb7fae */ /* 0x0009e6000e921848 */
[----:B------:R-:W-:Y:S01]  /*10de0*/  IMAD.WIDE R72, R6, 0x4, R12 ;  /* 0x0000000406487825 */ /* 0x000fe200078e020c */
[----:B------:R4:W-:Y:S01]  /*10df0*/  LDGSTS.E [R251+0x2c004], desc[UR8][R136.64], !P5 ;  /* 0x2c00400088fb7fae */ /* 0x0009e2000e921848 */
[----:B------:R-:W4:Y:S02]  /*10e00*/  LDC R6, c[0x0][0x230] ;  /* 0x00008c00ff067b82 */ /* 0x000f240000000800 */
[----:B------:R-:W-:Y:S01]  /*10e10*/  VIADD R252, R9, 0xffffff80 ;  /* 0xffffff8009fc7836 */ /* 0x000fe20000000000 */
[----:B------:R4:W-:Y:S01]  /*10e20*/  LDGSTS.E [R251+0x20008], desc[UR8][R120.64], !P6 ;  /* 0x2000800078fb7fae */ /* 0x0009e2000f121848 */
[----:B------:R-:W-:-:S02]  /*10e30*/  IMAD R9, R20, 0x7d, RZ ;  /* 0x0000007d14097824 */ /* 0x000fc400078e02ff */
[----:B------:R-:W-:Y:S01]  /*10e40*/  IMAD.MOV.U32 R143, RZ, RZ, R57 ;  /* 0x000000ffff8f7224 */ /* 0x000fe200078e0039 */
[----:B------:R4:W-:Y:S01]  /*10e50*/  LDGSTS.E [R251+0x24008], desc[UR8][R104.64], !P6 ;  /* 0x2400800068fb7fae */ /* 0x0009e2000f121848 */
[----:B------:R-:W-:Y:S01]  /*10e60*/  ISETP.GE.U32.AND P5, PT, R252, 0x7fffff01, PT ;  /* 0x7fffff01fc00780c */ /* 0x000fe20003fa6070 */
[----:B------:R-:W-:Y:S02]  /*10e70*/  IMAD.MOV.U32 R179, RZ, RZ, R229 ;  /* 0x000000ffffb37224 */ /* 0x000fe400078e00e5 */
[----:B------:R4:W-:Y:S01]  /*10e80*/  LDGSTS.E [R251+0x28008], desc[UR8][R88.64], !P6 ;  /* 0x2800800058fb7fae */ /* 0x0009e2000f121848 */
[----:B------:R-:W-:Y:S02]  /*10e90*/  IMAD.MOV.U32 R186, RZ, RZ, R198 ;  /* 0x000000ffffba7224 */ /* 0x000fe400078e00c6 */
[----:B------:R-:W-:Y:S01]  /*10ea0*/  IMAD.MOV.U32 R187, RZ, RZ, R199 ;  /* 0x000000ffffbb7224 */ /* 0x000fe200078e00c7 */
[----:B------:R-:W-:Y:S01]  /*10eb0*/  STL.64 [R1+0x24f8], R46 ;  /* 0x0024f82e01007387 */ /* 0x000fe20000100a00 */
[----:B------:R-:W-:-:S02]  /*10ec0*/  IMAD.MOV.U32 R79, RZ, RZ, R135 ;  /* 0x000000ffff4f7224 */ /* 0x000fc400078e0087 */
[----:B------:R-:W-:Y:S01]  /*10ed0*/  IMAD.MOV.U32 R193, RZ, RZ, R71 ;  /* 0x000000ffffc17224 */ /* 0x000fe200078e0047 */
[----:B------:R4:W-:Y:S01]  /*10ee0*/  LDGSTS.E [R251+0x2c008], desc[UR8][R72.64], !P6 ;  /* 0x2c00800048fb7fae */ /* 0x0009e2000f121848 */
[----:B------:R-:W-:Y:S01]  /*10ef0*/  ISETP.GE.AND P6, PT, R7, R252, PT ;  /* 0x000000fc0700720c */ /* 0x000fe20003fc6270 */
[C---:B------:R-:W-:Y:S02]  /*10f00*/  IMAD R252, R20.reuse, 0x5f, RZ ;  /* 0x0000005f14fc7824 */ /* 0x040fe400078e02ff */
[----:B------:R2:W-:Y:S01]  /*10f10*/  STL.64 [R1+0x2500], R30 ;  /* 0x0025001e01007387 */ /* 0x0005e20000100a00 */
[----:B------:R-:W-:Y:S02]  /*10f20*/  IMAD R7, R20, 0x7f, RZ ;  /* 0x0000007f14077824 */ /* 0x000fe400078e02ff */
[--C-:B------:R-:W-:Y:S01]  /*10f30*/  IMAD.WIDE R56, R252, 0x4, R18.reuse ;  /* 0x00000004fc387825 */ /* 0x100fe200078e0212 */
[----:B------:R-:W-:Y:S03]  /*10f40*/  STL.64 [R1+0x2508], R60 ;  /* 0x0025083c01007387 */ /* 0x000fe60000100a00 */
[--C-:B------:R-:W-:Y:S01]  /*10f50*/  IMAD.WIDE R70, R9, 0x4, R18.reuse ;  /* 0x0000000409467825 */ /* 0x100fe200078e0212 */
[----:B------:R3:W-:Y:S03]  /*10f60*/  STL.64 [R1+0x2510], R76 ;  /* 0x0025104c01007387 */ /* 0x0007e60000100a00 */
[----:B------:R-:W-:Y:S01]  /*10f70*/  IMAD.WIDE R134, R8, 0x4, R18 ;  /* 0x0000000408867825 */ /* 0x000fe200078e0212 */
[----:B------:R4:W-:Y:S03]  /*10f80*/  LDGSTS.E [R251+0x2000c], desc[UR8][R56.64], !P1 ;  /* 0x2000c00038fb7fae */ /* 0x0009e6000c921848 */
[----:B--2---:R-:W-:-:S02]  /*10f90*/  IMAD R30, R20, 0x7c, RZ ;  /* 0x0000007c141e7824 */ /* 0x004fc400078e02ff */
[----:B------:R-:W-:Y:S02]  /*10fa0*/  IMAD.U32 R20, RZ, RZ, UR10 ;  /* 0x0000000aff147e24 */ /* 0x000fe4000f8e00ff */
[----:B------:R-:W-:Y:S01]  /*10fb0*/  IMAD.WIDE R228, R30, 0x4, R18 ;  /* 0x000000041ee47825 */ /* 0x000fe200078e0212 */
[----:B---3--:R-:W-:-:S03]  /*10fc0*/  MOV R76, R78 ;  /* 0x0000004e004c7202 */ /* 0x008fc60000000f00 */
[----:B------:R-:W-:-:S04]  /*10fd0*/  IMAD.WIDE R198, R7, 0x4, R18 ;  /* 0x0000000407c67825 */ /* 0x000fc800078e0212 */
[----:B------:R-:W-:-:S04]  /*10fe0*/  IMAD.WIDE R18, R20, 0x4, R18 ;  /* 0x0000000414127825 */ /* 0x000fc800078e0212 */
[----:B------:R-:W-:Y:S01]  /*10ff0*/  IMAD.MOV.U32 R94, RZ, RZ, R118 ;  /* 0x000000ffff5e7224 */ /* 0x000fe200078e0076 */
[----:B------:R2:W-:Y:S01]  /*11000*/  STL.64 [R1+0x13f0], R18 ;  /* 0x0013f01201007387 */ /* 0x0005e20000100a00 */
[----:B------:R-:W-:Y:S02]  /*11010*/  IMAD.MOV.U32 R95, RZ, RZ, R119 ;  /* 0x000000ffff5f7224 */ /* 0x000fe400078e0077 */
[----:B------:R-:W-:Y:S02]  /*11020*/  IMAD.MOV.U32 R225, RZ, RZ, R39 ;  /* 0x000000ffffe17224 */ /* 0x000fe400078e0027 */
[----:B------:R-:W-:Y:S02]  /*11030*/  IMAD.MOV.U32 R111, RZ, RZ, R103 ;  /* 0x000000ffff6f7224 */ /* 0x000fe400078e0067 */
[----:B------:R-:W-:Y:S02]  /*11040*/  IMAD.MOV.U32 R126, RZ, RZ, R86 ;  /* 0x000000ffff7e7224 */ /* 0x000fe400078e0056 */
[----:B------:R-:W-:-:S02]  /*11050*/  IMAD.MOV.U32 R127, RZ, RZ, R87 ;  /* 0x000000ffff7f7224 */ /* 0x000fc400078e0057 */
[----:B------:R-:W-:Y:S01]  /*11060*/  IMAD.MOV.U32 R208, RZ, RZ, R54 ;  /* 0x000000ffffd07224 */ /* 0x000fe200078e0036 */
[----:B--2---:R-:W2:Y:S01]  /*11070*/  LDL.LU.64 R18, [R1+0x1048] ;  /* 0x0010480001127983 */ /* 0x004ea20000300a00 */
[----:B------:R-:W-:Y:S02]  /*11080*/  IMAD.MOV.U32 R209, RZ, RZ, R55 ;  /* 0x000000ffffd17224 */ /* 0x000fe400078e0037 */
[----:B------:R-:W-:Y:S02]  /*11090*/  IMAD.MOV.U32 R28, RZ, RZ, R22 ;  /* 0x000000ffff1c7224 */ /* 0x000fe400078e0016 */
[----:B------:R-:W-:Y:S02]  /*110a0*/  IMAD.MOV.U32 R29, RZ, RZ, R23 ;  /* 0x000000ffff1d7224 */ /* 0x000fe400078e0017 */
[----:B------:R-:W-:Y:S01]  /*110b0*/  IMAD.MOV.U32 R60, RZ, RZ, R94 ;  /* 0x000000ffff3c7224 */ /* 0x000fe200078e005e */
[----:B------:R-:W-:Y:S01]  /*110c0*/  MOV R94, R224 ;  /* 0x000000e0005e7202 */ /* 0x000fe20000000f00 */
[----:B------:R-:W-:-:S02]  /*110d0*/  IMAD.MOV.U32 R61, RZ, RZ, R95 ;  /* 0x000000ffff3d7224 */ /* 0x000fc400078e005f */
[----:B------:R-:W-:Y:S02]  /*110e0*/  IMAD.MOV.U32 R63, RZ, RZ, R193 ;  /* 0x000000ffff3f7224 */ /* 0x000fe400078e00c1 */
[----:B------:R-:W-:Y:S02]  /*110f0*/  IMAD.MOV.U32 R95, RZ, RZ, R225 ;  /* 0x000000ffff5f7224 */ /* 0x000fe400078e00e1 */
[----:B------:R-:W-:Y:S02]  /*11100*/  IMAD.MOV.U32 R190, RZ, RZ, R40 ;  /* 0x000000ffffbe7224 */ /* 0x000fe400078e0028 */
[----:B------:R-:W-:Y:S02]  /*11110*/  IMAD.MOV.U32 R191, RZ, RZ, R41 ;  /* 0x000000ffffbf7224 */ /* 0x000fe400078e0029 */
[----:B------:R-:W-:-:S04]  /*11120*/  IMAD.WIDE R22, R30, 0x4, R16 ;  /* 0x000000041e167825 */ /* 0x000fc800078e0210 */
[----:B------:R-:W-:-:S04]  /*11130*/  IMAD.WIDE R38, R30, 0x4, R14 ;  /* 0x000000041e267825 */ /* 0x000fc800078e020e */
[----:B------:R-:W-:Y:S01]  /*11140*/  IMAD.WIDE R54, R30, 0x4, R12 ;  /* 0x000000041e367825 */ /* 0x000fe200078e020c */
[----:B------:R-:W-:-:S03]  /*11150*/  MOV R30, R110 ;  /* 0x0000006e001e7202 */ /* 0x000fc60000000f00 */
[----:B------:R-:W-:Y:S02]  /*11160*/  IMAD.MOV.U32 R192, RZ, RZ, R182 ;  /* 0x000000ffffc07224 */ /* 0x000fe400078e00b6 */
[----:B------:R-:W-:Y:S02]  /*11170*/  IMAD.MOV.U32 R193, RZ, RZ, R183 ;  /* 0x000000ffffc17224 */ /* 0x000fe400078e00b7 */
[----:B------:R-:W-:Y:S02]  /*11180*/  IMAD.MOV.U32 R224, RZ, RZ, R150 ;  /* 0x000000ffffe07224 */ /* 0x000fe400078e0096 */
[----:B------:R-:W-:Y:S02]  /*11190*/  IMAD.MOV.U32 R225, RZ, RZ, R151 ;  /* 0x000000ffffe17224 */ /* 0x000fe400078e0097 */
[----:B------:R-:W-:-:S04]  /*111a0*/  IMAD.WIDE R40, R252, 0x4, R16 ;  /* 0x00000004fc287825 */ /* 0x000fc800078e0210 */
[----:B------:R-:W-:Y:S01]  /*111b0*/  IMAD.WIDE R86, R9, 0x4, R16 ;  /* 0x0000000409567825 */ /* 0x000fe200078e0210 */
[----:B------:R3:W-:Y:S03]  /*111c0*/  LDGSTS.E [R251+0x2400c], desc[UR8][R40.64], !P1 ;  /* 0x2400c00028fb7fae */ /* 0x0007e6000c921848 */
[----:B------:R-:W-:Y:S02]  /*111d0*/  IMAD.MOV.U32 R77, RZ, RZ, R79 ;  /* 0x000000ffff4d7224 */ /* 0x000fe400078e004f */
[----:B------:R-:W-:Y:S02]  /*111e0*/  IMAD.MOV.U32 R31, RZ, RZ, R111 ;  /* 0x000000ffff1f7224 */ /* 0x000fe400078e006f */
[----:B------:R-:W-:-:S04]  /*111f0*/  IMAD.WIDE R150, R8, 0x4, R16 ;  /* 0x0000000408967825 */ /* 0x000fc800078e0210 */
[----:B------:R-:W-:-:S04]  /*11200*/  IMAD.WIDE R182, R7, 0x4, R16 ;  /* 0x0000000407b67825 */ /* 0x000fc800078e0210 */
[----:B------:R-:W-:Y:S01]  /*11210*/  IMAD.MOV.U32 R46, RZ, RZ, R126 ;  /* 0x000000ffff2e7224 */ /* 0x000fe200078e007e */
[----:B------:R-:W-:Y:S01]  /*11220*/  MOV R126, R214 ;  /* 0x000000d6007e7202 */ /* 0x000fe20000000f00 */
[----:B------:R-:W-:Y:S02]  /*11230*/  IMAD.MOV.U32 R47, RZ, RZ, R127 ;  /* 0x000000ffff2f7224 */ /* 0x000fe400078e007f */
[----:B------:R-:W-:Y:S01]  /*11240*/  IMAD.MOV.U32 R78, RZ, RZ, R208 ;  /* 0x000000ffff4e7224 */ /* 0x000fe200078e00d0 */
[----:B------:R-:W-:Y:S01]  /*11250*/  MOV R208, R166 ;  /* 0x000000a600d07202 */ /* 0x000fe20000000f00 */
[----:B------:R-:W-:Y:S02]  /*11260*/  IMAD.MOV.U32 R79, RZ, RZ, R209 ;  /* 0x000000ffff4f7224 */ /* 0x000fe400078e00d1 */
[----:B------:R-:W-:Y:S01]  /*11270*/  IMAD.MOV.U32 R110, RZ, RZ, R28 ;  /* 0x000000ffff6e7224 */ /* 0x000fe200078e001c */
[----:B------:R-:W-:Y:S01]  /*11280*/  MOV R28, R10 ;  /* 0x0000000a001c7202 */ /* 0x000fe20000000f00 */
[----:B------:R-:W-:-:S02]  /*11290*/  IMAD.MOV.U32 R111, RZ, RZ, R29 ;  /* 0x000000ffff6f7224 */ /* 0x000fc400078e001d */
[----:B------:R-:W-:-:S04]  /*112a0*/  IMAD.WIDE R16, R20, 0x4, R16 ;  /* 0x0000000414107825 */ /* 0x000fc800078e0210 */
[----:B------:R-:W-:Y:S02]  /*112b0*/  IMAD.MOV.U32 R207, RZ, RZ, R25 ;  /* 0x000000ffffcf7224 */ /* 0x000fe400078e0019 */
[----:B------:R-:W-:Y:S02]  /*112c0*/  IMAD.MOV.U32 R127, RZ, RZ, R215 ;  /* 0x000000ffff7f7224 */ /* 0x000fe400078e00d7 */
[----:B------:R-:W-:Y:S02]  /*112d0*/  IMAD.MOV.U32 R209, RZ, RZ, R167 ;  /* 0x000000ffffd17224 */ /* 0x000fe400078e00a7 */
[----:B------:R-:W-:Y:S02]  /*112e0*/  IMAD.MOV.U32 R29, RZ, RZ, R11 ;  /* 0x000000ffff1d7224 */ /* 0x000fe400078e000b */
[----:B------:R-:W-:Y:S02]  /*112f0*/  IMAD.MOV.U32 R220, RZ, RZ, R230 ;  /* 0x000000ffffdc7224 */ /* 0x000fe400078e00e6 */
[----:B------:R-:W-:-:S02]  /*11300*/  IMAD.MOV.U32 R221, RZ, RZ, R231 ;  /* 0x000000ffffdd7224 */ /* 0x000fc400078e00e7 */
[--C-:B------:R-:W-:Y:S01]  /*11310*/  IMAD.WIDE R24, R252, 0x4, R14.reuse ;  /* 0x00000004fc187825 */ /* 0x100fe200078e020e */
[----:B------:R2:W-:Y:S03]  /*11320*/  STL.64 [R1+0x13f8], R16 ;  /* 0x0013f81001007387 */ /* 0x0005e60000100a00 */
[C---:B------:R-:W-:Y:S01]  /*11330*/  IMAD.WIDE R102, R9.reuse, 0x4, R14 ;  /* 0x0000000409667825 */ /* 0x040fe200078e020e */
[----:B------:R3:W-:Y:S03]  /*11340*/  LDGSTS.E [R251+0x2800c], desc[UR8][R24.64], !P1 ;  /* 0x2800c00018fb7fae */ /* 0x0007e6000c921848 */
[----:B------:R-:W-:-:S04]  /*11350*/  IMAD.WIDE R118, R9, 0x4, R12 ;  /* 0x0000000409767825 */ /* 0x000fc800078e020c */
[----:B------:R-:W-:-:S04]  /*11360*/  IMAD.WIDE R166, R8, 0x4, R14 ;  /* 0x0000000408a67825 */ /* 0x000fc800078e020e */
[----:B------:R-:W-:-:S04]  /*11370*/  IMAD.WIDE R214, R8, 0x4, R12 ;  /* 0x0000000408d67825 */ /* 0x000fc800078e020c */
[----:B------:R-:W-:-:S04]  /*11380*/  IMAD.WIDE R10, R7, 0x4, R14 ;  /* 0x00000004070a7825 */ /* 0x000fc800078e020e */
[----:B------:R-:W-:-:S04]  /*11390*/  IMAD.WIDE R230, R252, 0x4, R12 ;  /* 0x00000004fce67825 */ /* 0x000fc800078e020c */
[----:B------:R-:W-:Y:S01]  /*113a0*/  IMAD.WIDE R8, R7, 0x4, R12 ;  /* 0x0000000407087825 */ /* 0x000fe200078e020c */
[----:B------:R3:W-:Y:S03]  /*113b0*/  LDGSTS.E [R251+0x2c00c], desc[UR8][R230.64], !P1 ;  /* 0x2c00c000e6fb7fae */ /* 0x0007e6000c921848 */
[C---:B------:R-:W-:Y:S01]  /*113c0*/  IMAD.WIDE R14, R20.reuse, 0x4, R14 ;  /* 0x00000004140e7825 */ /* 0x040fe200078e020e */
[----:B------:R-:W-:Y:S03]  /*113d0*/  LDGSTS.E [R251+0x30000], desc[UR8][R228.64], !P2 ;  /* 0x30000000e4fb7fae */ /* 0x000fe6000d121848 */
[C---:B------:R-:W-:Y:S01]  /*113e0*/  IMAD.WIDE R12, R20.reuse, 0x4, R12 ;  /* 0x00000004140c7825 */ /* 0x040fe200078e020c */
[----:B------:R-:W-:Y:S04]  /*113f0*/  STL.64 [R1+0x1400], R14 ;  /* 0x0014000e01007387 */ /* 0x000fe80000100a00 */
[----:B------:R1:W-:Y:S01]  /*11400*/  STL.64 [R1+0x1408], R12 ;  /* 0x0014080c01007387 */ /* 0x0003e20000100a00 */
[----:B--2---:R-:W-:-:S03]  /*11410*/  IMAD.WIDE R16, R20, 0x4, R18 ;  /* 0x0000000414107825 */ /* 0x004fc600078e0212 */
[----:B------:R-:W-:Y:S01]  /*11420*/  LDGSTS.E [R251+0x34000], desc[UR8][R22.64], !P2 ;  /* 0x3400000016fb7fae */ /* 0x000fe2000d121848 */
[----:B-1----:R-:W-:-:S03]  /*11430*/  IMAD.WIDE R12, R20, 0x4, R76 ;  /* 0x00000004140c7825 */ /* 0x002fc600078e024c */
[----:B------:R1:W-:Y:S01]  /*11440*/  STL.64 [R1+0x1048], R16 ;  /* 0x0010481001007387 */ /* 0x0003e20000100a00 */
[----:B------:R-:W-:-:S03]  /*11450*/  IMAD.WIDE R14, R20, 0x4, R60 ;  /* 0x00000004140e7825 */ /* 0x000fc600078e023c */
[----:B------:R2:W-:Y:S04]  /*11460*/  STL.64 [R1+0x1040], R12 ;  /* 0x0010400c01007387 */ /* 0x0005e80000100a00 */
[----:B------:R4:W-:Y:S01]  /*11470*/  STL.64 [R1+0x1038], R14 ;  /* 0x0010380e01007387 */ /* 0x0009e20000100a00 */
[----:B-1----:R-:W-:-:S03]  /*11480*/  IMAD.WIDE R16, R20, 0x4, R30 ;  /* 0x0000000414107825 */ /* 0x002fc600078e021e */
[----:B------:R-:W-:Y:S01]  /*11490*/  LDGSTS.E [R251+0x38000], desc[UR8][R38.64], !P2 ;  /* 0x3800000026fb7fae */ /* 0x000fe2000d121848 */
[----:B--2---:R-:W-:-:S03]  /*114a0*/  IMAD.WIDE R12, R20, 0x4, R46 ;  /* 0x00000004140c7825 */ /* 0x004fc600078e022e */
[----:B------:R1:W-:Y:S01]  /*114b0*/  STL.64 [R1+0x1030], R16 ;  /* 0x0010301001007387 */ /* 0x0003e20000100a00 */
[----:B----4-:R-:W-:-:S03]  /*114c0*/  IMAD.WIDE R14, R20, 0x4, R62 ;  /* 0x00000004140e7825 */ /* 0x010fc600078e023e */
[----:B------:R2:W-:Y:S04]  /*114d0*/  STL.64 [R1+0x1028], R12 ;  /* 0x0010280c01007387 */ /* 0x0005e80000100a00 */
[----:B------:R4:W-:Y:S01]  /*114e0*/  STL.64 [R1+0x1020], R14 ;  /* 0x0010200e01007387 */ /* 0x0009e20000100a00 */
[----:B-1----:R-:W-:Y:S01]  /*114f0*/  IMAD.WIDE R16, R20, 0x4, R78 ;  /* 0x0000000414107825 */ /* 0x002fe200078e024e */
[----:B------:R-:W-:Y:S02]  /*11500*/  MOV R77, R209 ;  /* 0x000000d1004d7202 */ /* 0x000fe40000000f00 */
[----:B------:R-:W-:Y:S01]  /*11510*/  LDGSTS.E [R251+0x3c000], desc[UR8][R54.64], !P2 ;  /* 0x3c00000036fb7fae */ /* 0x000fe2000d121848 */
[----:B--2---:R-:W-:-:S03]  /*11520*/  IMAD.MOV.U32 R12, RZ, RZ, R94 ;  /* 0x000000ffff0c7224 */ /* 0x004fc600078e005e */
[----:B------:R1:W-:Y:S01]  /*11530*/  STL.64 [R1+0x1018], R16 ;  /* 0x0010181001007387 */ /* 0x0003e20000100a00 */
[----:B------:R-:W-:-:S03]  /*11540*/  MOV R13, R95 ;  /* 0x0000005f000d7202 */ /* 0x000fc60000000f00 */
[----:B------:R-:W2:Y:S01]  /*11550*/  LDL.LU.64 R78, [R1+0xf98] ;  /* 0x000f9800014e7983 */ /* 0x000ea20000300a00 */
[----:B----4-:R-:W-:-:S03]  /*11560*/  IMAD.MOV.U32 R14, RZ, RZ, R110 ;  /* 0x000000ffff0e7224 */ /* 0x010fc600078e006e */
[----:B------:R-:W4:Y:S01]  /*11570*/  LDL.LU.64 R94, [R1+0xf90] ;  /* 0x000f9000015e7983 */ /* 0x000f220000300a00 */
[----:B------:R-:W-:Y:S02]  /*11580*/  IMAD.MOV.U32 R15, RZ, RZ, R111 ;  /* 0x000000ffff0f7224 */ /* 0x000fe400078e006f */
[----:B------:R-:W-:Y:S01]  /*11590*/  IMAD.MOV.U32 R18, RZ, RZ, R192 ;  /* 0x000000ffff127224 */ /* 0x000fe200078e00c0 */
[----:B------:R-:W3:Y:S01]  /*115a0*/  LDL.LU.64 R110, [R1+0xf88] ;  /* 0x000f8800016e7983 */ /* 0x000ee20000300a00 */
[----:B------:R-:W-:Y:S02]  /*115b0*/  IMAD.MOV.U32 R19, RZ, RZ, R193 ;  /* 0x000000ffff137224 */ /* 0x000fe400078e00c1 */
[----:B------:R-:W-:Y:S01]  /*115c0*/  IMAD.MOV.U32 R76, RZ, RZ, R208 ;  /* 0x000000ffff4c7224 */ /* 0x000fe200078e00d0 */
[----:B------:R-:W3:Y:S01]  /*115d0*/  LDL.LU.64 R192, [R1+0xf80] ;  /* 0x000f800001c07983 */ /* 0x000ee20000300a00 */
[----:B------:R-:W-:-:S03]  /*115e0*/  IMAD.MOV.U32 R60, RZ, RZ, R224 ;  /* 0x000000ffff3c7224 */ /* 0x000fc600078e00e0 */
[----:B------:R-:W3:Y:S01]  /*115f0*/  LDL.LU.64 R208, [R1+0xf78] ;  /* 0x000f780001d07983 */ /* 0x000ee20000300a00 */
[----:B------:R-:W-:Y:S01]  /*11600*/  IMAD.MOV.U32 R61, RZ, RZ, R225 ;  /* 0x000000ffff3d7224 */ /* 0x000fe200078e00e1 */
[----:B------:R-:W-:Y:S01]  /*11610*/  MOV R31, R29 ;  /* 0x0000001d001f7202 */ /* 0x000fe20000000f00 */
[----:B------:R-:W-:Y:S01]  /*11620*/  IMAD.MOV.U32 R30, RZ, RZ, R28 ;  /* 0x000000ffff1e7224 */ /* 0x000fe200078e001c */
[----:B------:R-:W3:Y:S01]  /*11630*/  LDL.LU.64 R224, [R1+0xf70] ;  /* 0x000f700001e07983 */ /* 0x000ee20000300a00 */
[----:B------:R-:W-:Y:S02]  /*11640*/  IMAD.MOV.U32 R46, RZ, RZ, R202 ;  /* 0x000000ffff2e7224 */ /* 0x000fe400078e00ca */
[----:B------:R-:W-:Y:S01]  /*11650*/  IMAD.MOV.U32 R47, RZ, RZ, R203 ;  /* 0x000000ffff2f7224 */ /* 0x000fe200078e00cb */
[----:B------:R-:W3:Y:S01]  /*11660*/  LDL.LU.64 R28, [R1+0xf68] ;  /* 0x000f6800011c7983 */ /* 0x000ee20000300a00 */
[----:B------:R-:W-:Y:S01]  /*11670*/  IMAD.MOV.U32 R62, RZ, RZ, R218 ;  /* 0x000000ffff3e7224 */ /* 0x000fe200078e00da */
[----:B------:R-:W-:-:S02]  /*11680*/  MOV R63, R219 ;  /* 0x000000db003f7202 */ /* 0x000fc40000000f00 */
[----:B------:R-:W3:Y:S04]  /*11690*/  LDL.LU.64 R202, [R1+0xf60] ;  /* 0x000f600001ca7983 */ /* 0x000ee80000300a00 */
[----:B------:R-:W3:Y:S01]  /*116a0*/  LDL.LU.64 R218, [R1+0xf58] ;  /* 0x000f580001da7983 */ /* 0x000ee20000300a00 */
[----:B-1----:R-:W-:Y:S01]  /*116b0*/  IMAD.MOV.U32 R16, RZ, RZ, R126 ;  /* 0x000000ffff107224 */ /* 0x002fe200078e007e */
[----:B------:R-:W-:Y:S01]  /*116c0*/  MOV R17, R127 ;  /* 0x0000007f00117202 */ /* 0x000fe20000000f00 */
[C---:B------:R-:W-:Y:S01]  /*116d0*/  IMAD.WIDE R126, R20.reuse, 0x4, R142 ;  /* 0x00000004147e7825 */ /* 0x040fe200078e028e */
[----:B------:R-:W-:Y:S03]  /*116e0*/  LDGSTS.E [R251+0x30004], desc[UR8][R70.64], !P3 ;  /* 0x3000400046fb7fae */ /* 0x000fe6000d921848 */
[C---:B------:R-:W-:Y:S01]  /*116f0*/  IMAD.WIDE R142, R20.reuse, 0x4, R190 ;  /* 0x00000004148e7825 */ /* 0x040fe200078e02be */
[----:B------:R1:W-:Y:S03]  /*11700*/  STL.64 [R1+0x1010], R126 ;  /* 0x0010107e01007387 */ /* 0x0003e60000100a00 */
[C---:B------:R-:W-:Y:S01]  /*11710*/  IMAD.WIDE R190, R20.reuse, 0x4, R206 ;  /* 0x0000000414be7825 */ /* 0x040fe200078e02ce */
[----:B------:R1:W-:Y:S04]  /*11720*/  STL.64 [R1+0x1008], R142 ;  /* 0x0010088e01007387 */ /* 0x0003e80000100a00 */
[----:B------:R-:W-:Y:S01]  /*11730*/  STL.64 [R1+0x1000], R190 ;  /* 0x001000be01007387 */ /* 0x000fe20000100a00 */
[----:B-1----:R-:W-:-:S03]  /*11740*/  IMAD.WIDE R126, R20, 0x4, R220 ;  /* 0x00000004147e7825 */ /* 0x002fc600078e02dc */
[----:B------:R-:W-:Y:S01]  /*11750*/  LDGSTS.E [R251+0x34004], desc[UR8][R86.64], !P3 ;  /* 0x3400400056fb7fae */ /* 0x000fe2000d921848 */
[----:B------:R-:W-:-:S03]  /*11760*/  IMAD.WIDE R142, R20, 0x4, R178 ;  /* 0x00000004148e7825 */ /* 0x000fc600078e02b2 */
[----:B------:R1:W-:Y:S01]  /*11770*/  STL.64 [R1+0xff8], R126 ;  /* 0x000ff87e01007387 */ /* 0x0003e20000100a00 */
[----:B------:R-:W-:-:S03]  /*11780*/  IMAD.WIDE R178, R20, 0x4, R186 ;  /* 0x0000000414b27825 */ /* 0x000fc600078e02ba */
[----:B------:R-:W-:Y:S01]  /*11790*/  LDGSTS.E [R251+0x38004], desc[UR8][R102.64], !P3 ;  /* 0x3800400066fb7fae */ /* 0x000fe2000d921848 */
[----:B------:R-:W-:-:S03]  /*117a0*/  IMAD.WIDE R12, R20, 0x4, R12 ;  /* 0x00000004140c7825 */ /* 0x000fc600078e020c */
[----:B------:R-:W-:Y:S04]  /*117b0*/  LDGSTS.E [R251+0x3c004], desc[UR8][R118.64], !P3 ;  /* 0x3c00400076fb7fae */ /* 0x000fe8000d921848 */
[----:B-1----:R-:W3:Y:S04]  /*117c0*/  LDL.LU.64 R126, [R1+0xf50] ;  /* 0x000f5000017e7983 */ /* 0x002ee80000300a00 */
[----:B------:R1:W-:Y:S01]  /*117d0*/  STL.64 [R1+0xff0], R142 ;  /* 0x000ff08e01007387 */ /* 0x0003e20000100a00 */
[----:B------:R-:W-:-:S03]  /*117e0*/  IMAD.WIDE R14, R20, 0x4, R14 ;  /* 0x00000004140e7825 */ /* 0x000fc600078e020e */
[----:B------:R-:W-:Y:S01]  /*117f0*/  LDGSTS.E [R251+0x30008], desc[UR8][R134.64], !P4 ;  /* 0x3000800086fb7fae */ /* 0x000fe2000e121848 */
[----:B------:R-:W-:-:S03]  /*11800*/  IMAD.WIDE R2, R20, 0x4, R2 ;  /* 0x0000000414027825 */ /* 0x000fc600078e0202 */
[----:B------:R-:W-:Y:S04]  /*11810*/  LDGSTS.E [R251+0x34008], desc[UR8][R150.64], !P4 ;  /* 0x3400800096fb7fae */ /* 0x000fe8000e121848 */
[----:B-1----:R-:W3:Y:S04]  /*11820*/  LDL.LU.64 R142, [R1+0xf48] ;  /* 0x000f4800018e7983 */ /* 0x002ee80000300a00 */
[----:B------:R1:W-:Y:S04]  /*11830*/  STL.64 [R1+0xfe8], R178 ;  /* 0x000fe8b201007387 */ /* 0x0003e80000100a00 */
[----:B------:R-:W3:Y:S04]  /*11840*/  LDL.LU.64 R190, [R1+0xf40] ;  /* 0x000f400001be7983 */ /* 0x000ee80000300a00 */
[----:B------:R-:W3:Y:S04]  /*11850*/  LDL.LU.64 R206, [R1+0xf38] ;  /* 0x000f380001ce7983 */ /* 0x000ee80000300a00 */
[----:B------:R-:W3:Y:S04]  /*11860*/  LDL.LU.64 R220, [R1+0xf30] ;  /* 0x000f300001dc7983 */ /* 0x000ee80000300a00 */
[----:B-1----:R-:W3:Y:S04]  /*11870*/  LDL.LU.64 R178, [R1+0xf28] ;  /* 0x000f280001b27983 */ /* 0x002ee80000300a00 */
[----:B------:R-:W3:Y:S04]  /*11880*/  LDL.LU.64 R186, [R1+0xf20] ;  /* 0x000f200001ba7983 */ /* 0x000ee80000300a00 */
[----:B------:R1:W-:Y:S04]  /*11890*/  STL.64 [R1+0xfe0], R12 ;  /* 0x000fe00c01007387 */ /* 0x0003e80000100a00 */
[----:B------:R1:W-:Y:S01]  /*118a0*/  STL.64 [R1+0xfd8], R14 ;  /* 0x000fd80e01007387 */ /* 0x0003e20000100a00 */
[----:B------:R-:W-:-:S03]  /*118b0*/  IMAD.WIDE R216, R20, 0x4, R216 ;  /* 0x0000000414d87825 */ /* 0x000fc600078e02d8 */
[----:B------:R-:W-:Y:S01]  /*118c0*/  LDGSTS.E [R251+0x38008], desc[UR8][R166.64], !P4 ;  /* 0x38008000a6fb7fae */ /* 0x000fe2000e121848 */
[----:B-1----:R-:W-:-:S03]  /*118d0*/  IMAD.WIDE R12, R20, 0x4, R16 ;  /* 0x00000004140c7825 */ /* 0x002fc600078e0210 */
[----:B------:R-:W-:Y:S01]  /*118e0*/  LDGSTS.E [R251+0x3c008], desc[UR8][R214.64], !P4 ;  /* 0x3c008000d6fb7fae */ /* 0x000fe2000e121848 */
[----:B------:R-:W-:-:S03]  /*118f0*/  IMAD.WIDE R16, R20, 0x4, R18 ;  /* 0x0000000414107825 */ /* 0x000fc600078e0212 */
[----:B------:R1:W-:Y:S01]  /*11900*/  STL.64 [R1+0xfd0], R12 ;  /* 0x000fd00c01007387 */ /* 0x0003e20000100a00 */
[----:B------:R-:W-:-:S03]  /*11910*/  IMAD.WIDE R14, R20, 0x4, R76 ;  /* 0x00000004140e7825 */ /* 0x000fc600078e024c */
[----:B------:R1:W-:Y:S04]  /*11920*/  STL.64 [R1+0xfc8], R16 ;  /* 0x000fc81001007387 */ /* 0x0003e80000100a00 */
[----:B------:R1:W-:Y:S02]  /*11930*/  STL.64 [R1+0xfc0], R14 ;  /* 0x000fc00e01007387 */ /* 0x0003e40000100a00 */
[C---:B-1----:R-:W-:Y:S02]  /*11940*/  IMAD.WIDE R12, R20.reuse, 0x4, R60 ;  /* 0x00000004140c7825 */ /* 0x042fe400078e023c */
[----:B------:R-:W-:Y:S02]  /*11950*/  LDGSTS.E [R251+0x3000c], desc[UR8][R198.64], !P5 ;  /* 0x3000c000c6fb7fae */ /* 0x000fe4000e921848 */
[----:B------:R-:W-:-:S02]  /*11960*/  IMAD.WIDE R16, R20, 0x4, R30 ;  /* 0x0000000414107825 */ /* 0x000fc400078e021e */
[----:B------:R1:W-:Y:S02]  /*11970*/  STL.64 [R1+0xfb8], R12 ;  /* 0x000fb80c01007387 */ /* 0x0003e40000100a00 */
[C---:B------:R-:W-:Y:S02]  /*11980*/  IMAD.WIDE R14, R20.reuse, 0x4, R46 ;  /* 0x00000004140e7825 */ /* 0x040fe400078e022e */
[----:B------:R2:W-:Y:S04]  /*11990*/  STL.64 [R1+0xfb0], R16 ;  /* 0x000fb01001007387 */ /* 0x0005e80000100a00 */
[----:B------:R4:W-:Y:S01]  /*119a0*/  STL.64 [R1+0xfa8], R14 ;  /* 0x000fa80e01007387 */ /* 0x0009e20000100a00 */
[----:B-1----:R-:W-:-:S03]  /*119b0*/  IMAD.WIDE R12, R20, 0x4, R62 ;  /* 0x00000004140c7825 */ /* 0x002fc600078e023e */
[----:B------:R-:W-:Y:S04]  /*119c0*/  LDGSTS.E [R251+0x3400c], desc[UR8][R182.64], !P5 ;  /* 0x3400c000b6fb7fae */ /* 0x000fe8000e921848 */
[----:B------:R3:W-:Y:S01]  /*119d0*/  STL.64 [R1+0xfa0], R12 ;  /* 0x000fa00c01007387 */ /* 0x0007e20000100a00 */
[----:B------:R-:W-:-:S03]  /*119e0*/  IMAD.WIDE R200, R20, 0x4, R200 ;  /* 0x0000000414c87825 */ /* 0x000fc600078e02c8 */
[----:B------:R1:W-:Y:S01]  /*119f0*/  LDGSTS.E [R251+0x3800c], desc[UR8][R10.64], !P5 ;  /* 0x3800c0000afb7fae */ /* 0x0003e2000e921848 */
[----:B------:R-:W-:-:S03]  /*11a00*/  IMAD.WIDE R184, R20, 0x4, R184 ;  /* 0x0000000414b87825 */ /* 0x000fc600078e02b8 */
[----:B------:R-:W-:Y:S01]  /*11a10*/  LDGSTS.E [R251+0x3c00c], desc[UR8][R8.64], !P5 ;  /* 0x3c00c00008fb7fae */ /* 0x000fe2000e921848 */
[----:B------:R-:W-:-:S03]  /*11a20*/  IMAD.WIDE R168, R20, 0x4, R168 ;  /* 0x0000000414a87825 */ /* 0x000fc600078e02a8 */
[----:B------:R-:W0:Y:S01]  /*11a30*/  LDGDEPBAR ;  /* 0x00000000000079af */ /* 0x000e220000000000 */
[----:B--2---:R-:W-:-:S04]  /*11a40*/  IMAD.WIDE R16, R20, 0x4, R78 ;  /* 0x0000000414107825 */ /* 0x004fc800078e024e */
[C---:B----4-:R-:W-:Y:S01]  /*11a50*/  IMAD.WIDE R14, R20.reuse, 0x4, R94 ;  /* 0x00000004140e7825 */ /* 0x050fe200078e025e */
[----:B------:R2:W-:Y:S03]  /*11a60*/  STL.64 [R1+0xf98], R16 ;  /* 0x000f981001007387 */ /* 0x0005e60000100a00 */
[C---:B---3--:R-:W-:Y:S01]  /*11a70*/  IMAD.WIDE R12, R20.reuse, 0x4, R110 ;  /* 0x00000004140c7825 */ /* 0x048fe200078e026e */
[----:B------:R3:W-:Y:S04]  /*11a80*/  STL.64 [R1+0xf90], R14 ;  /* 0x000f900e01007387 */ /* 0x0007e80000100a00 */
[----:B------:R4:W-:Y:S01]  /*11a90*/  STL.64 [R1+0xf88], R12 ;  /* 0x000f880c01007387 */ /* 0x0009e20000100a00 */
[----:B--2---:R-:W-:-:S04]  /*11aa0*/  IMAD.WIDE R16, R20, 0x4, R192 ;  /* 0x0000000414107825 */ /* 0x004fc800078e02c0 */
[C---:B---3--:R-:W-:Y:S01]  /*11ab0*/  IMAD.WIDE R14, R20.reuse, 0x4, R208 ;  /* 0x00000004140e7825 */ /* 0x048fe200078e02d0 */
[----:B------:R2:W-:Y:S03]  /*11ac0*/  STL.64 [R1+0xf80], R16 ;  /* 0x000f801001007387 */ /* 0x0005e60000100a00 */
[C---:B----4-:R-:W-:Y:S01]  /*11ad0*/  IMAD.WIDE R12, R20.reuse, 0x4, R224 ;  /* 0x00000004140c7825 */ /* 0x050fe200078e02e0 */
[----:B------:R3:W-:Y:S04]  /*11ae0*/  STL.64 [R1+0xf78], R14 ;  /* 0x000f780e01007387 */ /* 0x0007e80000100a00 */
[----:B------:R4:W-:Y:S01]  /*11af0*/  STL.64 [R1+0xf70], R12 ;  /* 0x000f700c01007387 */ /* 0x0009e20000100a00 */
[----:B--2---:R-:W-:-:S04]  /*11b00*/  IMAD.WIDE R16, R20, 0x4, R28 ;  /* 0x0000000414107825 */ /* 0x004fc800078e021c */
[C---:B---3--:R-:W-:Y:S01]  /*11b10*/  IMAD.WIDE R14, R20.reuse, 0x4, R202 ;  /* 0x00000004140e7825 */ /* 0x048fe200078e02ca */
[----:B------:R2:W-:Y:S03]  /*11b20*/  STL.64 [R1+0xf68], R16 ;  /* 0x000f681001007387 */ /* 0x0005e60000100a00 */
[C---:B----4-:R-:W-:Y:S01]  /*11b30*/  IMAD.WIDE R12, R20.reuse, 0x4, R218 ;  /* 0x00000004140c7825 */ /* 0x050fe200078e02da */
[----:B------:R-:W3:Y:S04]  /*11b40*/  LDL.LU.64 R192, [R1+0xf18] ;  /* 0x000f180001c07983 */ /* 0x000ee80000300a00 */
[----:B------:R-:W-:Y:S04]  /*11b50*/  STL.64 [R1+0xf60], R14 ;  /* 0x000f600e01007387 */ /* 0x000fe80000100a00 */
[----:B------:R-:W4:Y:S04]  /*11b60*/  LDL.LU.64 R208, [R1+0xf10] ;  /* 0x000f100001d07983 */ /* 0x000f280000300a00 */
[----:B------:R1:W-:Y:S04]  /*11b70*/  STL.64 [R1+0xf58], R12 ;  /* 0x000f580c01007387 */ /* 0x0003e80000100a00 */
[----:B------:R-:W4:Y:S04]  /*11b80*/  LDL.LU.64 R224, [R1+0xf08] ;  /* 0x000f080001e07983 */ /* 0x000f280000300a00 */
[----:B------:R-:W4:Y:S04]  /*11b90*/  LDL.LU.64 R28, [R1+0xf00] ;  /* 0x000f0000011c7983 */ /* 0x000f280000300a00 */
[----:B------:R-:W4:Y:S04]  /*11ba0*/  LDL.LU.64 R202, [R1+0xef8] ;  /* 0x000ef80001ca7983 */ /* 0x000f280000300a00 */
[----:B------:R-:W4:Y:S01]  /*11bb0*/  LDL.LU.64 R218, [R1+0xef0] ;  /* 0x000ef00001da7983 */ /* 0x000f220000300a00 */
[----:B--2---:R-:W-:-:S05]  /*11bc0*/  IMAD.WIDE R16, R20, 0x4, R126 ;  /* 0x0000000414107825 */ /* 0x004fca00078e027e */
[----:B------:R2:W-:Y:S01]  /*11bd0*/  STL.64 [R1+0xf50], R16 ;  /* 0x000f501001007387 */ /* 0x0005e20000100a00 */
[----:B-1----:R-:W-:-:S05]  /*11be0*/  IMAD.WIDE R12, R20, 0x4, R142 ;  /* 0x00000004140c7825 */ /* 0x002fca00078e028e */
[----:B------:R1:W-:Y:S01]  /*11bf0*/  STL.64 [R1+0xf48], R12 ;  /* 0x000f480c01007387 */ /* 0x0003e20000100a00 */
[----:B------:R-:W-:-:S04]  /*11c00*/  IMAD.WIDE R14, R20, 0x4, R190 ;  /* 0x00000004140e7825 */ /* 0x000fc800078e02be */
[C---:B--2---:R-:W-:Y:S01]  /*11c10*/  IMAD.WIDE R16, R20.reuse, 0x4, R206 ;  /* 0x0000000414107825 */ /* 0x044fe200078e02ce */
[----:B------:R2:W-:Y:S03]  /*11c20*/  STL.64 [R1+0xf40], R14 ;  /* 0x000f400e01007387 */ /* 0x0005e60000100a00 */
[C---:B-1----:R-:W-:Y:S01]  /*11c30*/  IMAD.WIDE R12, R20.reuse, 0x4, R220 ;  /* 0x00000004140c7825 */ /* 0x042fe200078e02dc */
[----:B------:R1:W-:Y:S04]  /*11c40*/  STL.64 [R1+0xf38], R16 ;  /* 0x000f381001007387 */ /* 0x0003e80000100a00 */
[----:B------:R1:W-:Y:S01]  /*11c50*/  STL.64 [R1+0xf30], R12 ;  /* 0x000f300c01007387 */ /* 0x0003e20000100a00 */
[----:B--2---:R-:W-:-:S04]  /*11c60*/  IMAD.WIDE R14, R20, 0x4, R178 ;  /* 0x00000004140e7825 */ /* 0x004fc800078e02b2 */
[C---:B-1----:R-:W-:Y:S01]  /*11c70*/  IMAD.WIDE R16, R20.reuse, 0x4, R186 ;  /* 0x0000000414107825 */ /* 0x042fe200078e02ba */
[----:B------:R-:W2:Y:S04]  /*11c80*/  LDL.LU.64 R12, [R1+0xee8] ;  /* 0x000ee800010c7983 */ /* 0x000ea80000300a00 */
[----:B------:R1:W-:Y:S04]  /*11c90*/  STL.64 [R1+0xf28], R14 ;  /* 0x000f280e01007387 */ /* 0x0003e80000100a00 */
[----:B-1----:R-:W2:Y:S04]  /*11ca0*/  LDL.LU.64 R14, [R1+0xee0] ;  /* 0x000ee000010e7983 */ /* 0x002ea80000300a00 */
[----:B------:R1:W-:Y:S04]  /*11cb0*/  STL.64 [R1+0xf20], R16 ;  /* 0x000f201001007387 */ /* 0x0003e80000100a00 */
[----:B-1----:R-:W2:Y:S04]  /*11cc0*/  LDL.LU.64 R16, [R1+0xed8] ;  /* 0x000ed80001107983 */ /* 0x002ea80000300a00 */
[----:B------:R-:W2:Y:S04]  /*11cd0*/  LDL.LU.64 R18, [R1+0xed0] ;  /* 0x000ed00001127983 */ /* 0x000ea80000300a00 */
        /* <DEDUP_REMOVED lines=13> */
[----:B------:R-:W2:Y:S01]  /*11db0*/  LDL.LU.64 R178, [R1+0xe60] ;  /* 0x000e600001b27983 */ /* 0x000ea20000300a00 */
[----:B---3--:R-:W-:-:S05]  /*11dc0*/  IMAD.WIDE R186, R20, 0x4, R192 ;  /* 0x0000000414ba7825 */ /* 0x008fca00078e02c0 */
[----:B------:R1:W-:Y:S01]  /*11dd0*/  STL.64 [R1+0xf18], R186 ;  /* 0x000f18ba01007387 */ /* 0x0003e20000100a00 */
[----:B----4-:R-:W-:-:S05]  /*11de0*/  IMAD.WIDE R192, R20, 0x4, R208 ;  /* 0x0000000414c07825 */ /* 0x010fca00078e02d0 */
[----:B------:R3:W-:Y:S01]  /*11df0*/  STL.64 [R1+0xf10], R192 ;  /* 0x000f10c001007387 */ /* 0x0007e20000100a00 */
[----:B------:R-:W-:-:S04]  /*11e00*/  IMAD.WIDE R208, R20, 0x4, R224 ;  /* 0x0000000414d07825 */ /* 0x000fc800078e02e0 */
[C---:B-1----:R-:W-:Y:S01]  /*11e10*/  IMAD.WIDE R186, R20.reuse, 0x4, R28 ;  /* 0x0000000414ba7825 */ /* 0x042fe200078e021c */
[----:B------:R-:W-:Y:S03]  /*11e20*/  STL.64 [R1+0xf08], R208 ;  /* 0x000f08d001007387 */ /* 0x000fe60000100a00 */
[C---:B---3--:R-:W-:Y:S01]  /*11e30*/  IMAD.WIDE R192, R20.reuse, 0x4, R202 ;  /* 0x0000000414c07825 */ /* 0x048fe200078e02ca */
[----:B------:R1:W-:Y:S03]  /*11e40*/  STL.64 [R1+0xf00], R186 ;  /* 0x000f00ba01007387 */ /* 0x0003e60000100a00 */
[C---:B------:R-:W-:Y:S01]  /*11e50*/  IMAD.WIDE R28, R20.reuse, 0x4, R218 ;  /* 0x00000004141c7825 */ /* 0x040fe200078e02da */
[----:B-1----:R-:W3:Y:S04]  /*11e60*/  LDL.LU.64 R186, [R1+0xe58] ;  /* 0x000e580001ba7983 */ /* 0x002ee80000300a00 */
[----:B------:R1:W-:Y:S04]  /*11e70*/  STL.64 [R1+0xef8], R192 ;  /* 0x000ef8c001007387 */ /* 0x0003e80000100a00 */
[----:B-1----:R-:W4:Y:S04]  /*11e80*/  LDL.LU.64 R192, [R1+0xe50] ;  /* 0x000e500001c07983 */ /* 0x002f280000300a00 */
[----:B------:R1:W-:Y:S04]  /*11e90*/  STL.64 [R1+0xef0], R28 ;  /* 0x000ef01c01007387 */ /* 0x0003e80000100a00 */
[----:B------:R-:W4:Y:S04]  /*11ea0*/  LDL.LU.64 R208, [R1+0xe48] ;  /* 0x000e480001d07983 */ /* 0x000f280000300a00 */
[----:B------:R-:W4:Y:S04]  /*11eb0*/  LDL.LU.64 R224, [R1+0xe40] ;  /* 0x000e400001e07983 */ /* 0x000f280000300a00 */
[----:B-1----:R-:W4:Y:S04]  /*11ec0*/  LDL.LU.64 R28, [R1+0xe38] ;  /* 0x000e3800011c7983 */ /* 0x002f280000300a00 */
[----:B------:R-:W4:Y:S04]  /*11ed0*/  LDL.LU.64 R202, [R1+0xe30] ;  /* 0x000e300001ca7983 */ /* 0x000f280000300a00 */
[----:B------:R-:W4:Y:S01]  /*11ee0*/  LDL.LU.64 R218, [R1+0xe28] ;  /* 0x000e280001da7983 */ /* 0x000f220000300a00 */
[----:B--2---:R-:W-:-:S05]  /*11ef0*/  IMAD.WIDE R12, R20, 0x4, R12 ;  /* 0x00000004140c7825 */ /* 0x004fca00078e020c */
[----:B------:R1:W-:Y:S01]  /*11f00*/  STL.64 [R1+0xee8], R12 ;  /* 0x000ee80c01007387 */ /* 0x0003e20000100a00 */
[----:B------:R-:W-:-:S05]  /*11f10*/  IMAD.WIDE R14, R20, 0x4, R14 ;  /* 0x00000004140e7825 */ /* 0x000fca00078e020e */
[----:B------:R2:W-:Y:S01]  /*11f20*/  STL.64 [R1+0xee0], R14 ;  /* 0x000ee00e01007387 */ /* 0x0005e20000100a00 */
[----:B-1----:R-:W-:-:S04]  /*11f30*/  IMAD.WIDE R12, R20, 0x4, R16 ;  /* 0x00000004140c7825 */ /* 0x002fc800078e0210 */
[C---:B--2---:R-:W-:Y:S01]  /*11f40*/  IMAD.WIDE R14, R20.reuse, 0x4, R18 ;  /* 0x00000004140e7825 */ /* 0x044fe200078e0212 */
[----:B------:R1:W-:Y:S03]  /*11f50*/  STL.64 [R1+0xed8], R12 ;  /* 0x000ed80c01007387 */ /* 0x0003e60000100a00 */
[C---:B------:R-:W-:Y:S01]  /*11f60*/  IMAD.WIDE R16, R20.reuse, 0x4, R76 ;  /* 0x0000000414107825 */ /* 0x040fe200078e024c */
[----:B------:R2:W-:Y:S04]  /*11f70*/  STL.64 [R1+0xed0], R14 ;  /* 0x000ed00e01007387 */ /* 0x0005e80000100a00 */
        /* <DEDUP_REMOVED lines=23> */
[----:B------:R2:W-:Y:S03]  /*120f0*/  STL.64 [R1+0xe70], R14 ;  /* 0x000e700e01007387 */ /* 0x0005e60000100a00 */
[C---:B-1----:R-:W-:Y:S01]  /*12100*/  IMAD.WIDE R12, R20.reuse, 0x4, R178 ;  /* 0x00000004140c7825 */ /* 0x042fe200078e02b2 */
[----:B--2---:R-:W2:Y:S04]  /*12110*/  LDL.LU.64 R14, [R1+0xe20] ;  /* 0x000e2000010e7983 */ /* 0x004ea80000300a00 */
[----:B------:R1:W-:Y:S04]  /*12120*/  STL.64 [R1+0xe68], R16 ;  /* 0x000e681001007387 */ /* 0x0003e80000100a00 */
[----:B-1----:R-:W2:Y:S04]  /*12130*/  LDL.LU.64 R16, [R1+0xe18] ;  /* 0x000e180001107983 */ /* 0x002ea80000300a00 */
[----:B------:R3:W-:Y:S04]  /*12140*/  STL.64 [R1+0xe60], R12 ;  /* 0x000e600c01007387 */ /* 0x0007e80000100a00 */
        /* <DEDUP_REMOVED lines=14> */
[----:B------:R3:W-:Y:S04]  /*12230*/  STL.64 [R1+0xe38], R30 ;  /* 0x000e381e01007387 */ /* 0x0007e80000100a00 */
[----:B------:R-:W4:Y:S01]  /*12240*/  LDL.LU.64 R76, [R1+0xdf0] ;  /* 0x000df000014c7983 */ /* 0x000f220000300a00 */
[----:B-1----:R-:W-:-:S03]  /*12250*/  IMAD.WIDE R12, R20, 0x4, R218 ;  /* 0x00000004140c7825 */ /* 0x002fc600078e02da */
[----:B------:R1:W-:Y:S04]  /*12260*/  STL.64 [R1+0xe30], R28 ;  /* 0x000e301c01007387 */ /* 0x0003e80000100a00 */
[----:B------:R-:W4:Y:S04]  /*12270*/  LDL.LU.64 R60, [R1+0xde8] ;  /* 0x000de800013c7983 */ /* 0x000f280000300a00 */
[----:B------:R2:W-:Y:S04]  /*12280*/  STL.64 [R1+0xe28], R12 ;  /* 0x000e280c01007387 */ /* 0x0005e80000100a00 */
[----:B---3--:R-:W3:Y:S04]  /*12290*/  LDL.LU.64 R30, [R1+0xde0] ;  /* 0x000de000011e7983 */ /* 0x008ee80000300a00 */
[----:B------:R-:W3:Y:S04]  /*122a0*/  LDL.LU.64 R46, [R1+0xdd8] ;  /* 0x000dd800012e7983 */ /* 0x000ee80000300a00 */
        /* <DEDUP_REMOVED lines=11> */
[----:B-1----:R-:W3:Y:S04]  /*12360*/  LDL.LU.64 R28, [R1+0xd78] ;  /* 0x000d7800011c7983 */ /* 0x002ee80000300a00 */
[----:B------:R-:W3:Y:S04]  /*12370*/  LDL.LU.64 R202, [R1+0xd70] ;  /* 0x000d700001ca7983 */ /* 0x000ee80000300a00 */
[----:B------:R-:W3:Y:S01]  /*12380*/  LDL.LU.64 R218, [R1+0xd68] ;  /* 0x000d680001da7983 */ /* 0x000ee20000300a00 */
[----:B--2---:R-:W-:-:S05]  /*12390*/  IMAD.WIDE R12, R20, 0x4, R14 ;  /* 0x00000004140c7825 */ /* 0x004fca00078e020e */
[----:B------:R1:W-:Y:S01]  /*123a0*/  STL.64 [R1+0xe20], R12 ;  /* 0x000e200c01007387 */ /* 0x0003e20000100a00 */
[----:B------:R-:W-:-:S05]  /*123b0*/  IMAD.WIDE R14, R20, 0x4, R16 ;  /* 0x00000004140e7825 */ /* 0x000fca00078e0210 */
[----:B------:R2:W-:Y:S01]  /*123c0*/  STL.64 [R1+0xe18], R14 ;  /* 0x000e180e01007387 */ /* 0x0005e20000100a00 */
[----:B------:R-:W-:-:S04]  /*123d0*/  IMAD.WIDE R16, R20, 0x4, R18 ;  /* 0x0000000414107825 */ /* 0x000fc800078e0212 */
[C---:B-1----:R-:W-:Y:S01]  /*123e0*/  IMAD.WIDE R12, R20.reuse, 0x4, R190 ;  /* 0x00000004140c7825 */ /* 0x042fe200078e02be */
[----:B------:R1:W-:Y:S03]  /*123f0*/  STL.64 [R1+0xe10], R16 ;  /* 0x000e101001007387 */ /* 0x0003e60000100a00 */
[C---:B--2---:R-:W-:Y:S01]  /*12400*/  IMAD.WIDE R14, R20.reuse, 0x4, R206 ;  /* 0x00000004140e7825 */ /* 0x044fe200078e02ce */
[----:B------:R2:W-:Y:S03]  /*12410*/  STL.64 [R1+0xe08], R12 ;  /* 0x000e080c01007387 */ /* 0x0005e60000100a00 */
[C---:B-1----:R-:W-:Y:S01]  /*12420*/  IMAD.WIDE R16, R20.reuse, 0x4, R220 ;  /* 0x0000000414107825 */ /* 0x042fe200078e02dc */
[----:B--2---:R-:W2:Y:S04]  /*12430*/  LDL.LU.64 R12, [R1+0xd48] ;  /* 0x000d4800010c7983 */ /* 0x004ea80000300a00 */
[----:B------:R1:W-:Y:S04]  /*12440*/  STL.64 [R1+0xe00], R14 ;  /* 0x000e000e01007387 */ /* 0x0003e80000100a00 */
[----:B-1----:R-:W2:Y:S04]  /*12450*/  LDL.LU.64 R14, [R1+0xd40] ;  /* 0x000d4000010e7983 */ /* 0x002ea80000300a00 */
[----:B------:R1:W-:Y:S04]  /*12460*/  STL.64 [R1+0xdf8], R16 ;  /* 0x000df81001007387 */ /* 0x0003e80000100a00 */
[----:B-1----:R-:W2:Y:S04]  /*12470*/  LDL.LU.64 R16, [R1+0xd38] ;  /* 0x000d380001107983 */ /* 0x002ea80000300a00 */
[----:B------:R-:W2:Y:S04]  /*12480*/  LDL.LU.64 R18, [R1+0xd30] ;  /* 0x000d300001127983 */ /* 0x000ea80000300a00 */
[----:B------:R-:W2:Y:S04]  /*12490*/  LDL.LU.64 R190, [R1+0xd28] ;  /* 0x000d280001be7983 */ /* 0x000ea80000300a00 */
[----:B------:R-:W2:Y:S04]  /*124a0*/  LDL.LU.64 R206, [R1+0xd20] ;  /* 0x000d200001ce7983 */ /* 0x000ea80000300a00 */
[----:B------:R-:W2:Y:S01]  /*124b0*/  LDL.LU.64 R220, [R1+0xd18] ;  /* 0x000d180001dc7983 */ /* 0x000ea20000300a00 */
[----:B----4-:R-:W-:-:S05]  /*124c0*/  IMAD.WIDE R76, R20, 0x4, R76 ;  /* 0x00000004144c7825 */ /* 0x010fca00078e024c */
[----:B------:R1:W-:Y:S01]  /*124d0*/  STL.64 [R1+0xdf0], R76 ;  /* 0x000df04c01007387 */ /* 0x0003e20000100a00 */
[----:B------:R-:W-:-:S04]  /*124e0*/  IMAD.WIDE R60, R20, 0x4, R60 ;  /* 0x00000004143c7825 */ /* 0x000fc800078e023c */
[C---:B---3--:R-:W-:Y:S01]  /*124f0*/  IMAD.WIDE R30, R20.reuse, 0x4, R30 ;  /* 0x00000004141e7825 */ /* 0x048fe200078e021e */
[----:B-1----:R-:W3:Y:S03]  /*12500*/  LDL.LU.64 R76, [R1+0x2510] ;  /* 0x00251000014c7983 */ /* 0x002ee60000300a00 */
[C---:B------:R-:W-:Y:S01]  /*12510*/  IMAD.WIDE R46, R20.reuse, 0x4, R46 ;  /* 0x00000004142e7825 */ /* 0x040fe200078e022e */
[----:B------:R1:W-:Y:S03]  /*12520*/  STL.64 [R1+0xde8], R60 ;  /* 0x000de83c01007387 */ /* 0x0003e60000100a00 */
[----:B------:R-:W-:-:S04]  /*12530*/  IMAD.WIDE R62, R20, 0x4, R62 ;  /* 0x00000004143e7825 */ /* 0x000fc800078e023e */
[C---:B------:R-:W-:Y:S01]  /*12540*/  IMAD.WIDE R78, R20.reuse, 0x4, R78 ;  /* 0x00000004144e7825 */ /* 0x040fe200078e024e */
[----:B-1----:R-:W4:Y:S03]  /*12550*/  LDL.LU.64 R60, [R1+0x2508] ;  /* 0x00250800013c7983 */ /* 0x002f260000300a00 */
[C---:B------:R-:W-:Y:S01]  /*12560*/  IMAD.WIDE R94, R20.reuse, 0x4, R94 ;  /* 0x00000004145e7825 */ /* 0x040fe200078e025e */
[----:B------:R1:W-:Y:S03]  /*12570*/  STL.64 [R1+0xde0], R30 ;  /* 0x000de01e01007387 */ /* 0x0003e60000100a00 */
[----:B------:R-:W-:-:S04]  /*12580*/  IMAD.WIDE R110, R20, 0x4, R110 ;  /* 0x00000004146e7825 */ /* 0x000fc800078e026e */
[C---:B------:R-:W-:Y:S01]  /*12590*/  IMAD.WIDE R126, R20.reuse, 0x4, R126 ;  /* 0x00000004147e7825 */ /* 0x040fe200078e027e */
[----:B-1----:R-:W3:Y:S04]  /*125a0*/  LDL.LU.64 R30, [R1+0x2500] ;  /* 0x00250000011e7983 */ /* 0x002ee80000300a00 */
[----:B------:R1:W-:Y:S01]  /*125b0*/  STL.64 [R1+0xdd8], R46 ;  /* 0x000dd82e01007387 */ /* 0x0003e20000100a00 */
[----:B------:R-:W-:-:S03]  /*125c0*/  IMAD.WIDE R142, R20, 0x4, R142 ;  /* 0x00000004148e7825 */ /* 0x000fc600078e028e */
[----:B-1----:R-:W4:Y:S04]  /*125d0*/  LDL.LU.64 R46, [R1+0x24f8] ;  /* 0x0024f800012e7983 */ /* 0x002f280000300a00 */
[----:B------:R1:W-:Y:S01]  /*125e0*/  STL.64 [R1+0xdd0], R62 ;  /* 0x000dd03e01007387 */ /* 0x0003e20000100a00 */
[----:B------:R-:W-:-:S03]  /*125f0*/  IMAD.WIDE R178, R20, 0x4, R178 ;  /* 0x0000000414b27825 */ /* 0x000fc600078e02b2 */
        /* <DEDUP_REMOVED lines=22> */
[----:B------:R1:W-:Y:S04]  /*12760*/  STL.64 [R1+0xd90], R192 ;  /* 0x000d90c001007387 */ /* 0x0003e80000100a00 */
[----:B-1----:R-:W3:Y:S04]  /*12770*/  LDL.LU.64 R192, [R1+0x24b0] ;  /* 0x0024b00001c07983 */ /* 0x002ee80000300a00 */
[----:B------:R1:W-:Y:S04]  /*12780*/  STL.64 [R1+0xd88], R208 ;  /* 0x000d88d001007387 */ /* 0x0003e80000100a00 */
        /* <DEDUP_REMOVED lines=8> */
[----:B-1----:R-:W3:Y:S01]  /*12810*/  LDL.LU.64 R218, [R1+0x2488] ;  /* 0x0024880001da7983 */ /* 0x002ee20000300a00 */
[----:B--2---:R-:W-:-:S04]  /*12820*/  IMAD.WIDE R12, R20, 0x4, R12 ;  /* 0x00000004140c7825 */ /* 0x004fc800078e020c */
[----:B----4-:R-:W-:-:S04]  /*12830*/  IMAD.WIDE R28, R20, 0x4, R28 ;  /* 0x00000004141c7825 */ /* 0x010fc800078e021c */
[----:B---3--:R-:W-:-:S05]  /*12840*/  IMAD.WIDE R218, R20, 0x4, R218 ;  /* 0x0000000414da7825 */ /* 0x008fca00078e02da */
[----:B------:R1:W-:Y:S02]  /*12850*/  STL.64 [R1+0xd60], R218 ;  /* 0x000d60da01007387 */ /* 0x0003e40000100a00 */
[C---:B-1----:R-:W-:Y:S02]  /*12860*/  IMAD.WIDE R218, R20.reuse, 0x4, R202 ;  /* 0x0000000414da7825 */ /* 0x042fe400078e02ca */
[----:B------:R-:W2:Y:S04]  /*12870*/  LDL.LU.64 R202, [R1+0xc68] ;  /* 0x000c680001ca7983 */ /* 0x000ea80000300a00 */
[----:B------:R1:W-:Y:S04]  /*12880*/  STL.64 [R1+0xd58], R218 ;  /* 0x000d58da01007387 */ /* 0x0003e80000100a00 */
[----:B-1----:R-:W3:Y:S04]  /*12890*/  LDL.LU.64 R218, [R1+0xc60] ;  /* 0x000c600001da7983 */ /* 0x002ee80000300a00 */
[----:B------:R1:W-:Y:S04]  /*128a0*/  STL.64 [R1+0xd50], R28 ;  /* 0x000d501c01007387 */ /* 0x0003e80000100a00 */
[----:B-1----:R-:W4:Y:S04]  /*128b0*/  LDL.LU.64 R28, [R1+0xc58] ;  /* 0x000c5800011c7983 */ /* 0x002f280000300a00 */
[----:B------:R1:W-:Y:S02]  /*128c0*/  STL.64 [R1+0xd48], R12 ;  /* 0x000d480c01007387 */ /* 0x0003e40000100a00 */
[----:B-1----:R-:W-:-:S04]  /*128d0*/  IMAD.WIDE R12, R20, 0x4, R14 ;  /* 0x00000004140c7825 */ /* 0x002fc800078e020e */
[C---:B------:R-:W-:Y:S01]  /*128e0*/  IMAD.WIDE R14, R20.reuse, 0x4, R16 ;  /* 0x00000004140e7825 */ /* 0x040fe200078e0210 */
[----:B------:R1:W-:Y:S03]  /*128f0*/  STL.64 [R1+0xd40], R12 ;  /* 0x000d400c01007387 */ /* 0x0003e60000100a00 */
[C---:B------:R-:W-:Y:S01]  /*12900*/  IMAD.WIDE R16, R20.reuse, 0x4, R18 ;  /* 0x0000000414107825 */ /* 0x040fe200078e0212 */
[----:B------:R1:W-:Y:S04]  /*12910*/  STL.64 [R1+0xd38], R14 ;  /* 0x000d380e01007387 */ /* 0x0003e80000100a00 */
        /* <DEDUP_REMOVED lines=48> */
[----:B------:R-:W-:Y:S01]  /*12c20*/  STL.64 [R1+0x10b0], R16 ;  /* 0x0010b01001007387 */ /* 0x000fe20000100a00 */
[----:B--2---:R-:W-:-:S05]  /*12c30*/  IMAD.WIDE R12, R20, 0x4, R202 ;  /* 0x00000004140c7825 */ /* 0x004fca00078e02ca */
[----:B------:R1:W-:Y:S01]  /*12c40*/  STL.64 [R1+0x10b8], R12 ;  /* 0x0010b80c01007387 */ /* 0x0003e20000100a00 */
[----:B---3--:R-:W-:-:S03]  /*12c50*/  IMAD.WIDE R14, R20, 0x4, R218 ;  /* 0x00000004140e7825 */ /* 0x008fc600078e02da */
[----:B-1----:R-:W2:Y:S04]  /*12c60*/  LDL.LU.64 R12, [R1+0xc50] ;  /* 0x000c5000010c7983 */ /* 0x002ea80000300a00 */
[----:B------:R1:W-:Y:S01]  /*12c70*/  STL.64 [R1+0x10c0], R14 ;  /* 0x0010c00e01007387 */ /* 0x0003e20000100a00 */
[----:B----4-:R-:W-:-:S03]  /*12c80*/  IMAD.WIDE R16, R20, 0x4, R28 ;  /* 0x0000000414107825 */ /* 0x010fc600078e021c */
[----:B-1----:R-:W3:Y:S04]  /*12c90*/  LDL.LU.64 R14, [R1+0xc48] ;  /* 0x000c4800010e7983 */ /* 0x002ee80000300a00 */
[----:B------:R1:W-:Y:S04]  /*12ca0*/  STL.64 [R1+0x10c8], R16 ;  /* 0x0010c81001007387 */ /* 0x0003e80000100a00 */
[----:B-1----:R-:W4:Y:S04]  /*12cb0*/  LDL.LU.64 R16, [R1+0xc40] ;  /* 0x000c400001107983 */ /* 0x002f280000300a00 */
[----:B------:R-:W4:Y:S04]  /*12cc0*/  LDL.LU.64 R18, [R1+0xc38] ;  /* 0x000c380001127983 */ /* 0x000f280000300a00 */
        /* <DEDUP_REMOVED lines=26> */
[----:B------:R-:W4:Y:S01]  /*12e70*/  LDL.LU.64 R28, [R1+0xb60] ;  /* 0x000b6000011c7983 */ /* 0x000f220000300a00 */
[----:B--2---:R-:W-:-:S05]  /*12e80*/  IMAD.WIDE R12, R20, 0x4, R12 ;  /* 0x00000004140c7825 */ /* 0x004fca00078e020c */
[----:B------:R3:W-:Y:S02]  /*12e90*/  STL.64 [R1+0x10d0], R12 ;  /* 0x0010d00c01007387 */ /* 0x0007e40000100a00 */
[----:B---3--:R-:W-:-:S05]  /*12ea0*/  IMAD.WIDE R12, R20, 0x4, R14 ;  /* 0x00000004140c7825 */ /* 0x008fca00078e020e */
[----:B------:R1:W-:Y:S01]  /*12eb0*/  STL.64 [R1+0x10d8], R12 ;  /* 0x0010d80c01007387 */ /* 0x0003e20000100a00 */
[----:B----4-:R-:W-:-:S04]  /*12ec0*/  IMAD.WIDE R14, R20, 0x4, R16 ;  /* 0x00000004140e7825 */ /* 0x010fc800078e0210 */
[C---:B------:R-:W-:Y:S01]  /*12ed0*/  IMAD.WIDE R16, R20.reuse, 0x4, R18 ;  /* 0x0000000414107825 */ /* 0x040fe200078e0212 */
[----:B------:R2:W-:Y:S03]  /*12ee0*/  STL.64 [R1+0x10e0], R14 ;  /* 0x0010e00e01007387 */ /* 0x0005e60000100a00 */
[C---:B-1----:R-:W-:Y:S01]  /*12ef0*/  IMAD.WIDE R12, R20.reuse, 0x4, R158 ;  /* 0x00000004140c7825 */ /* 0x042fe200078e029e */
[----:B------:R1:W-:Y:S04]  /*12f00*/  STL.64 [R1+0x10e8], R16 ;  /* 0x0010e81001007387 */ /* 0x0003e80000100a00 */
[----:B------:R3:W-:Y:S01]  /*12f10*/  STL.64 [R1+0x10f0], R12 ;  /* 0x0010f00c01007387 */ /* 0x0007e20000100a00 */
[----:B--2---:R-:W-:-:S04]  /*12f20*/  IMAD.WIDE R14, R20, 0x4, R174 ;  /* 0x00000004140e7825 */ /* 0x004fc800078e02ae */
[C---:B-1----:R-:W-:Y:S01]  /*12f30*/  IMAD.WIDE R16, R20.reuse, 0x4, R190 ;  /* 0x0000000414107825 */ /* 0x042fe200078e02be */
[----:B------:R1:W-:Y:S03]  /*12f40*/  STL.64 [R1+0x10f8], R14 ;  /* 0x0010f80e01007387 */ /* 0x0003e60000100a00 */
[C---:B---3--:R-:W-:Y:S01]  /*12f50*/  IMAD.WIDE R12, R20.reuse, 0x4, R206 ;  /* 0x00000004140c7825 */ /* 0x048fe200078e02ce */
[----:B------:R2:W-:Y:S04]  /*12f60*/  STL.64 [R1+0x1100], R16 ;  /* 0x0011001001007387 */ /* 0x0005e80000100a00 */
[----:B------:R3:W-:Y:S01]  /*12f70*/  STL.64 [R1+0x1108], R12 ;  /* 0x0011080c01007387 */ /* 0x0007e20000100a00 */
[----:B-1----:R-:W-:-:S04]  /*12f80*/  IMAD.WIDE R14, R20, 0x4, R220 ;  /* 0x00000004140e7825 */ /* 0x002fc800078e02dc */
[C---:B--2---:R-:W-:Y:S01]  /*12f90*/  IMAD.WIDE R16, R20.reuse, 0x4, R44 ;  /* 0x0000000414107825 */ /* 0x044fe200078e022c */
        /* <DEDUP_REMOVED lines=42> */
[----:B---3--:R-:W2:Y:S04]  /*13240*/  LDL.LU.64 R12, [R1+0xb58] ;  /* 0x000b5800010c7983 */ /* 0x008ea80000300a00 */
[----:B------:R1:W-:Y:S04]  /*13250*/  STL.64 [R1+0x11b8], R14 ;  /* 0x0011b80e01007387 */ /* 0x0003e80000100a00 */
        /* <DEDUP_REMOVED lines=36> */
[C---:B-1----:R-:W-:Y:S01]  /*134a0*/  IMAD.WIDE R12, R20.reuse, 0x4, R18 ;  /* 0x00000004140c7825 */ /* 0x042fe200078e0212 */
[----:B------:R1:W-:Y:S03]  /*134b0*/  STL.64 [R1+0x11d8], R14 ;  /* 0x0011d80e01007387 */ /* 0x0003e60000100a00 */
[C---:B------:R-:W-:Y:S01]  /*134c0*/  IMAD.WIDE R16, R20.reuse, 0x4, R158 ;  /* 0x0000000414107825 */ /* 0x040fe200078e029e */
        /* <DEDUP_REMOVED lines=49> */
[----:B------:R-:W-:Y:S01]  /*137e0*/  STL.64 [R1+0x12a8], R16 ;  /* 0x0012a81001007387 */ /* 0x000fe20000100a00 */
[----:B-1----:R-:W-:-:S03]  /*137f0*/  IMAD.WIDE R14, R20, 0x4, R218 ;  /* 0x00000004140e7825 */ /* 0x002fc600078e02da */
[----:B------:R-:W3:Y:S01]  /*13800*/  LDL.LU.64 R158, [R1+0xa60] ;  /* 0x000a6000019e7983 */ /* 0x000ee20000300a00 */
[----:B--2---:R-:W-:-:S03]  /*13810*/  IMAD.WIDE R12, R20, 0x4, R28 ;  /* 0x00000004140c7825 */ /* 0x004fc600078e021c */
[----:B------:R-:W-:Y:S04]  /*13820*/  STL.64 [R1+0x12b0], R14 ;  /* 0x0012b00e01007387 */ /* 0x000fe80000100a00 */
[----:B------:R-:W2:Y:S04]  /*13830*/  LDL.LU.64 R174, [R1+0xa58] ;  /* 0x000a580001ae7983 */ /* 0x000ea80000300a00 */
[----:B------:R1:W-:Y:S04]  /*13840*/  STL.64 [R1+0x12b8], R12 ;  /* 0x0012b80c01007387 */ /* 0x0003e80000100a00 */
        /* <DEDUP_REMOVED lines=25> */
[----:B-1----:R-:W4:Y:S04]  /*139e0*/  LDL.LU.64 R12, [R1+0x988] ;  /* 0x00098800010c7983 */ /* 0x002f280000300a00 */
[----:B------:R-:W4:Y:S04]  /*139f0*/  LDL.LU.64 R14, [R1+0x980] ;  /* 0x00098000010e7983 */ /* 0x000f280000300a00 */
[----:B------:R-:W4:Y:S04]  /*13a00*/  LDL.LU.64 R16, [R1+0x978] ;  /* 0x0009780001107983 */ /* 0x000f280000300a00 */
[----:B------:R-:W4:Y:S01]  /*13a10*/  LDL.LU.64 R18, [R1+0x970] ;  /* 0x0009700001127983 */ /* 0x000f220000300a00 */
[----:B---3--:R-:W-:-:S05]  /*13a20*/  IMAD.WIDE R158, R20, 0x4, R158 ;  /* 0x00000004149e7825 */ /* 0x008fca00078e029e */
[----:B------:R1:W-:Y:S01]  /*13a30*/  STL.64 [R1+0x12c0], R158 ;  /* 0x0012c09e01007387 */ /* 0x0003e20000100a00 */
[----:B--2---:R-:W-:-:S04]  /*13a40*/  IMAD.WIDE R174, R20, 0x4, R174 ;  /* 0x0000000414ae7825 */ /* 0x004fc800078e02ae */
[C---:B----4-:R-:W-:Y:S01]  /*13a50*/  IMAD.WIDE R190, R20.reuse, 0x4, R190 ;  /* 0x0000000414be7825 */ /* 0x050fe200078e02be */
[----:B-1----:R-:W2:Y:S03]  /*13a60*/  LDL.LU.64 R158, [R1+0x2480] ;  /* 0x00248000019e7983 */ /* 0x002ea60000300a00 */
[C---:B------:R-:W-:Y:S01]  /*13a70*/  IMAD.WIDE R206, R20.reuse, 0x4, R206 ;  /* 0x0000000414ce7825 */ /* 0x040fe200078e02ce */
[----:B------:R1:W-:Y:S03]  /*13a80*/  STL.64 [R1+0x12c8], R174 ;  /* 0x0012c8ae01007387 */ /* 0x0003e60000100a00 */
[----:B------:R-:W-:-:S04]  /*13a90*/  IMAD.WIDE R220, R20, 0x4, R220 ;  /* 0x0000000414dc7825 */ /* 0x000fc800078e02dc */
[C---:B------:R-:W-:Y:S01]  /*13aa0*/  IMAD.WIDE R44, R20.reuse, 0x4, R44 ;  /* 0x00000004142c7825 */ /* 0x040fe200078e022c */
[----:B-1----:R-:W3:Y:S04]  /*13ab0*/  LDL.LU.64 R174, [R1+0x2478] ;  /* 0x0024780001ae7983 */ /* 0x002ee80000300a00 */
[----:B------:R1:W-:Y:S04]  /*13ac0*/  STL.64 [R1+0x12d0], R190 ;  /* 0x0012d0be01007387 */ /* 0x0003e80000100a00 */
[----:B-1----:R-:W4:Y:S04]  /*13ad0*/  LDL.LU.64 R190, [R1+0x2470] ;  /* 0x0024700001be7983 */ /* 0x002f280000300a00 */
[----:B------:R1:W-:Y:S04]  /*13ae0*/  STL.64 [R1+0x12d8], R206 ;  /* 0x0012d8ce01007387 */ /* 0x0003e80000100a00 */
[----:B-1----:R-:W2:Y:S04]  /*13af0*/  LDL.LU.64 R206, [R1+0x2468] ;  /* 0x0024680001ce7983 */ /* 0x002ea80000300a00 */
[----:B------:R1:W-:Y:S04]  /*13b00*/  STL.64 [R1+0x12e0], R220 ;  /* 0x0012e0dc01007387 */ /* 0x0003e80000100a00 */
[----:B-1----:R-:W3:Y:S04]  /*13b10*/  LDL.LU.64 R220, [R1+0x2460] ;  /* 0x0024600001dc7983 */ /* 0x002ee80000300a00 */
[----:B------:R1:W-:Y:S04]  /*13b20*/  STL.64 [R1+0x12e8], R44 ;  /* 0x0012e82c01007387 */ /* 0x0003e80000100a00 */
[----:B-1----:R-:W4:Y:S01]  /*13b30*/  LDL.LU.64 R44, [R1+0x2458] ;  /* 0x00245800012c7983 */ /* 0x002f220000300a00 */
[----:B------:R-:W-:-:S04]  /*13b40*/  IMAD.WIDE R178, R20, 0x4, R178 ;  /* 0x0000000414b27825 */ /* 0x000fc800078e02b2 */
[C---:B------:R-:W-:Y:S01]  /*13b50*/  IMAD.WIDE R162, R20.reuse, 0x4, R162 ;  /* 0x0000000414a27825 */ /* 0x040fe200078e02a2 */
[----:B------:R1:W-:Y:S03]  /*13b60*/  STL.64 [R1+0x12f0], R178 ;  /* 0x0012f0b201007387 */ /* 0x0003e60000100a00 */
[----:B------:R-:W-:-:S04]  /*13b70*/  IMAD.WIDE R146, R20, 0x4, R146 ;  /* 0x0000000414927825 */ /* 0x000fc800078e0292 */
[C---:B------:R-:W-:Y:S01]  /*13b80*/  IMAD.WIDE R130, R20.reuse, 0x4, R130 ;  /* 0x0000000414827825 */ /* 0x040fe200078e0282 */
[----:B-1----:R-:W3:Y:S03]  /*13b90*/  LDL.LU.64 R178, [R1+0x2450] ;  /* 0x0024500001b27983 */ /* 0x002ee60000300a00 */
[C---:B------:R-:W-:Y:S01]  /*13ba0*/  IMAD.WIDE R114, R20.reuse, 0x4, R114 ;  /* 0x0000000414727825 */ /* 0x040fe200078e0272 */
[----:B------:R1:W-:Y:S03]  /*13bb0*/  STL.64 [R1+0x12f8], R162 ;  /* 0x0012f8a201007387 */ /* 0x0003e60000100a00 */
[----:B------:R-:W-:-:S04]  /*13bc0*/  IMAD.WIDE R98, R20, 0x4, R98 ;  /* 0x0000000414627825 */ /* 0x000fc800078e0262 */
[C---:B------:R-:W-:Y:S01]  /*13bd0*/  IMAD.WIDE R82, R20.reuse, 0x4, R82 ;  /* 0x0000000414527825 */ /* 0x040fe200078e0252 */
[----:B-1----:R-:W3:Y:S04]  /*13be0*/  LDL.LU.64 R162, [R1+0x2448] ;  /* 0x0024480001a27983 */ /* 0x002ee80000300a00 */
[----:B------:R1:W-:Y:S01]  /*13bf0*/  STL.64 [R1+0x1300], R146 ;  /* 0x0013009201007387 */ /* 0x0003e20000100a00 */
[----:B------:R-:W-:-:S04]  /*13c00*/  IMAD.WIDE R66, R20, 0x4, R66 ;  /* 0x0000000414427825 */ /* 0x000fc800078e0242 */
[C---:B------:R-:W-:Y:S01]  /*13c10*/  IMAD.WIDE R50, R20.reuse, 0x4, R50 ;  /* 0x0000000414327825 */ /* 0x040fe200078e0232 */
[----:B-1----:R-:W3:Y:S04]  /*13c20*/  LDL.LU.64 R146, [R1+0x2440] ;  /* 0x0024400001927983 */ /* 0x002ee80000300a00 */
[----:B------:R1:W-:Y:S01]  /*13c30*/  STL.64 [R1+0x1308], R130 ;  /* 0x0013088201007387 */ /* 0x0003e20000100a00 */
[----:B------:R-:W-:-:S03]  /*13c40*/  IMAD.WIDE R34, R20, 0x4, R34 ;  /* 0x0000000414227825 */ /* 0x000fc600078e0222 */
        /* <DEDUP_REMOVED lines=43> */
[----:B------:R1:W-:Y:S04]  /*13f00*/  STL.64 [R1+0x1380], R202 ;  /* 0x001380ca01007387 */ /* 0x0003e80000100a00 */
[----:B-1----:R-:W3:Y:S04]  /*13f10*/  LDL.LU.64 R202, [R1+0x23c0] ;  /* 0x0023c00001ca7983 */ /* 0x002ee80000300a00 */
[----:B------:R1:W-:Y:S04]  /*13f20*/  STL.64 [R1+0x1388], R218 ;  /* 0x001388da01007387 */ /* 0x0003e80000100a00 */
[----:B-1----:R-:W3:Y:S04]  /*13f30*/  LDL.LU.64 R218, [R1+0x23b8] ;  /* 0x0023b80001da7983 */ /* 0x002ee80000300a00 */
[----:B------:R1:W-:Y:S04]  /*13f40*/  STL.64 [R1+0x1390], R28 ;  /* 0x0013901c01007387 */ /* 0x0003e80000100a00 */
[----:B-1----:R-:W3:Y:S04]  /*13f50*/  LDL.LU.64 R28, [R1+0x23b0] ;  /* 0x0023b000011c7983 */ /* 0x002ee80000300a00 */
[----:B------:R1:W-:Y:S04]  /*13f60*/  STL.64 [R1+0x1398], R12 ;  /* 0x0013980c01007387 */ /* 0x0003e80000100a00 */
[----:B------:R4:W-:Y:S04]  /*13f70*/  STL.64 [R1+0x13a0], R14 ;  /* 0x0013a00e01007387 */ /* 0x0009e80000100a00 */
[----:B------:R2:W-:Y:S01]  /*13f80*/  STL.64 [R1+0x13a8], R16 ;  /* 0x0013a81001007387 */ /* 0x0005e20000100a00 */
[----:B-1----:R-:W-:-:S04]  /*13f90*/  IMAD.WIDE R12, R20, 0x4, R18 ;  /* 0x00000004140c7825 */ /* 0x002fc800078e0212 */
[C---:B----4-:R-:W-:Y:S02]  /*13fa0*/  IMAD.WIDE R14, R20.reuse, 0x4, R44 ;  /* 0x00000004140e7825 */ /* 0x050fe400078e022c */
[----:B------:R-:W4:Y:S02]  /*13fb0*/  LDL.LU.64 R44, [R1+0x23a8] ;  /* 0x0023a800012c7983 */ /* 0x000f240000300a00 */
[C---:B--2---:R-:W-:Y:S02]  /*13fc0*/  IMAD.WIDE R16, R20.reuse, 0x4, R206 ;  /* 0x0000000414107825 */ /* 0x044fe400078e02ce */
[----:B------:R3:W-:Y:S04]  /*13fd0*/  STL.64 [R1+0x13b0], R12 ;  /* 0x0013b00c01007387 */ /* 0x0007e80000100a00 */
[----:B------:R1:W-:Y:S01]  /*13fe0*/  STL.64 [R1+0x13b8], R14 ;  /* 0x0013b80e01007387 */ /* 0x0003e20000100a00 */
[----:B---3--:R-:W-:-:S04]  /*13ff0*/  IMAD.WIDE R12, R20, 0x4, R220 ;  /* 0x00000004140c7825 */ /* 0x008fc800078e02dc */
[C---:B-1----:R-:W-:Y:S01]  /*14000*/  IMAD.WIDE R14, R20.reuse, 0x4, R190 ;  /* 0x00000004140e7825 */ /* 0x042fe200078e02be */
[----:B------:R1:W-:Y:S04]  /*14010*/  STL.64 [R1+0x13c0], R12 ;  /* 0x0013c00c01007387 */ /* 0x0003e80000100a00 */
        /* <DEDUP_REMOVED lines=18> */
[----:B------:R-:W-:Y:S04]  /*14140*/  STL.64 [R1+0x910], R16 ;  /* 0x0009101001007387 */ /* 0x000fe80000100a00 */
[----:B------:R-:W2:Y:S01]  /*14150*/  LDL.LU.64 R206, [R1+0x868] ;  /* 0x0008680001ce7983 */ /* 0x000ea20000300a00 */
[----:B-1----:R-:W-:-:S03]  /*14160*/  IMAD.WIDE R12, R20, 0x4, R30 ;  /* 0x00000004140c7825 */ /* 0x002fc600078e021e */
[----:B------:R-:W-:Y:S04]  /*14170*/  STL.64 [R1+0x908], R14 ;  /* 0x0009080e01007387 */ /* 0x000fe80000100a00 */
[----:B------:R-:W3:Y:S04]  /*14180*/  LDL.LU.64 R190, [R1+0x860] ;  /* 0x0008600001be7983 */ /* 0x000ee80000300a00 */
        /* <DEDUP_REMOVED lines=12> */
[----:B-1----:R-:W-:-:S03]  /*14250*/  IMAD.WIDE R12, R20, 0x4, R60 ;  /* 0x00000004140c7825 */ /* 0x002fc600078e023c */
[----:B------:R-:W4:Y:S01]  /*14260*/  LDL.LU.64 R60, [R1+0x23a0] ;  /* 0x0023a000013c7983 */ /* 0x000f220000300a00 */
[----:B------:R-:W-:-:S03]  /*14270*/  IMAD.WIDE R14, R20, 0x4, R76 ;  /* 0x00000004140e7825 */ /* 0x000fc600078e024c */
[----:B------:R-:W4:Y:S04]  /*14280*/  LDL.LU.64 R76, [R1+0x2398] ;  /* 0x00239800014c7983 */ /* 0x000f280000300a00 */
[----:B------:R1:W-:Y:S01]  /*14290*/  STL.64 [R1+0x8f8], R12 ;  /* 0x0008f80c01007387 */ /* 0x0003e20000100a00 */
[----:B------:R-:W-:-:S04]  /*142a0*/  IMAD.WIDE R16, R20, 0x4, R108 ;  /* 0x0000000414107825 */ /* 0x000fc800078e026c */
[C---:B-1----:R-:W-:Y:S02]  /*142b0*/  IMAD.WIDE R12, R20.reuse, 0x4, R92 ;  /* 0x00000004140c7825 */ /* 0x042fe400078e025c */
[----:B------:R-:W4:Y:S04]  /*142c0*/  LDL.LU.64 R92, [R1+0x2390] ;  /* 0x00239000015c7983 */ /* 0x000f280000300a00 */
[----:B------:R1:W-:Y:S04]  /*142d0*/  STL.64 [R1+0x8f0], R14 ;  /* 0x0008f00e01007387 */ /* 0x0003e80000100a00 */
[----:B------:R-:W4:Y:S04]  /*142e0*/  LDL.LU.64 R108, [R1+0x2388] ;  /* 0x00238800016c7983 */ /* 0x000f280000300a00 */
[----:B------:R1:W-:Y:S02]  /*142f0*/  STL.64 [R1+0x8e8], R12 ;  /* 0x0008e80c01007387 */ /* 0x0003e40000100a00 */
[----:B-1----:R-:W-:-:S02]  /*14300*/  IMAD.WIDE R14, R20, 0x4, R204 ;  /* 0x00000004140e7825 */ /* 0x002fc400078e02cc */
[----:B------:R1:W-:Y:S02]  /*14310*/  STL.64 [R1+0x8e0], R16 ;  /* 0x0008e01001007387 */ /* 0x0003e40000100a00 */
[----:B------:R-:W-:-:S04]  /*14320*/  IMAD.WIDE R12, R20, 0x4, R222 ;  /* 0x00000004140c7825 */ /* 0x000fc800078e02de */
[C---:B-1----:R-:W-:Y:S01]  /*14330*/  IMAD.WIDE R16, R20.reuse, 0x4, R188 ;  /* 0x0000000414107825 */ /* 0x042fe200078e02bc */
[----:B------:R1:W-:Y:S04]  /*14340*/  STL.64 [R1+0x8d8], R12 ;  /* 0x0008d80c01007387 */ /* 0x0003e80000100a00 */
        /* <DEDUP_REMOVED lines=19> */
[----:B------:R2:W-:Y:S01]  /*14480*/  STL.64 [R1+0x880], R16 ;  /* 0x0008801001007387 */ /* 0x0005e20000100a00 */
[----:B-1----:R-:W-:-:S04]  /*14490*/  IMAD.WIDE R12, R20, 0x4, R48 ;  /* 0x00000004140c7825 */ /* 0x002fc800078e0230 */
[C---:B------:R-:W-:Y:S01]  /*144a0*/  IMAD.WIDE R14, R20.reuse, 0x4, R32 ;  /* 0x00000004140e7825 */ /* 0x040fe200078e0220 */
[----:B------:R3:W-:Y:S04]  /*144b0*/  STL.64 [R1+0x878], R12 ;  /* 0x0008780c01007387 */ /* 0x0007e80000100a00 */
[----:B------:R4:W-:Y:S01]  /*144c0*/  STL.64 [R1+0x870], R14 ;  /* 0x0008700e01007387 */ /* 0x0009e20000100a00 */
[----:B--2---:R-:W-:-:S05]  /*144d0*/  IMAD.WIDE R16, R20, 0x4, R206 ;  /* 0x0000000414107825 */ /* 0x004fca00078e02ce */
[----:B------:R1:W-:Y:S01]  /*144e0*/  STL.64 [R1+0x868], R16 ;  /* 0x0008681001007387 */ /* 0x0003e20000100a00 */
[----:B---3--:R-:W-:-:S05]  /*144f0*/  IMAD.WIDE R12, R20, 0x4, R190 ;  /* 0x00000004140c7825 */ /* 0x008fca00078e02be */
[----:B------:R2:W-:Y:S01]  /*14500*/  STL.64 [R1+0x860], R12 ;  /* 0x0008600c01007387 */ /* 0x0005e20000100a00 */
[----:B----4-:R-:W-:-:S04]  /*14510*/  IMAD.WIDE R14, R20, 0x4, R174 ;  /* 0x00000004140e7825 */ /* 0x010fc800078e02ae */
[C---:B-1----:R-:W-:Y:S01]  /*14520*/  IMAD.WIDE R16, R20.reuse, 0x4, R158 ;  /* 0x0000000414107825 */ /* 0x042fe200078e029e */
[----:B------:R1:W-:Y:S03]  /*14530*/  STL.64 [R1+0x858], R14 ;  /* 0x0008580e01007387 */ /* 0x0003e60000100a00 */
[C---:B--2---:R-:W-:Y:S01]  /*14540*/  IMAD.WIDE R12, R20.reuse, 0x4, R142 ;  /* 0x00000004140c7825 */ /* 0x044fe200078e028e */
        /* <DEDUP_REMOVED lines=156> */
[----:B-1----:R-:W4:Y:S04]  /*14f10*/  LDL.LU.64 R156, [R1+0x2370] ;  /* 0x00237000019c7983 */ /* 0x002f280000300a00 */
[----:B------:R1:W-:Y:S01]  /*14f20*/  STL.64 [R1+0x6f0], R172 ;  /* 0x0006f0ac01007387 */ /* 0x0003e20000100a00 */
[----:B------:R-:W-:-:S03]  /*14f30*/  IMAD.WIDE R80, R20, 0x4, R80 ;  /* 0x0000000414507825 */ /* 0x000fc600078e0250 */
[----:B-1----:R-:W2:Y:S04]  /*14f40*/  LDL.LU.64 R172, [R1+0x2368] ;  /* 0x0023680001ac7983 */ /* 0x002ea80000300a00 */
        /* <DEDUP_REMOVED lines=8> */
[----:B-1----:R-:W2:Y:S04]  /*14fd0*/  LDL.LU.64 R128, [R1+0x2350] ;  /* 0x0023500001807983 */ /* 0x002ea80000300a00 */
        /* <DEDUP_REMOVED lines=42> */
[----:B------:R1:W-:Y:S04]  /*15280*/  STL.64 [R1+0x660], R94 ;  /* 0x0006605e01007387 */ /* 0x0003e80000100a00 */
[----:B-1----:R-:W2:Y:S04]  /*15290*/  LDL.LU.64 R94, [R1+0x22d8] ;  /* 0x0022d800015e7983 */ /* 0x002ea80000300a00 */
[----:B------:R1:W-:Y:S04]  /*152a0*/  STL.64 [R1+0x658], R220 ;  /* 0x000658dc01007387 */ /* 0x0003e80000100a00 */
        /* <DEDUP_REMOVED lines=9> */
[----:B------:R-:W-:-:S05]  /*15340*/  IMAD.WIDE R12, R20, 0x4, R12 ;  /* 0x00000004140c7825 */ /* 0x000fca00078e020c */
[----:B------:R1:W-:Y:S01]  /*15350*/  STL.64 [R1+0x630], R12 ;  /* 0x0006300c01007387 */ /* 0x0003e20000100a00 */
[----:B------:R-:W-:-:S04]  /*15360*/  IMAD.WIDE R16, R20, 0x4, R16 ;  /* 0x0000000414107825 */ /* 0x000fc800078e0210 */
[----:B-1----:R-:W-:-:S04]  /*15370*/  IMAD.WIDE R12, R20, 0x4, R14 ;  /* 0x00000004140c7825 */ /* 0x002fc800078e020e */
[C---:B------:R-:W-:Y:S01]  /*15380*/  IMAD.WIDE R14, R20.reuse, 0x4, R18 ;  /* 0x00000004140e7825 */ /* 0x040fe200078e0212 */
[----:B------:R-:W-:Y:S04]  /*15390*/  STL.64 [R1+0x628], R12 ;  /* 0x0006280c01007387 */ /* 0x000fe80000100a00 */
[----:B------:R1:W-:Y:S02]  /*153a0*/  STL.64 [R1+0x620], R16 ;  /* 0x0006201001007387 */ /* 0x0003e40000100a00 */
[----:B-1----:R-:W-:-:S04]  /*153b0*/  IMAD.WIDE R16, R20, 0x4, R26 ;  /* 0x0000000414107825 */ /* 0x002fc800078e021a */
[C---:B----4-:R-:W-:Y:S02]  /*153c0*/  IMAD.WIDE R12, R20.reuse, 0x4, R78 ;  /* 0x00000004140c7825 */ /* 0x050fe400078e024e */
[----:B------:R-:W4:Y:S04]  /*153d0*/  LDL.LU.64 R78, [R1+0x22a8] ;  /* 0x0022a800014e7983 */ /* 0x000f280000300a00 */
[----:B------:R3:W-:Y:S02]  /*153e0*/  STL.64 [R1+0x618], R14 ;  /* 0x0006180e01007387 */ /* 0x0007e40000100a00 */
[C---:B---3--:R-:W-:Y:S02]  /*153f0*/  IMAD.WIDE R14, R20.reuse, 0x4, R62 ;  /* 0x00000004140e7825 */ /* 0x048fe400078e023e */
[----:B------:R-:W3:Y:S04]  /*15400*/  LDL.LU.64 R62, [R1+0x22a0] ;  /* 0x0022a000013e7983 */ /* 0x000ee80000300a00 */
[----:B------:R2:W-:Y:S02]  /*15410*/  STL.64 [R1+0x610], R12 ;  /* 0x0006100c01007387 */ /* 0x0005e40000100a00 */
[----:B--2---:R-:W-:-:S02]  /*15420*/  IMAD.WIDE R12, R20, 0x4, R46 ;  /* 0x00000004140c7825 */ /* 0x004fc400078e022e */
[----:B------:R-:W2:Y:S04]  /*15430*/  LDL.LU.64 R46, [R1+0x2298] ;  /* 0x00229800012e7983 */ /* 0x000ea80000300a00 */
[----:B------:R1:W-:Y:S02]  /*15440*/  STL.64 [R1+0x608], R14 ;  /* 0x0006080e01007387 */ /* 0x0003e40000100a00 */
[C---:B-1----:R-:W-:Y:S02]  /*15450*/  IMAD.WIDE R14, R20.reuse, 0x4, R30 ;  /* 0x00000004140e7825 */ /* 0x042fe400078e021e */
[----:B------:R-:W4:Y:S04]  /*15460*/  LDL.LU.64 R30, [R1+0x2290] ;  /* 0x00229000011e7983 */ /* 0x000f280000300a00 */
[----:B------:R1:W-:Y:S02]  /*15470*/  STL.64 [R1+0x600], R12 ;  /* 0x0006000c01007387 */ /* 0x0003e40000100a00 */
[----:B-1----:R-:W-:-:S02]  /*15480*/  IMAD.WIDE R12, R20, 0x4, R220 ;  /* 0x00000004140c7825 */ /* 0x002fc400078e02dc */
[----:B------:R-:W3:Y:S04]  /*15490*/  LDL.LU.64 R220, [R1+0x2288] ;  /* 0x0022880001dc7983 */ /* 0x000ee80000300a00 */
[----:B------:R1:W-:Y:S02]  /*154a0*/  STL.64 [R1+0x5f8], R14 ;  /* 0x0005f80e01007387 */ /* 0x0003e40000100a00 */
[C---:B-1----:R-:W-:Y:S02]  /*154b0*/  IMAD.WIDE R14, R20.reuse, 0x4, R204 ;  /* 0x00000004140e7825 */ /* 0x042fe400078e02cc */
[----:B------:R-:W2:Y:S04]  /*154c0*/  LDL.LU.64 R204, [R1+0x2280] ;  /* 0x0022800001cc7983 */ /* 0x000ea80000300a00 */
[----:B------:R1:W-:Y:S02]  /*154d0*/  STL.64 [R1+0x5f0], R12 ;  /* 0x0005f00c01007387 */ /* 0x0003e40000100a00 */
[----:B-1----:R-:W-:-:S02]  /*154e0*/  IMAD.WIDE R12, R20, 0x4, R188 ;  /* 0x00000004140c7825 */ /* 0x002fc400078e02bc */
[----:B------:R-:W4:Y:S04]  /*154f0*/  LDL.LU.64 R188, [R1+0x2278] ;  /* 0x0022780001bc7983 */ /* 0x000f280000300a00 */
[----:B------:R1:W-:Y:S02]  /*15500*/  STL.64 [R1+0x5e8], R14 ;  /* 0x0005e80e01007387 */ /* 0x0003e40000100a00 */
[C---:B-1----:R-:W-:Y:S02]  /*15510*/  IMAD.WIDE R14, R20.reuse, 0x4, R172 ;  /* 0x00000004140e7825 */ /* 0x042fe400078e02ac */
[----:B------:R-:W3:Y:S04]  /*15520*/  LDL.LU.64 R172, [R1+0x2270] ;  /* 0x0022700001ac7983 */ /* 0x000ee80000300a00 */
[----:B------:R1:W-:Y:S02]  /*15530*/  STL.64 [R1+0x5e0], R12 ;  /* 0x0005e00c01007387 */ /* 0x0003e40000100a00 */
[----:B-1----:R-:W-:-:S02]  /*15540*/  IMAD.WIDE R12, R20, 0x4, R156 ;  /* 0x00000004140c7825 */ /* 0x002fc400078e029c */
        /* <DEDUP_REMOVED lines=61> */
[----:B------:R1:W-:Y:S04]  /*15920*/  STL.64 [R1+0x538], R14 ;  /* 0x0005380e01007387 */ /* 0x0003e80000100a00 */
[----:B------:R-:W2:Y:S04]  /*15930*/  LDL.LU.64 R26, [R1+0x21c0] ;  /* 0x0021c000011a7983 */ /* 0x000ea80000300a00 */
[----:B------:R1:W-:Y:S02]  /*15940*/  STL.64 [R1+0x530], R12 ;  /* 0x0005300c01007387 */ /* 0x0003e40000100a00 */
[----:B-1----:R-:W-:-:S02]  /*15950*/  IMAD.WIDE R14, R20, 0x4, R248 ;  /* 0x00000004140e7825 */ /* 0x002fc400078e02f8 */
[----:B------:R1:W-:Y:S04]  /*15960*/  STL.64 [R1+0x528], R16 ;  /* 0x0005281001007387 */ /* 0x0003e80000100a00 */
[----:B------:R1:W-:Y:S01]  /*15970*/  STL.64 [R1+0x520], R14 ;  /* 0x0005200e01007387 */ /* 0x0003e20000100a00 */
[----:B------:R-:W-:-:S04]  /*15980*/  IMAD.WIDE R12, R20, 0x4, R244 ;  /* 0x00000004140c7825 */ /* 0x000fc800078e02f4 */
[C---:B-1----:R-:W-:Y:S01]  /*15990*/  IMAD.WIDE R16, R20.reuse, 0x4, R242 ;  /* 0x0000000414107825 */ /* 0x042fe200078e02f2 */
        /* <DEDUP_REMOVED lines=8> */
[----:B------:R-:W-:Y:S04]  /*15a20*/  STL.64 [R1+0x14b8], R16 ;  /* 0x0014b81001007387 */ /* 0x000fe80000100a00 */
[----:B------:R-:W-:Y:S01]  /*15a30*/  STL.64 [R1+0x14c0], R14 ;  /* 0x0014c00e01007387 */ /* 0x000fe20000100a00 */
[----:B-1----:R-:W-:-:S03]  /*15a40*/  IMAD.WIDE R12, R20, 0x4, R232 ;  /* 0x00000004140c7825 */ /* 0x002fc600078e02e8 */
[----:B------:R-:W4:Y:S04]  /*15a50*/  LDL.LU.64 R232, [R1+0x488] ;  /* 0x0004880001e87983 */ /* 0x000f280000300a00 */
[----:B------:R1:W-:Y:S04]  /*15a60*/  STL.64 [R1+0x14c8], R12 ;  /* 0x0014c80c01007387 */ /* 0x0003e80000100a00 */
[----:B------:R-:W3:Y:S04]  /*15a70*/  LDL.LU.64 R234, [R1+0x480] ;  /* 0x0004800001ea7983 */ /* 0x000ee80000300a00 */
[----:B------:R1:W-:Y:S04]  /*15a80*/  STL.64 [R1+0x14d0], R2 ;  /* 0x0014d00201007387 */ /* 0x0003e80000100a00 */
[----:B------:R-:W2:Y:S04]  /*15a90*/  LDL.LU.64 R236, [R1+0x478] ;  /* 0x0004780001ec7983 */ /* 0x000ea80000300a00 */
[----:B------:R-:W2:Y:S04]  /*15aa0*/  LDL.LU.64 R238, [R1+0x470] ;  /* 0x0004700001ee7983 */ /* 0x000ea80000300a00 */
[----:B------:R-:W2:Y:S04]  /*15ab0*/  LDL.LU.64 R240, [R1+0x468] ;  /* 0x0004680001f07983 */ /* 0x000ea80000300a00 */
[----:B------:R-:W2:Y:S04]  /*15ac0*/  LDL.LU.64 R242, [R1+0x460] ;  /* 0x0004600001f27983 */ /* 0x000ea80000300a00 */
[----:B------:R-:W2:Y:S04]  /*15ad0*/  LDL.LU.64 R244, [R1+0x458] ;  /* 0x0004580001f47983 */ /* 0x000ea80000300a00 */
[----:B-1----:R-:W2:Y:S04]  /*15ae0*/  LDL.LU.64 R12, [R1+0x450] ;  /* 0x00045000010c7983 */ /* 0x002ea80000300a00 */
[----:B------:R-:W2:Y:S04]  /*15af0*/  LDL.LU.64 R14, [R1+0x448] ;  /* 0x00044800010e7983 */ /* 0x000ea80000300a00 */
[----:B------:R-:W2:Y:S04]  /*15b00*/  LDL.LU.64 R16, [R1+0x440] ;  /* 0x0004400001107983 */ /* 0x000ea80000300a00 */
[----:B------:R-:W2:Y:S04]  /*15b10*/  LDL.LU.64 R18, [R1+0x438] ;  /* 0x0004380001127983 */ /* 0x000ea80000300a00 */
[----:B------:R-:W2:Y:S04]  /*15b20*/  LDL.LU.64 R2, [R1+0x430] ;  /* 0x0004300001027983 */ /* 0x000ea80000300a00 */
[----:B------:R-:W2:Y:S01]  /*15b30*/  LDL.LU.64 R248, [R1+0x428] ;  /* 0x0004280001f87983 */ /* 0x000ea20000300a00 */
[----:B------:R-:W-:-:S03]  /*15b40*/  IMAD.WIDE R152, R20, 0x4, R152 ;  /* 0x0000000414987825 */ /* 0x000fc600078e0298 */
[----:B------:R1:W-:Y:S01]  /*15b50*/  STL.64 [R1+0x14d8], R216 ;  /* 0x0014d8d801007387 */ /* 0x0003e20000100a00 */
[----:B------:R-:W-:-:S04]  /*15b60*/  IMAD.WIDE R136, R20, 0x4, R136 ;  /* 0x0000000414887825 */ /* 0x000fc800078e0288 */
[C---:B------:R-:W-:Y:S01]  /*15b70*/  IMAD.WIDE R120, R20.reuse, 0x4, R120 ;  /* 0x0000000414787825 */ /* 0x040fe200078e0278 */
        /* <DEDUP_REMOVED lines=33> */
[----:B-1----:R-:W2:Y:S01]  /*15d90*/  LDL.LU.64 R230, [R1+0x2150] ;  /* 0x0021500001e67983 */ /* 0x002ea20000300a00 */
[----:B----4-:R-:W-:-:S05]  /*15da0*/  IMAD.WIDE R232, R20, 0x4, R232 ;  /* 0x0000000414e87825 */ /* 0x010fca00078e02e8 */
[----:B------:R1:W-:Y:S01]  /*15db0*/  STL.64 [R1+0x1548], R232 ;  /* 0x001548e801007387 */ /* 0x0003e20000100a00 */
[----:B---3--:R-:W-:-:S04]  /*15dc0*/  IMAD.WIDE R234, R20, 0x4, R234 ;  /* 0x0000000414ea7825 */ /* 0x008fc800078e02ea */
[C---:B--2---:R-:W-:Y:S01]  /*15dd0*/  IMAD.WIDE R236, R20.reuse, 0x4, R236 ;  /* 0x0000000414ec7825 */ /* 0x044fe200078e02ec */
[----:B-1----:R-:W2:Y:S03]  /*15de0*/  LDL.LU.64 R232, [R1+0x2148] ;  /* 0x0021480001e87983 */ /* 0x002ea60000300a00 */
[C---:B------:R-:W-:Y:S01]  /*15df0*/  IMAD.WIDE R238, R20.reuse, 0x4, R238 ;  /* 0x0000000414ee7825 */ /* 0x040fe200078e02ee */
[----:B------:R1:W-:Y:S03]  /*15e00*/  STL.64 [R1+0x1550], R234 ;  /* 0x001550ea01007387 */ /* 0x0003e60000100a00 */
[----:B------:R-:W-:-:S04]  /*15e10*/  IMAD.WIDE R240, R20, 0x4, R240 ;  /* 0x0000000414f07825 */ /* 0x000fc800078e02f0 */
[C---:B------:R-:W-:Y:S01]  /*15e20*/  IMAD.WIDE R242, R20.reuse, 0x4, R242 ;  /* 0x0000000414f27825 */ /* 0x040fe200078e02f2 */
[----:B-1----:R-:W3:Y:S03]  /*15e30*/  LDL.LU.64 R234, [R1+0x2140] ;  /* 0x0021400001ea7983 */ /* 0x002ee60000300a00 */
[C---:B------:R-:W-:Y:S01]  /*15e40*/  IMAD.WIDE R244, R20.reuse, 0x4, R244 ;  /* 0x0000000414f47825 */ /* 0x040fe200078e02f4 */
[----:B------:R1:W-:Y:S04]  /*15e50*/  STL.64 [R1+0x1558], R236 ;  /* 0x001558ec01007387 */ /* 0x0003e80000100a00 */
[----:B-1----:R-:W4:Y:S04]  /*15e60*/  LDL.LU.64 R236, [R1+0x2138] ;  /* 0x0021380001ec7983 */ /* 0x002f280000300a00 */
[----:B------:R1:W-:Y:S04]  /*15e70*/  STL.64 [R1+0x1560], R238 ;  /* 0x001560ee01007387 */ /* 0x0003e80000100a00 */
[----:B-1----:R-:W2:Y:S04]  /*15e80*/  LDL.LU.64 R238, [R1+0x2130] ;  /* 0x0021300001ee7983 */ /* 0x002ea80000300a00 */
[----:B------:R1:W-:Y:S04]  /*15e90*/  STL.64 [R1+0x1568], R240 ;  /* 0x001568f001007387 */ /* 0x0003e80000100a00 */
[----:B-1----:R-:W3:Y:S04]  /*15ea0*/  LDL.LU.64 R240, [R1+0x2128] ;  /* 0x0021280001f07983 */ /* 0x002ee80000300a00 */
[----:B------:R1:W-:Y:S04]  /*15eb0*/  STL.64 [R1+0x1570], R242 ;  /* 0x001570f201007387 */ /* 0x0003e80000100a00 */
[----:B-1----:R-:W4:Y:S04]  /*15ec0*/  LDL.LU.64 R242, [R1+0x2120] ;  /* 0x0021200001f27983 */ /* 0x002f280000300a00 */
[----:B------:R1:W-:Y:S04]  /*15ed0*/  STL.64 [R1+0x1578], R244 ;  /* 0x001578f401007387 */ /* 0x0003e80000100a00 */
[----:B-1----:R-:W2:Y:S01]  /*15ee0*/  LDL.LU.64 R244, [R1+0x2118] ;  /* 0x0021180001f47983 */ /* 0x002ea20000300a00 */
[----:B------:R-:W-:-:S04]  /*15ef0*/  IMAD.WIDE R12, R20, 0x4, R12 ;  /* 0x00000004140c7825 */ /* 0x000fc800078e020c */
[C---:B------:R-:W-:Y:S01]  /*15f00*/  IMAD.WIDE R14, R20.reuse, 0x4, R14 ;  /* 0x00000004140e7825 */ /* 0x040fe200078e020e */
[----:B------:R1:W-:Y:S03]  /*15f10*/  STL.64 [R1+0x1580], R12 ;  /* 0x0015800c01007387 */ /* 0x0003e60000100a00 */
[C---:B------:R-:W-:Y:S01]  /*15f20*/  IMAD.WIDE R16, R20.reuse, 0x4, R16 ;  /* 0x0000000414107825 */ /* 0x040fe200078e0210 */
[----:B------:R1:W-:Y:S04]  /*15f30*/  STL.64 [R1+0x1588], R14 ;  /* 0x0015880e01007387 */ /* 0x0003e80000100a00 */
[----:B------:R-:W-:Y:S01]  /*15f40*/  STL.64 [R1+0x1590], R16 ;  /* 0x0015901001007387 */ /* 0x000fe20000100a00 */
[----:B-1----:R-:W-:-:S04]  /*15f50*/  IMAD.WIDE R12, R20, 0x4, R18 ;  /* 0x00000004140c7825 */ /* 0x002fc800078e0212 */
[C---:B------:R-:W-:Y:S01]  /*15f60*/  IMAD.WIDE R14, R20.reuse, 0x4, R2 ;  /* 0x00000004140e7825 */ /* 0x040fe200078e0202 */
[----:B------:R-:W-:Y:S03]  /*15f70*/  STL.64 [R1+0x1598], R12 ;  /* 0x0015980c01007387 */ /* 0x000fe60000100a00 */
[C---:B------:R-:W-:Y:S01]  /*15f80*/  IMAD.WIDE R2, R20.reuse, 0x4, R248 ;  /* 0x0000000414027825 */ /* 0x040fe200078e02f8 */
[----:B------:R1:W-:Y:S03]  /*15f90*/  STL.64 [R1+0x15a0], R14 ;  /* 0x0015a00e01007387 */ /* 0x0003e60000100a00 */
[----:B------:R-:W-:-:S04]  /*15fa0*/  IMAD.WIDE R248, R20, 0x4, R184 ;  /* 0x0000000414f87825 */ /* 0x000fc800078e02b8 */
[----:B-1----:R-:W-:-:S04]  /*15fb0*/  IMAD.WIDE R14, R20, 0x4, R110 ;  /* 0x00000004140e7825 */ /* 0x002fc800078e026e */
[C---:B--2---:R-:W-:Y:S02]  /*15fc0*/  IMAD.WIDE R12, R20.reuse, 0x4, R244 ;  /* 0x00000004140c7825 */ /* 0x044fe400078e02f4 */
[----:B------:R-:W2:Y:S04]  /*15fd0*/  LDL.LU.64 R244, [R1+0x2110] ;  /* 0x0021100001f47983 */ /* 0x000ea80000300a00 */
[----:B------:R4:W-:Y:S02]  /*15fe0*/  STL.64 [R1+0x15a8], R2 ;  /* 0x0015a80201007387 */ /* 0x0009e40000100a00 */
[C---:B----4-:R-:W-:Y:S02]  /*15ff0*/  IMAD.WIDE R2, R20.reuse, 0x4, R242 ;  /* 0x0000000414027825 */ /* 0x050fe400078e02f2 */
[----:B------:R-:W4:Y:S04]  /*16000*/  LDL.LU.64 R242, [R1+0x2108] ;  /* 0x0021080001f27983 */ /* 0x000f280000300a00 */
[----:B------:R3:W-:Y:S02]  /*16010*/  STL.64 [R1+0x15b0], R12 ;  /* 0x0015b00c01007387 */ /* 0x0007e40000100a00 */
[----:B---3--:R-:W-:-:S02]  /*16020*/  IMAD.WIDE R12, R20, 0x4, R240 ;  /* 0x00000004140c7825 */ /* 0x008fc400078e02f0 */
        /* <DEDUP_REMOVED lines=27> */
[----:B------:R-:W4:Y:S04]  /*161e0*/  LDL.LU.64 R72, [R1+0x20b8] ;  /* 0x0020b80001487983 */ /* 0x000f280000300a00 */
        /* <DEDUP_REMOVED lines=18> */
[----:B------:R1:W-:Y:S04]  /*16310*/  STL.64 [R1+0x1630], R12 ;  /* 0x0016300c01007387 */ /* 0x0003e80000100a00 */
[----:B------:R-:W4:Y:S04]  /*16320*/  LDL.LU.64 R184, [R1+0x2080] ;  /* 0x0020800001b87983 */ /* 0x000f280000300a00 */
[----:B------:R1:W-:Y:S02]  /*16330*/  STL.64 [R1+0x1638], R2 ;  /* 0x0016380201007387 */ /* 0x0003e40000100a00 */
[----:B-1----:R-:W-:-:S02]  /*16340*/  IMAD.WIDE R12, R20, 0x4, R200 ;  /* 0x00000004140c7825 */ /* 0x002fc400078e02c8 */
[----:B------:R-:W4:Y:S02]  /*16350*/  LDL.LU.64 R200, [R1+0x2078] ;  /* 0x0020780001c87983 */ /* 0x000f240000300a00 */
[C---:B------:R-:W-:Y:S02]  /*16360*/  IMAD.WIDE R2, R20.reuse, 0x4, R216 ;  /* 0x0000000414027825 */ /* 0x040fe400078e02d8 */
[----:B------:R-:W4:Y:S04]  /*16370*/  LDL.LU.64 R216, [R1+0x2070] ;  /* 0x0020700001d87983 */ /* 0x000f280000300a00 */
[----:B------:R1:W-:Y:S02]  /*16380*/  STL.64 [R1+0x1648], R12 ;  /* 0x0016480c01007387 */ /* 0x0003e40000100a00 */
[----:B-1----:R-:W-:-:S02]  /*16390*/  IMAD.WIDE R12, R20, 0x4, R26 ;  /* 0x00000004140c7825 */ /* 0x002fc400078e021a */
[----:B------:R-:W4:Y:S04]  /*163a0*/  LDL.LU.64 R26, [R1+0x2068] ;  /* 0x00206800011a7983 */ /* 0x000f280000300a00 */
[----:B------:R1:W-:Y:S04]  /*163b0*/  STL.64 [R1+0x1650], R2 ;  /* 0x0016500201007387 */ /* 0x0003e80000100a00 */
[----:B------:R-:W-:Y:S04]  /*163c0*/  STL.64 [R1+0x1640], R248 ;  /* 0x001640f801007387 */ /* 0x000fe80000100a00 */
        /* <DEDUP_REMOVED lines=89> */
[----:B------:R-:W4:Y:S04]  /*16960*/  LDL.LU.64 R110, [R1+0x1f70] ;  /* 0x001f7000016e7983 */ /* 0x000f280000300a00 */
[----:B------:R1:W-:Y:S02]  /*16970*/  STL.64 [R1+0x1748], R12 ;  /* 0x0017480c01007387 */ /* 0x0003e40000100a00 */
[----:B-1----:R-:W-:-:S02]  /*16980*/  IMAD.WIDE R12, R20, 0x4, R126 ;  /* 0x00000004140c7825 */ /* 0x002fc400078e027e */
[----:B------:R-:W4:Y:S04]  /*16990*/  LDL.LU.64 R126, [R1+0x1f68] ;  /* 0x001f6800017e7983 */ /* 0x000f280000300a00 */
[----:B------:R1:W-:Y:S04]  /*169a0*/  STL.64 [R1+0x1750], R14 ;  /* 0x0017500e01007387 */ /* 0x0003e80000100a00 */
[----:B------:R-:W-:Y:S04]  /*169b0*/  STL.64 [R1+0x1740], R2 ;  /* 0x0017400201007387 */ /* 0x000fe80000100a00 */
[----:B------:R3:W-:Y:S01]  /*169c0*/  STL.64 [R1+0x1758], R12 ;  /* 0x0017580c01007387 */ /* 0x0007e20000100a00 */
[----:B-1----:R-:W-:-:S03]  /*169d0*/  IMAD.WIDE R14, R20, 0x4, R142 ;  /* 0x00000004140e7825 */ /* 0x002fc600078e028e */
[----:B------:R-:W4:Y:S01]  /*169e0*/  LDL.LU.64 R142, [R1+0x1f60] ;  /* 0x001f6000018e7983 */ /* 0x000f220000300a00 */
[----:B---3--:R-:W-:-:S03]  /*169f0*/  IMAD.WIDE R12, R20, 0x4, R158 ;  /* 0x00000004140c7825 */ /* 0x008fc600078e029e */
[----:B------:R-:W3:Y:S04]  /*16a00*/  LDL.LU.64 R158, [R1+0x1f58] ;  /* 0x001f5800019e7983 */ /* 0x000ee80000300a00 */
[----:B------:R1:W-:Y:S02]  /*16a10*/  STL.64 [R1+0x1760], R14 ;  /* 0x0017600e01007387 */ /* 0x0003e40000100a00 */
[C---:B-1----:R-:W-:Y:S02]  /*16a20*/  IMAD.WIDE R14, R20.reuse, 0x4, R174 ;  /* 0x00000004140e7825 */ /* 0x042fe400078e02ae */
[----:B------:R-:W3:Y:S04]  /*16a30*/  LDL.LU.64 R174, [R1+0x1f50] ;  /* 0x001f500001ae7983 */ /* 0x000ee80000300a00 */
[----:B------:R1:W-:Y:S02]  /*16a40*/  STL.64 [R1+0x1768], R12 ;  /* 0x0017680c01007387 */ /* 0x0003e40000100a00 */
[----:B-1----:R-:W-:-:S02]  /*16a50*/  IMAD.WIDE R12, R20, 0x4, R190 ;  /* 0x00000004140c7825 */ /* 0x002fc400078e02be */
        /* <DEDUP_REMOVED lines=124> */
[----:B------:R1:W-:Y:S04]  /*17220*/  STL.64 [R1+0x1cd0], R12 ;  /* 0x001cd00c01007387 */ /* 0x0003e80000100a00 */
[----:B------:R2:W-:Y:S01]  /*17230*/  STL.64 [R1+0x1cc8], R14 ;  /* 0x001cc80e01007387 */ /* 0x0005e20000100a00 */
[----:B-1----:R-:W-:-:S03]  /*17240*/  IMAD.WIDE R12, R20, 0x4, R228 ;  /* 0x00000004140c7825 */ /* 0x002fc600078e02e4 */
[----:B------:R-:W3:Y:S01]  /*17250*/  LDL.LU.64 R228, [R1+0x1df8] ;  /* 0x001df80001e47983 */ /* 0x000ee20000300a00 */
[----:B--2---:R-:W-:-:S03]  /*17260*/  IMAD.WIDE R14, R20, 0x4, R22 ;  /* 0x00000004140e7825 */ /* 0x004fc600078e0216 */
[----:B------:R1:W-:Y:S04]  /*17270*/  STL.64 [R1+0x1cc0], R12 ;  /* 0x001cc00c01007387 */ /* 0x0003e80000100a00 */
[----:B------:R-:W2:Y:S04]  /*17280*/  LDL.LU.64 R22, [R1+0x1df0] ;  /* 0x001df00001167983 */ /* 0x000ea80000300a00 */
[----:B------:R4:W-:Y:S01]  /*17290*/  STL.64 [R1+0x1cb8], R14 ;  /* 0x001cb80e01007387 */ /* 0x0009e20000100a00 */
[----:B-1----:R-:W-:-:S03]  /*172a0*/  IMAD.WIDE R12, R20, 0x4, R38 ;  /* 0x00000004140c7825 */ /* 0x002fc600078e0226 */
[----:B------:R-:W2:Y:S04]  /*172b0*/  LDL.LU.64 R38, [R1+0x1de8] ;  /* 0x001de80001267983 */ /* 0x000ea80000300a00 */
[----:B------:R1:W-:Y:S01]  /*172c0*/  STL.64 [R1+0x1cb0], R12 ;  /* 0x001cb00c01007387 */ /* 0x0003e20000100a00 */
[----:B----4-:R-:W-:-:S03]  /*172d0*/  IMAD.WIDE R14, R20, 0x4, R54 ;  /* 0x00000004140e7825 */ /* 0x010fc600078e0236 */
[----:B------:R-:W4:Y:S04]  /*172e0*/  LDL.LU.64 R54, [R1+0x1de0] ;  /* 0x001de00001367983 */ /* 0x000f280000300a00 */
[----:B------:R1:W-:Y:S02]  /*172f0*/  STL.64 [R1+0x1ca8], R14 ;  /* 0x001ca80e01007387 */ /* 0x0003e40000100a00 */
[C---:B-1----:R-:W-:Y:S02]  /*17300*/  IMAD.WIDE R12, R20.reuse, 0x4, R70 ;  /* 0x00000004140c7825 */ /* 0x042fe400078e0246 */
[----:B------:R-:W4:Y:S04]  /*17310*/  LDL.LU.64 R70, [R1+0x1dd8] ;  /* 0x001dd80001467983 */ /* 0x000f280000300a00 */
[----:B------:R1:W-:Y:S01]  /*17320*/  STL.64 [R1+0x1ca0], R12 ;  /* 0x001ca00c01007387 */ /* 0x0003e20000100a00 */
[----:B------:R-:W-:-:S03]  /*17330*/  IMAD.WIDE R14, R20, 0x4, R86 ;  /* 0x00000004140e7825 */ /* 0x000fc600078e0256 */
        /* <DEDUP_REMOVED lines=17> */
[----:B------:R-:W-:-:S05]  /*17450*/  IMAD.WIDE R14, R20, 0x4, R214 ;  /* 0x00000004140e7825 */ /* 0x000fca00078e02d6 */
[----:B------:R1:W-:Y:S02]  /*17460*/  STL.64 [R1+0x1c68], R14 ;  /* 0x001c680e01007387 */ /* 0x0003e40000100a00 */
[----:B-1----:R-:W-:-:S05]  /*17470*/  IMAD.WIDE R12, R20, 0x4, R198 ;  /* 0x00000004140c7825 */ /* 0x002fca00078e02c6 */
[----:B------:R1:W-:Y:S01]  /*17480*/  STL.64 [R1+0x1c60], R12 ;  /* 0x001c600c01007387 */ /* 0x0003e20000100a00 */
[----:B------:R-:W-:-:S05]  /*17490*/  IMAD.WIDE R14, R20, 0x4, R182 ;  /* 0x00000004140e7825 */ /* 0x000fca00078e02b6 */
[----:B------:R-:W-:Y:S01]  /*174a0*/  STL.64 [R1+0x1c58], R14 ;  /* 0x001c580e01007387 */ /* 0x000fe20000100a00 */
[----:B-1----:R-:W-:-:S04]  /*174b0*/  IMAD.WIDE R12, R20, 0x4, R10 ;  /* 0x00000004140c7825 */ /* 0x002fc800078e020a */
[----:B------:R-:W-:Y:S01]  /*174c0*/  IMAD.WIDE R10, R20, 0x4, R8 ;  /* 0x00000004140a7825 */ /* 0x000fe200078e0208 */
[----:B------:R1:W-:Y:S04]  /*174d0*/  STL.64 [R1+0x1c50], R12 ;  /* 0x001c500c01007387 */ /* 0x0003e80000100a00 */
[----:B------:R-:W3:Y:S04]  /*174e0*/  LDL.LU.64 R214, [R1+0x68] ;  /* 0x0000680001d67983 */ /* 0x000ee80000300a00 */
[----:B------:R-:W-:Y:S04]  /*174f0*/  STL.64 [R1+0x1c48], R10 ;  /* 0x001c480a01007387 */ /* 0x000fe80000100a00 */
[----:B------:R-:W2:Y:S01]  /*17500*/  LDL.LU.64 R182, [R1+0x28] ;  /* 0x0000280001b67983 */ /* 0x000ea20000300a00 */
[----:B------:R-:W-:-:S03]  /*17510*/  VIADD R252, R6, 0xffffff7e ;  /* 0xffffff7e06fc7836 */ /* 0x000fc60000000000 */
[----:B------:R-:W4:Y:S04]  /*17520*/  LDL.LU.64 R6, [R1+0x60] ;  /* 0x0000600001067983 */ /* 0x000f280000300a00 */
[----:B------:R-:W4:Y:S01]  /*17530*/  LDL.LU.64 R198, [R1+0x20] ;  /* 0x0000200001c67983 */ /* 0x000f220000300a00 */
[----:B------:R-:W-:Y:S01]  /*17540*/  IMAD.U32 R19, RZ, RZ, UR11 ;  /* 0x0000000bff137e24 */ /* 0x000fe2000f8e00ff */
[C---:B-1----:R-:W-:Y:S02]  /*17550*/  LOP3.LUT R13, R5.reuse, 0x10, RZ, 0x3c, !PT ;  /* 0x00000010050d7812 */ /* 0x042fe400078e3cff */
[C---:B------:R-:W-:Y:S02]  /*17560*/  LOP3.LUT R14, R5.reuse, 0x20, RZ, 0x3c, !PT ;  /* 0x00000020050e7812 */ /* 0x040fe400078e3cff */
[----:B------:R-:W-:-:S02]  /*17570*/  LOP3.LUT R15, R5, 0x30, RZ, 0x3c, !PT ;  /* 0x00000030050f7812 */ /* 0x000fc400078e3cff */
[C---:B------:R-:W-:Y:S02]  /*17580*/  LOP3.LUT R16, R5.reuse, 0x40, RZ, 0x3c, !PT ;  /* 0x0000004005107812 */ /* 0x040fe400078e3cff */
[C---:B------:R-:W-:Y:S02]  /*17590*/  LOP3.LUT R17, R5.reuse, 0x50, RZ, 0x3c, !PT ;  /* 0x0000005005117812 */ /* 0x040fe400078e3cff */
[C---:B------:R-:W-:Y:S02]  /*175a0*/  LOP3.LUT R18, R5.reuse, 0x60, RZ, 0x3c, !PT ;  /* 0x0000006005127812 */ /* 0x040fe400078e3cff */
[----:B------:R-:W-:Y:S02]  /*175b0*/  LOP3.LUT R12, R5, 0x70, RZ, 0x3c, !PT ;  /* 0x00000070050c7812 */ /* 0x000fe400078e3cff */
[C---:B------:R-:W-:Y:S02]  /*175c0*/  IADD3 R13, R19.reuse, 0x100000, R13 ;  /* 0x00100000130d7810 */ /* 0x040fe40007ffe00d */
[----:B------:R-:W-:-:S02]  /*175d0*/  IADD3 R14, R19, 0x100000, R14 ;  /* 0x00100000130e7810 */ /* 0x000fc40007ffe00e */
[C---:B------:R-:W-:Y:S02]  /*175e0*/  IADD3 R15, R19.reuse, 0x100000, R15 ;  /* 0x00100000130f7810 */ /* 0x040fe40007ffe00f */
[C---:B------:R-:W-:Y:S02]  /*175f0*/  IADD3 R16, R19.reuse, 0x100000, R16 ;  /* 0x0010000013107810 */ /* 0x040fe40007ffe010 */
[C---:B------:R-:W-:Y:S02]  /*17600*/  IADD3 R17, R19.reuse, 0x100000, R17 ;  /* 0x0010000013117810 */ /* 0x040fe40007ffe011 */
[C---:B------:R-:W-:Y:S02]  /*17610*/  IADD3 R18, R19.reuse, 0x100000, R18 ;  /* 0x0010000013127810 */ /* 0x040fe40007ffe012 */
[C---:B------:R-:W-:Y:S01]  /*17620*/  IADD3 R12, R19.reuse, 0x100000, R12 ;  /* 0x00100000130c7810 */ /* 0x040fe20007ffe00c */
[----:B------:R-:W-:Y:S01]  /*17630*/  IMAD.U32 R20, RZ, RZ, UR7 ;  /* 0x00000007ff147e24 */ /* 0x000fe2000f8e00ff */
[----:B------:R-:W-:Y:S01]  /*17640*/  IADD3 R19, R19, 0x100000, R5 ;  /* 0x0010000013137810 */ /* 0x000fe20007ffe005 */
[----:B------:R1:W-:Y:S04]  /*17650*/  STL.64 [R1+0x1d28], R4 ;  /* 0x001d280401007387 */ /* 0x0003e80000100a00 */
[----:B------:R-:W4:Y:S04]  /*17660*/  LDL.LU.64 R8, [R1+0x58] ;  /* 0x0000580001087983 */ /* 0x000f280000300a00 */
[----:B---3--:R-:W-:Y:S01]  /*17670*/  LDGSTS.E [R19+-0x40000], desc[UR8][R214.64], P0 ;  /* 0xc0000000d6137fae */ /* 0x008fe20008121848 */
[----:B-1----:R-:W-:-:S03]  /*17680*/  IMAD.WIDE R4, R20, 0x4, R214 ;  /* 0x0000000414047825 */ /* 0x002fc600078e02d6 */
[----:B--2---:R-:W-:Y:S04]  /*17690*/  LDGSTS.E [R19+-0x3fc00], desc[UR8][R182.64], P0 ;  /* 0xc0400000b6137fae */ /* 0x004fe80008121848 */
[----:B------:R-:W2:Y:S04]  /*176a0*/  LDL.LU.64 R214, [R1+0x18] ;  /* 0x0000180001d67983 */ /* 0x000ea80000300a00 */
[----:B------:R-:W-:Y:S04]  /*176b0*/  LDGSTS.E [R19+-0x3f800], desc[UR8][R24.64], P0 ;  /* 0xc080000018137fae */ /* 0x000fe80008121848 */
        /* <DEDUP_REMOVED lines=12> */
[----:B------:R1:W-:Y:S04]  /*17780*/  STL.64 [R1+0x1c40], R4 ;  /* 0x001c400401007387 */ /* 0x0003e80000100a00 */
[----:B------:R-:W-:Y:S04]  /*17790*/  LDGSTS.E [R19+-0x3c400], desc[UR8][R232.64], P0 ;  /* 0xc3c00000e8137fae */ /* 0x000fe80008121848 */
[----:B----4-:R-:W-:Y:S01]  /*177a0*/  LDGSTS.E [R13+-0x3ff80], desc[UR8][R6.64], P0 ;  /* 0xc0080000060d7fae */ /* 0x010fe20008121848 */
[----:B-1----:R-:W-:-:S03]  /*177b0*/  IMAD.WIDE R4, R20, 0x4, R6 ;  /* 0x0000000414047825 */ /* 0x002fc600078e0206 */
[----:B------:R-:W3:Y:S04]  /*177c0*/  LDL.LU.64 R10, [R1+0x50] ;  /* 0x00005000010a7983 */ /* 0x000ee80000300a00 */
[----:B------:R-:W-:Y:S04]  /*177d0*/  LDGSTS.E [R13+-0x3fb80], desc[UR8][R198.64], P0 ;  /* 0xc0480000c60d7fae */ /* 0x000fe80008121848 */
[----:B------:R-:W4:Y:S04]  /*177e0*/  LDL.LU.64 R6, [R1+0x10] ;  /* 0x0000100001067983 */ /* 0x000f280000300a00 */
        /* <DEDUP_REMOVED lines=15> */
[----:B------:R1:W-:Y:S02]  /*178e0*/  STL.64 [R1+0x1c38], R4 ;  /* 0x001c380401007387 */ /* 0x0003e40000100a00 */
[----:B-1----:R-:W-:-:S02]  /*178f0*/  IMAD.WIDE R4, R20, 0x4, R8 ;  /* 0x0000000414047825 */ /* 0x002fc400078e0208 */
[----:B------:R-:W4:Y:S04]  /*17900*/  LDL.LU.64 R8, [R1+0x8] ;  /* 0x0000080001087983 */ /* 0x000f280000300a00 */
[----:B------:R1:W-:Y:S04]  /*17910*/  STL.64 [R1+0x1c30], R4 ;  /* 0x001c300401007387 */ /* 0x0003e80000100a00 */
[----:B-1----:R-:W4:Y:S04]  /*17920*/  LDL.LU.64 R4, [R1+0x40] ;  /* 0x0000400001047983 */ /* 0x002f280000300a00 */
[----:B--2---:R-:W-:Y:S04]  /*17930*/  LDGSTS.E [R14+-0x3fb00], desc[UR8][R214.64], P0 ;  /* 0xc0500000d60e7fae */ /* 0x004fe80008121848 */
        /* <DEDUP_REMOVED lines=14> */
[----:B---3--:R1:W-:Y:S04]  /*17a20*/  LDGSTS.E [R15+-0x3fe80], desc[UR8][R10.64], P0 ;  /* 0xc01800000a0f7fae */ /* 0x0083e80008121848 */
[----:B----4-:R-:W-:Y:S04]  /*17a30*/  LDGSTS.E [R15+-0x3fa80], desc[UR8][R6.64], P0 ;  /* 0xc0580000060f7fae */ /* 0x010fe80008121848 */
[----:B------:R-:W-:Y:S04]  /*17a40*/  LDGSTS.E [R15+-0x3f680], desc[UR8][R30.64], P0 ;  /* 0xc09800001e0f7fae */ /* 0x000fe80008121848 */
[----:B------:R-:W-:Y:S04]  /*17a50*/  LDGSTS.E [R15+-0x3f280], desc[UR8][R46.64], P0 ;  /* 0xc0d800002e0f7fae */ /* 0x000fe80008121848 */
[----:B------:R-:W-:Y:S01]  /*17a60*/  LDGSTS.E [R15+-0x3ee80], desc[UR8][R62.64], P0 ;  /* 0xc11800003e0f7fae */ /* 0x000fe20008121848 */
[----:B-1----:R-:W-:-:S03]  /*17a70*/  IMAD.WIDE R10, R20, 0x4, R10 ;  /* 0x00000004140a7825 */ /* 0x002fc600078e020a */
        /* <DEDUP_REMOVED lines=10> */
[----:B------:R-:W-:Y:S04]  /*17b20*/  LDGSTS.E [R15+-0x3c680], desc[UR8][R222.64], P0 ;  /* 0xc3980000de0f7fae */ /* 0x000fe80008121848 */
[----:B-1----:R-:W2:Y:S04]  /*17b30*/  LDL.LU.64 R10, [R1] ;  /* 0x00000000010a7983 */ /* 0x002ea80000300a00 */
[----:B------:R-:W-:Y:S04]  /*17b40*/  LDGSTS.E [R15+-0x3c280], desc[UR8][R238.64], P0 ;  /* 0xc3d80000ee0f7fae */ /* 0x000fe80008121848 */
[----:B------:R1:W-:Y:S04]  /*17b50*/  STL.64 [R1+0x1d58], R14 ;  /* 0x001d580e01007387 */ /* 0x0003e80000100a00 */
[----:B-1----:R-:W3:Y:S04]  /*17b60*/  LDL.LU.64 R14, [R1+0x48] ;  /* 0x00004800010e7983 */ /* 0x002ee80000300a00 */
[----:B---3--:R1:W-:Y:S04]  /*17b70*/  LDGSTS.E [R16+-0x3fe00], desc[UR8][R14.64], P0 ;  /* 0xc02000000e107fae */ /* 0x0083e80008121848 */
[----:B------:R-:W-:Y:S04]  /*17b80*/  LDGSTS.E [R16+-0x3fa00], desc[UR8][R8.64], P0 ;  /* 0xc060000008107fae */ /* 0x000fe80008121848 */
[----:B------:R-:W-:Y:S01]  /*17b90*/  LDGSTS.E [R16+-0x3f600], desc[UR8][R32.64], P0 ;  /* 0xc0a0000020107fae */ /* 0x000fe20008121848 */
[----:B-1----:R-:W-:-:S03]  /*17ba0*/  IMAD.WIDE R14, R20, 0x4, R14 ;  /* 0x00000004140e7825 */ /* 0x002fc600078e020e */
[----:B------:R-:W-:Y:S04]  /*17bb0*/  LDGSTS.E [R16+-0x3f200], desc[UR8][R48.64], P0 ;  /* 0xc0e0000030107fae */ /* 0x000fe80008121848 */
[----:B------:R1:W-:Y:S04]  /*17bc0*/  STL.64 [R1+0x1c20], R14 ;  /* 0x001c200e01007387 */ /* 0x0003e80000100a00 */
[----:B------:R-:W-:Y:S04]  /*17bd0*/  LDGSTS.E [R16+-0x3ee00], desc[UR8][R64.64], P0 ;  /* 0xc120000040107fae */ /* 0x000fe80008121848 */
[----:B------:R-:W-:Y:S04]  /*17be0*/  LDGSTS.E [R16+-0x3ea00], desc[UR8][R80.64], P0 ;  /* 0xc160000050107fae */ /* 0x000fe80008121848 */
[----:B-1----:R-:W3:Y:S04]  /*17bf0*/  LDL.LU.64 R14, [R1+0x38] ;  /* 0x00003800010e7983 */ /* 0x002ee80000300a00 */
        /* <DEDUP_REMOVED lines=10> */
[----:B------:R1:W-:Y:S04]  /*17ca0*/  LDGSTS.E [R17+-0x3fd80], desc[UR8][R4.64], P0 ;  /* 0xc028000004117fae */ /* 0x0003e80008121848 */
[----:B--2---:R-:W-:Y:S04]  /*17cb0*/  LDGSTS.E [R17+-0x3f980], desc[UR8][R10.64], P0 ;  /* 0xc06800000a117fae */ /* 0x004fe80008121848 */
[----:B------:R-:W-:Y:S01]  /*17cc0*/  LDGSTS.E [R17+-0x3f580], desc[UR8][R34.64], P0 ;  /* 0xc0a8000022117fae */ /* 0x000fe20008121848 */
[----:B-1----:R-:W-:-:S03]  /*17cd0*/  IMAD.WIDE R4, R20, 0x4, R4 ;  /* 0x0000000414047825 */ /* 0x002fc600078e0204 */
[----:B------:R-:W-:Y:S04]  /*17ce0*/  LDGSTS.E [R17+-0x3f180], desc[UR8][R50.64], P0 ;  /* 0xc0e8000032117fae */ /* 0x000fe80008121848 */
[----:B------:R1:W-:Y:S04]  /*17cf0*/  STL.64 [R1+0x1c18], R4 ;  /* 0x001c180401007387 */ /* 0x0003e80000100a00 */
[----:B------:R-:W-:Y:S04]  /*17d00*/  LDGSTS.E [R17+-0x3ed80], desc[UR8][R66.64], P0 ;  /* 0xc128000042117fae */ /* 0x000fe80008121848 */
[----:B------:R-:W-:Y:S04]  /*17d10*/  LDGSTS.E [R17+-0x3e980], desc[UR8][R82.64], P0 ;  /* 0xc168000052117fae */ /* 0x000fe80008121848 */
[----:B-1----:R-:W2:Y:S04]  /*17d20*/  LDL.LU.64 R4, [R1+0x30] ;  /* 0x0000300001047983 */ /* 0x002ea80000300a00 */
        /* <DEDUP_REMOVED lines=10> */
[----:B------:R1:W-:Y:S02]  /*17dd0*/  STL.64 [R1+0x1d48], R16 ;  /* 0x001d481001007387 */ /* 0x0003e40000100a00 */
[----:B-1----:R-:W-:-:S02]  /*17de0*/  IMAD.WIDE R16, R20, 0x4, R198 ;  /* 0x0000000414107825 */ /* 0x002fc400078e02c6 */
[----:B---3--:R1:W-:Y:S04]  /*17df0*/  LDGSTS.E [R18+-0x3fd00], desc[UR8][R14.64], P0 ;  /* 0xc03000000e127fae */ /* 0x0083e80008121848 */
[----:B------:R-:W-:Y:S04]  /*17e00*/  LDGSTS.E [R18+-0x3f900], desc[UR8][R246.64], P0 ;  /* 0xc0700000f6127fae */ /* 0x000fe80008121848 */
[----:B------:R-:W-:Y:S01]  /*17e10*/  LDGSTS.E [R18+-0x3f500], desc[UR8][R36.64], P0 ;  /* 0xc0b0000024127fae */ /* 0x000fe20008121848 */
[----:B-1----:R-:W-:-:S03]  /*17e20*/  IMAD.WIDE R14, R20, 0x4, R14 ;  /* 0x00000004140e7825 */ /* 0x002fc600078e020e */
[----:B------:R1:W-:Y:S04]  /*17e30*/  LDGSTS.E [R18+-0x3f100], desc[UR8][R52.64], P0 ;  /* 0xc0f0000034127fae */ /* 0x0003e80008121848 */
[----:B------:R3:W-:Y:S04]  /*17e40*/  STL.64 [R1+0x1c10], R14 ;  /* 0x001c100e01007387 */ /* 0x0007e80000100a00 */
[----:B------:R-:W-:Y:S04]  /*17e50*/  LDGSTS.E [R18+-0x3ed00], desc[UR8][R68.64], P0 ;  /* 0xc130000044127fae */ /* 0x000fe80008121848 */
[----:B------:R-:W-:Y:S01]  /*17e60*/  LDGSTS.E [R18+-0x3e900], desc[UR8][R84.64], P0 ;  /* 0xc170000054127fae */ /* 0x000fe20008121848 */
[----:B---3--:R-:W-:-:S03]  /*17e70*/  IMAD.WIDE R14, R20, 0x4, R182 ;  /* 0x00000004140e7825 */ /* 0x008fc600078e02b6 */
[----:B------:R-:W-:Y:S04]  /*17e80*/  LDGSTS.E [R18+-0x3e500], desc[UR8][R100.64], P0 ;  /* 0xc1b0000064127fae */ /* 0x000fe80008121848 */
[----:B------:R-:W3:Y:S04]  /*17e90*/  LDL.LU.64 R182, [R1+0x1da0] ;  /* 0x001da00001b67983 */ /* 0x000ee80000300a00 */
[----:B------:R-:W4:Y:S04]  /*17ea0*/  LDL.LU.64 R198, [R1+0x1d98] ;  /* 0x001d980001c67983 */ /* 0x000f280000300a00 */
[----:B------:R1:W-:Y:S04]  /*17eb0*/  STL.64 [R1+0x1c00], R14 ;  /* 0x001c000e01007387 */ /* 0x0003e80000100a00 */
[----:B------:R-:W-:Y:S04]  /*17ec0*/  LDGSTS.E [R18+-0x3e100], desc[UR8][R116.64], P0 ;  /* 0xc1f0000074127fae */ /* 0x000fe80008121848 */
[----:B------:R-:W-:Y:S01]  /*17ed0*/  LDGSTS.E [R18+-0x3dd00], desc[UR8][R132.64], P0 ;  /* 0xc230000084127fae */ /* 0x000fe20008121848 */
[----:B-1----:R-:W-:-:S03]  /*17ee0*/  IMAD.WIDE R14, R20, 0x4, R214 ;  /* 0x00000004140e7825 */ /* 0x002fc600078e02d6 */
        /* <DEDUP_REMOVED lines=8> */
[----:B--2---:R1:W-:Y:S04]  /*17f70*/  LDGSTS.E [R12+-0x3fc80], desc[UR8][R4.64], P0 ;  /* 0xc0380000040c7fae */ /* 0x0043e80008121848 */
[----:B------:R2:W-:Y:S01]  /*17f80*/  STL.64 [R1+0x1bf8], R16 ;  /* 0x001bf81001007387 */ /* 0x0005e20000100a00 */
[----:B------:R-:W-:-:S03]  /*17f90*/  IMAD.WIDE R52, R20, 0x4, R52 ;  /* 0x0000000414347825 */ /* 0x000fc600078e0234 */
[----:B------:R-:W-:Y:S01]  /*17fa0*/  LDGSTS.E [R12+-0x3f880], desc[UR8][R22.64], P0 ;  /* 0xc0780000160c7fae */ /* 0x000fe20008121848 */
[----:B-1----:R-:W-:-:S03]  /*17fb0*/  IMAD.WIDE R4, R20, 0x4, R4 ;  /* 0x0000000414047825 */ /* 0x002fc600078e0204 */
[----:B------:R-:W-:Y:S04]  /*17fc0*/  LDGSTS.E [R12+-0x3f480], desc[UR8][R38.64], P0 ;  /* 0xc0b80000260c7fae */ /* 0x000fe80008121848 */
[----:B------:R-:W-:Y:S04]  /*17fd0*/  STL.64 [R1+0x1c08], R4 ;  /* 0x001c080401007387 */ /* 0x000fe80000100a00 */
[----:B------:R1:W-:Y:S04]  /*17fe0*/  STL.64 [R1+0x1d30], R4 ;  /* 0x001d300401007387 */ /* 0x0003e80000100a00 */
[----:B------:R1:W-:Y:S01]  /*17ff0*/  STL.64 [R1+0x1bf0], R14 ;  /* 0x001bf00e01007387 */ /* 0x0003e20000100a00 */
[----:B--2---:R-:W-:-:S03]  /*18000*/  IMAD.WIDE R16, R20, 0x4, R46 ;  /* 0x0000000414107825 */ /* 0x004fc600078e022e */
[----:B------:R2:W-:Y:S01]  /*18010*/  LDGSTS.E [R12+-0x3f080], desc[UR8][R54.64], P0 ;  /* 0xc0f80000360c7fae */ /* 0x0005e20008121848 */
[----:B-1----:R-:W-:-:S03]  /*18020*/  IMAD.WIDE R4, R20, 0x4, R6 ;  /* 0x0000000414047825 */ /* 0x002fc600078e0206 */
[----:B------:R-:W-:Y:S04]  /*18030*/  LDGSTS.E [R12+-0x3ec80], desc[UR8][R70.64], P0 ;  /* 0xc1380000460c7fae */ /* 0x000fe80008121848 */
[----:B------:R-:W4:Y:S01]  /*18040*/  LDL.LU.64 R6, [R1+0x1d88] ;  /* 0x001d880001067983 */ /* 0x000f220000300a00 */
[----:B------:R-:W-:-:S03]  /*18050*/  IMAD.WIDE R14, R20, 0x4, R8 ;  /* 0x00000004140e7825 */ /* 0x000fc600078e0208 */
[----:B------:R1:W-:Y:S01]  /*18060*/  STL.64 [R1+0x1be8], R4 ;  /* 0x001be80401007387 */ /* 0x0003e20000100a00 */
[----:B------:R-:W-:-:S03]  /*18070*/  IMAD.WIDE R8, R20, 0x4, R10 ;  /* 0x0000000414087825 */ /* 0x000fc600078e020a */
[----:B------:R2:W-:Y:S01]  /*18080*/  STL.64 [R1+0x1be0], R14 ;  /* 0x001be00e01007387 */ /* 0x0005e20000100a00 */
[----:B------:R-:W-:-:S03]  /*18090*/  IMAD.WIDE R10, R20, 0x4, R22 ;  /* 0x00000004140a7825 */ /* 0x000fc600078e0216 */
[----:B------:R2:W-:Y:S01]  /*180a0*/  STL.64 [R1+0x1bd8], R8 ;  /* 0x001bd80801007387 */ /* 0x0005e20000100a00 */
[----:B-1----:R-:W-:-:S03]  /*180b0*/  IMAD.WIDE R4, R20, 0x4, R246 ;  /* 0x0000000414047825 */ /* 0x002fc600078e02f6 */
[----:B------:R1:W-:Y:S01]  /*180c0*/  LDGSTS.E [R12+-0x3e880], desc[UR8][R86.64], P0 ;  /* 0xc1780000560c7fae */ /* 0x0003e20008121848 */
[----:B--2---:R-:W-:-:S03]  /*180d0*/  IMAD.WIDE R14, R20, 0x4, R24 ;  /* 0x00000004140e7825 */ /* 0x004fc600078e0218 */
[----:B------:R2:W-:Y:S01]  /*180e0*/  STL.64 [R1+0x1bd0], R4 ;  /* 0x001bd00401007387 */ /* 0x0005e20000100a00 */
[----:B------:R-:W-:-:S03]  /*180f0*/  IMAD.WIDE R8, R20, 0x4, R26 ;  /* 0x0000000414087825 */ /* 0x000fc600078e021a */
[----:B------:R-:W-:Y:S04]  /*18100*/  STL.64 [R1+0x1bc0], R14 ;  /* 0x001bc00e01007387 */ /* 0x000fe80000100a00 */
[----:B------:R-:W-:Y:S01]  /*18110*/  STL.64 [R1+0x1bc8], R10 ;  /* 0x001bc80a01007387 */ /* 0x000fe20000100a00 */
[----:B--2---:R-:W-:-:S03]  /*18120*/  IMAD.WIDE R4, R20, 0x4, R28 ;  /* 0x0000000414047825 */ /* 0x004fc600078e021c */
[----:B------:R2:W-:Y:S04]  /*18130*/  STL.64 [R1+0x1bb8], R8 ;  /* 0x001bb80801007387 */ /* 0x0005e80000100a00 */
[----:B------:R1:W-:Y:S04]  /*18140*/  STL.64 [R1+0x1d38], R10 ;  /* 0x001d380a01007387 */ /* 0x0003e80000100a00 */
[----:B------:R1:W-:Y:S01]  /*18150*/  STL.64 [R1+0x1bb0], R4 ;  /* 0x001bb00401007387 */ /* 0x0003e20000100a00 */
[----:B--2---:R-:W-:-:S03]  /*18160*/  IMAD.WIDE R8, R20, 0x4, R34 ;  /* 0x0000000414087825 */ /* 0x004fc600078e0222 */
[----:B------:R-:W-:Y:S01]  /*18170*/  LDGSTS.E [R12+-0x3e480], desc[UR8][R102.64], P0 ;  /* 0xc1b80000660c7fae */ /* 0x000fe20008121848 */
[----:B-1----:R-:W-:-:S03]  /*18180*/  IMAD.WIDE R10, R20, 0x4, R32 ;  /* 0x00000004140a7825 */ /* 0x002fc600078e0220 */
[----:B------:R1:W-:Y:S01]  /*18190*/  LDGSTS.E [R12+-0x3e080], desc[UR8][R118.64], P0 ;  /* 0xc1f80000760c7fae */ /* 0x0003e20008121848 */
[----:B------:R-:W-:-:S03]  /*181a0*/  IMAD.WIDE R4, R20, 0x4, R30 ;  /* 0x0000000414047825 */ /* 0x000fc600078e021e */
[----:B------:R-:W-:Y:S01]  /*181b0*/  LDGSTS.E [R12+-0x3dc80], desc[UR8][R134.64], P0 ;  /* 0xc2380000860c7fae */ /* 0x000fe20008121848 */
[----:B------:R-:W-:Y:S01]  /*181c0*/  ISETP.GE.U32.AND P2, PT, R252, 0x7ffffeff, PT ;  /* 0x7ffffefffc00780c */ /* 0x000fe20003f46070 */
[----:B------:R-:W2:Y:S02]  /*181d0*/  LDC R30, c[0x0][0x230] ;  /* 0x00008c00ff1e7b82 */ /* 0x000ea40000000800 */
[----:B------:R1:W-:Y:S04]  /*181e0*/  STL.64 [R1+0x1ba8], R4 ;  /* 0x001ba80401007387 */ /* 0x0003e80000100a00 */
[----:B------:R1:W-:Y:S04]  /*181f0*/  STL.64 [R1+0x1ba0], R10 ;  /* 0x001ba00a01007387 */ /* 0x0003e80000100a00 */
[----:B------:R1:W-:Y:S02]  /*18200*/  STL.64 [R1+0x1b98], R8 ;  /* 0x001b980801007387 */ /* 0x0003e40000100a00 */
[----:B-1----:R-:W-:-:S02]  /*18210*/  IMAD.WIDE R4, R20, 0x4, R36 ;  /* 0x0000000414047825 */ /* 0x002fc400078e0224 */
[----:B------:R-:W-:Y:S02]  /*18220*/  LDGSTS.E [R12+-0x3d880], desc[UR8][R150.64], P0 ;  /* 0xc2780000960c7fae */ /* 0x000fe40008121848 */
[C---:B------:R-:W-:Y:S02]  /*18230*/  IMAD.WIDE R10, R20.reuse, 0x4, R40 ;  /* 0x00000004140a7825 */ /* 0x040fe400078e0228 */
[----:B------:R-:W-:Y:S02]  /*18240*/  STL.64 [R1+0x1b90], R4 ;  /* 0x001b900401007387 */ /* 0x000fe40000100a00 */
[C---:B------:R-:W-:Y:S02]  /*18250*/  IMAD.WIDE R8, R20.reuse, 0x4, R38 ;  /* 0x0000000414087825 */ /* 0x040fe400078e0226 */
[----:B------:R1:W-:Y:S04]  /*18260*/  STL.64 [R1+0x1d40], R4 ;  /* 0x001d400401007387 */ /* 0x0003e80000100a00 */
[----:B------:R1:W-:Y:S04]  /*18270*/  STL.64 [R1+0x1b80], R10 ;  /* 0x001b800a01007387 */ /* 0x0003e80000100a00 */
[----:B------:R-:W-:Y:S01]  /*18280*/  STL.64 [R1+0x1b88], R8 ;  /* 0x001b880801007387 */ /* 0x000fe20000100a00 */
[----:B-1----:R-:W-:-:S03]  /*18290*/  IMAD.WIDE R4, R20, 0x4, R44 ;  /* 0x0000000414047825 */ /* 0x002fc600078e022c */
[----:B------:R-:W-:Y:S01]  /*182a0*/  LDGSTS.E [R12+-0x3d480], desc[UR8][R166.64], P0 ;  /* 0xc2b80000a60c7fae */ /* 0x000fe20008121848 */
[----:B------:R-:W-:-:S05]  /*182b0*/  IMAD.WIDE R10, R20, 0x4, R42 ;  /* 0x00000004140a7825 */ /* 0x000fca00078e022a */
[----:B------:R1:W-:Y:S04]  /*182c0*/  STL.64 [R1+0x1b78], R10 ;  /* 0x001b780a01007387 */ /* 0x0003e80000100a00 */
[----:B------:R-:W-:Y:S04]  /*182d0*/  STL.64 [R1+0x1d50], R8 ;  /* 0x001d500801007387 */ /* 0x000fe80000100a00 */
[----:B------:R2:W-:Y:S04]  /*182e0*/  STL.64 [R1+0x1b70], R4 ;  /* 0x001b700401007387 */ /* 0x0005e80000100a00 */
[----:B------:R-:W-:Y:S01]  /*182f0*/  STL.64 [R1+0x1b68], R16 ;  /* 0x001b681001007387 */ /* 0x000fe20000100a00 */
[----:B-1----:R-:W-:-:S03]  /*18300*/  IMAD.WIDE R10, R20, 0x4, R50 ;  /* 0x00000004140a7825 */ /* 0x002fc600078e0232 */
[----:B------:R1:W-:Y:S01]  /*18310*/  STL.64 [R1+0x1d60], R16 ;  /* 0x001d601001007387 */ /* 0x0003e20000100a00 */
[----:B--2---:R-:W-:-:S05]  /*18320*/  IMAD.WIDE R4, R20, 0x4, R48 ;  /* 0x0000000414047825 */ /* 0x004fca00078e0230 */
[----:B------:R-:W-:Y:S01]  /*18330*/  STL.64 [R1+0x1b60], R4 ;  /* 0x001b600401007387 */ /* 0x000fe20000100a00 */
[----:B------:R-:W-:-:S03]  /*18340*/  IMAD.WIDE R46, R20, 0x4, R54 ;  /* 0x00000004142e7825 */ /* 0x000fc600078e0236 */
[----:B------:R2:W-:Y:S01]  /*18350*/  STL.64 [R1+0x1d68], R4 ;  /* 0x001d680401007387 */ /* 0x0005e20000100a00 */
[----:B-1----:R-:W-:-:S03]  /*18360*/  IMAD.WIDE R16, R20, 0x4, R58 ;  /* 0x0000000414107825 */ /* 0x002fc600078e023a */
[----:B------:R-:W-:Y:S01]  /*18370*/  STL.64 [R1+0x1b58], R10 ;  /* 0x001b580a01007387 */ /* 0x000fe20000100a00 */
[----:B------:R-:W-:-:S03]  /*18380*/  IMAD.WIDE R54, R20, 0x4, R60 ;  /* 0x0000000414367825 */ /* 0x000fc600078e023c */
[----:B------:R-:W-:Y:S01]  /*18390*/  STL.64 [R1+0x1d70], R10 ;  /* 0x001d700a01007387 */ /* 0x000fe20000100a00 */
[----:B--2---:R-:W-:-:S03]  /*183a0*/  IMAD.WIDE R4, R20, 0x4, R56 ;  /* 0x0000000414047825 */ /* 0x004fc600078e0238 */
[----:B------:R-:W-:Y:S01]  /*183b0*/  STL.64 [R1+0x1b50], R52 ;  /* 0x001b503401007387 */ /* 0x000fe20000100a00 */
[----:B------:R-:W-:-:S03]  /*183c0*/  IMAD.WIDE R62, R20, 0x4, R62 ;  /* 0x00000004143e7825 */ /* 0x000fc600078e023e */
[----:B------:R1:W-:Y:S01]  /*183d0*/  STL.64 [R1+0x1b40], R4 ;  /* 0x001b400401007387 */ /* 0x0003e20000100a00 */
[----:B------:R-:W-:-:S03]  /*183e0*/  IMAD.WIDE R50, R20, 0x4, R64 ;  /* 0x0000000414327825 */ /* 0x000fc600078e0240 */
[----:B------:R-:W-:Y:S01]  /*183f0*/  STL.64 [R1+0x1b48], R46 ;  /* 0x001b482e01007387 */ /* 0x000fe20000100a00 */
[----:B------:R-:W-:-:S03]  /*18400*/  IMAD.WIDE R66, R20, 0x4, R66 ;  /* 0x0000000414427825 */ /* 0x000fc600078e0242 */
[----:B------:R-:W-:Y:S01]  /*18410*/  STL.64 [R1+0x1b38], R16 ;  /* 0x001b381001007387 */ /* 0x000fe20000100a00 */
[----:B------:R-:W-:-:S03]  /*18420*/  IMAD.WIDE R68, R20, 0x4, R68 ;  /* 0x0000000414447825 */ /* 0x000fc600078e0244 */
[----:B------:R-:W-:Y:S01]  /*18430*/  STL.64 [R1+0x1b30], R54 ;  /* 0x001b303601007387 */ /* 0x000fe20000100a00 */
[----:B-1----:R-:W-:-:S03]  /*18440*/  IMAD.WIDE R4, R20, 0x4, R72 ;  /* 0x0000000414047825 */ /* 0x002fc600078e0248 */
[----:B------:R-:W-:Y:S01]  /*18450*/  STL.64 [R1+0x1b28], R62 ;  /* 0x001b283e01007387 */ /* 0x000fe20000100a00 */
[----:B------:R-:W-:-:S03]  /*18460*/  IMAD.WIDE R44, R20, 0x4, R70 ;  /* 0x00000004142c7825 */ /* 0x000fc600078e0246 */
[----:B------:R-:W-:Y:S01]  /*18470*/  STL.64 [R1+0x1b20], R50 ;  /* 0x001b203201007387 */ /* 0x000fe20000100a00 */
[----:B------:R-:W-:-:S03]  /*18480*/  IMAD.WIDE R14, R20, 0x4, R74 ;  /* 0x00000004140e7825 */ /* 0x000fc600078e024a */
[----:B------:R-:W-:Y:S01]  /*18490*/  STL.64 [R1+0x1b18], R66 ;  /* 0x001b184201007387 */ /* 0x000fe20000100a00 */
[----:B------:R-:W-:-:S03]  /*184a0*/  IMAD.WIDE R76, R20, 0x4, R76 ;  /* 0x00000004144c7825 */ /* 0x000fc600078e024c */
        /* <DEDUP_REMOVED lines=13> */
[----:B------:R-:W2:Y:S01]  /*18580*/  LDC R87, c[0x0][0x230] ;  /* 0x00008c00ff577b82 */ /* 0x000ea20000000800 */
[C---:B------:R-:W-:Y:S02]  /*18590*/  IMAD.WIDE R64, R20.reuse, 0x4, R90 ;  /* 0x0000000414407825 */ /* 0x040fe400078e025a */
[----:B------:R-:W-:Y:S02]  /*185a0*/  STL.64 [R1+0x1ad8], R82 ;  /* 0x001ad85201007387 */ /* 0x000fe40000100a00 */
[C---:B------:R-:W-:Y:S02]  /*185b0*/  IMAD.WIDE R92, R20.reuse, 0x4, R92 ;  /* 0x00000004145c7825 */ /* 0x040fe400078e025c */
[----:B------:R-:W-:Y:S02]  /*185c0*/  STL.64 [R1+0x1ad0], R84 ;  /* 0x001ad05401007387 */ /* 0x000fe40000100a00 */
[----:B------:R-:W-:-:S02]  /*185d0*/  IMAD.WIDE R94, R20, 0x4, R94 ;  /* 0x00000004145e7825 */ /* 0x000fc400078e025e */
[----:B------:R-:W-:Y:S02]  /*185e0*/  STL.64 [R1+0x1ac0], R74 ;  /* 0x001ac04a01007387 */ /* 0x000fe40000100a00 */
        /* <DEDUP_REMOVED lines=38> */
[C---:B-1----:R-:W-:Y:S02]  /*18850*/  IMAD.WIDE R4, R20.reuse, 0x4, R136 ;  /* 0x0000000414047825 */ /* 0x042fe400078e0288 */
        /* <DEDUP_REMOVED lines=45> */
[C---:B---3--:R-:W-:Y:S02]  /*18b30*/  IMAD.WIDE R22, R20.reuse, 0x4, R182 ;  /* 0x0000000414167825 */ /* 0x048fe400078e02b6 */
        /* <DEDUP_REMOVED lines=8> */
[----:B------:R1:W-:Y:S02]  /*18bc0*/  STL.64 [R1+0x1948], R22 ;  /* 0x0019481601007387 */ /* 0x0003e40000100a00 */
[----:B------:R-:W-:-:S02]  /*18bd0*/  IMAD.WIDE R78, R20, 0x4, R190 ;  /* 0x00000004144e7825 */ /* 0x000fc400078e02be */
[----:B------:R-:W-:Y:S02]  /*18be0*/  STL.64 [R1+0x1950], R180 ;  /* 0x001950b401007387 */ /* 0x000fe40000100a00 */
[C---:B------:R-:W-:Y:S02]  /*18bf0*/  IMAD.WIDE R72, R20.reuse, 0x4, R192 ;  /* 0x0000000414487825 */ /* 0x040fe400078e02c0 */
[----:B------:R-:W-:Y:S02]  /*18c00*/  STL.64 [R1+0x1940], R136 ;  /* 0x0019408801007387 */ /* 0x000fe40000100a00 */
[C---:B------:R-:W-:Y:S02]  /*18c10*/  IMAD.WIDE R58, R20.reuse, 0x4, R194 ;  /* 0x00000004143a7825 */ /* 0x040fe400078e02c2 */
[----:B------:R-:W-:Y:S02]  /*18c20*/  STL.64 [R1+0x1938], R118 ;  /* 0x0019387601007387 */ /* 0x000fe40000100a00 */
[----:B----4-:R-:W-:-:S02]  /*18c30*/  IMAD.WIDE R24, R20, 0x4, R198 ;  /* 0x0000000414187825 */ /* 0x010fc400078e02c6 */
[----:B------:R-:W-:Y:S02]  /*18c40*/  STL.64 [R1+0x1930], R90 ;  /* 0x0019305a01007387 */ /* 0x000fe40000100a00 */
[C---:B------:R-:W-:Y:S02]  /*18c50*/  IMAD.WIDE R48, R20.reuse, 0x4, R196 ;  /* 0x0000000414307825 */ /* 0x040fe400078e02c4 */
[----:B------:R-:W-:Y:S02]  /*18c60*/  STL.64 [R1+0x1928], R78 ;  /* 0x0019284e01007387 */ /* 0x000fe40000100a00 */
[C---:B-1----:R-:W-:Y:S02]  /*18c70*/  IMAD.WIDE R22, R20.reuse, 0x4, R200 ;  /* 0x0000000414167825 */ /* 0x042fe400078e02c8 */
[----:B------:R-:W-:Y:S04]  /*18c80*/  STL.64 [R1+0x1920], R72 ;  /* 0x0019204801007387 */ /* 0x000fe80000100a00 */
[----:B------:R-:W-:Y:S04]  /*18c90*/  STL.64 [R1+0x1918], R58 ;  /* 0x0019183a01007387 */ /* 0x000fe80000100a00 */
[----:B------:R1:W-:Y:S01]  /*18ca0*/  STL.64 [R1+0x1908], R24 ;  /* 0x0019081801007387 */ /* 0x0003e20000100a00 */
[----:B------:R-:W-:-:S03]  /*18cb0*/  IMAD.WIDE R26, R20, 0x4, R208 ;  /* 0x00000004141a7825 */ /* 0x000fc600078e02d0 */
[----:B------:R-:W-:Y:S04]  /*18cc0*/  STL.64 [R1+0x1910], R48 ;  /* 0x0019103001007387 */ /* 0x000fe80000100a00 */
[----:B------:R3:W-:Y:S01]  /*18cd0*/  STL.64 [R1+0x1900], R22 ;  /* 0x0019001601007387 */ /* 0x0007e20000100a00 */
[----:B-1----:R-:W-:-:S03]  /*18ce0*/  IMAD.WIDE R24, R20, 0x4, R202 ;  /* 0x0000000414187825 */ /* 0x002fc600078e02ca */
[----:B------:R-:W-:Y:S04]  /*18cf0*/  LDGSTS.E [R12+-0x3d080], desc[UR8][R182.64], P0 ;  /* 0xc2f80000b60c7fae */ /* 0x000fe80008121848 */
[----:B------:R1:W-:Y:S01]  /*18d00*/  STL.64 [R1+0x18f8], R24 ;  /* 0x0018f81801007387 */ /* 0x0003e20000100a00 */
[----:B---3--:R-:W-:-:S03]  /*18d10*/  IMAD.WIDE R22, R20, 0x4, R206 ;  /* 0x0000000414167825 */ /* 0x008fc600078e02ce */
[----:B------:R-:W-:Y:S04]  /*18d20*/  LDGSTS.E [R12+-0x3cc80], desc[UR8][R198.64], P0 ;  /* 0xc3380000c60c7fae */ /* 0x000fe80008121848 */
[----:B------:R3:W-:Y:S01]  /*18d30*/  STL.64 [R1+0x18f0], R22 ;  /* 0x0018f01601007387 */ /* 0x0007e20000100a00 */
[----:B-1----:R-:W-:-:S03]  /*18d40*/  IMAD.WIDE R24, R20, 0x4, R210 ;  /* 0x0000000414187825 */ /* 0x002fc600078e02d2 */
[----:B------:R1:W-:Y:S04]  /*18d50*/  STL.64 [R1+0x18e8], R26 ;  /* 0x0018e81a01007387 */ /* 0x0003e80000100a00 */
[----:B------:R4:W-:Y:S01]  /*18d60*/  STL.64 [R1+0x18e0], R24 ;  /* 0x0018e01801007387 */ /* 0x0009e20000100a00 */
[----:B---3--:R-:W-:-:S03]  /*18d70*/  IMAD.WIDE R22, R20, 0x4, R212 ;  /* 0x0000000414167825 */ /* 0x008fc600078e02d4 */
[----:B------:R-:W-:Y:S01]  /*18d80*/  LDGSTS.E [R12+-0x3c880], desc[UR8][R214.64], P0 ;  /* 0xc3780000d60c7fae */ /* 0x000fe20008121848 */
[----:B-1----:R-:W-:-:S03]  /*18d90*/  IMAD.WIDE R26, R20, 0x4, R214 ;  /* 0x00000004141a7825 */ /* 0x002fc600078e02d6 */
[----:B------:R1:W-:Y:S01]  /*18da0*/  STL.64 [R1+0x18d8], R22 ;  /* 0x0018d81601007387 */ /* 0x0003e20000100a00 */
[----:B----4-:R-:W-:-:S03]  /*18db0*/  IMAD.WIDE R24, R20, 0x4, R216 ;  /* 0x0000000414187825 */ /* 0x010fc600078e02d8 */
[----:B------:R3:W-:Y:S04]  /*18dc0*/  STL.64 [R1+0x18d0], R26 ;  /* 0x0018d01a01007387 */ /* 0x0007e80000100a00 */
[----:B------:R4:W-:Y:S01]  /*18dd0*/  STL.64 [R1+0x18c8], R24 ;  /* 0x0018c81801007387 */ /* 0x0009e20000100a00 */
[----:B-1----:R-:W-:-:S03]  /*18de0*/  IMAD.WIDE R22, R20, 0x4, R218 ;  /* 0x0000000414167825 */ /* 0x002fc600078e02da */
[----:B------:R-:W-:Y:S01]  /*18df0*/  LDGSTS.E [R12+-0x3c480], desc[UR8][R230.64], P0 ;  /* 0xc3b80000e60c7fae */ /* 0x000fe20008121848 */
[----:B---3--:R-:W-:-:S03]  /*18e00*/  IMAD.WIDE R26, R20, 0x4, R220 ;  /* 0x00000004141a7825 */ /* 0x008fc600078e02dc */
[----:B------:R1:W-:Y:S01]  /*18e10*/  STL.64 [R1+0x18c0], R22 ;  /* 0x0018c01601007387 */ /* 0x0003e20000100a00 */
[----:B----4-:R-:W-:-:S03]  /*18e20*/  IMAD.WIDE R24, R20, 0x4, R222 ;  /* 0x0000000414187825 */ /* 0x010fc600078e02de */
[----:B------:R-:W-:Y:S04]  /*18e30*/  STL.64 [R1+0x18b8], R26 ;  /* 0x0018b81a01007387 */ /* 0x000fe80000100a00 */
[----:B------:R-:W3:Y:S01]  /*18e40*/  LDL.LU R31, [R1+0x13e8] ;  /* 0x0013e800011f7983 */ /* 0x000ee20000300800 */
[----:B------:R-:W-:-:S03]  /*18e50*/  IMAD.WIDE R28, R20, 0x4, R244 ;  /* 0x00000004141c7825 */ /* 0x000fc600078e02f4 */
[----:B------:R4:W-:Y:S01]  /*18e60*/  STL.64 [R1+0x18b0], R24 ;  /* 0x0018b01801007387 */ /* 0x0009e20000100a00 */
[----:B-1----:R-:W-:-:S03]  /*18e70*/  IMAD.WIDE R22, R20, 0x4, R224 ;  /* 0x0000000414167825 */ /* 0x002fc600078e02e0 */
[----:B------:R2:W-:Y:S04]  /*18e80*/  LDGSTS.E [R12+-0x3c080], desc[UR8][R6.64], P0 ;  /* 0xc3f80000060c7fae */ /* 0x0005e80008121848 */
[----:B------:R-:W-:Y:S01]  /*18e90*/  STL.64 [R1+0x18a8], R22 ;  /* 0x0018a81601007387 */ /* 0x000fe20000100a00 */
[----:B----4-:R-:W-:-:S03]  /*18ea0*/  IMAD.WIDE R24, R20, 0x4, R238 ;  /* 0x0000000414187825 */ /* 0x010fc600078e02ee */
[----:B------:R-:W0:Y:S04]  /*18eb0*/  LDGDEPBAR ;  /* 0x00000000000079af */ /* 0x000e280000000000 */
[----:B------:R1:W-:Y:S01]  /*18ec0*/  STL.64 [R1+0x18a0], R24 ;  /* 0x0018a01801007387 */ /* 0x0003e20000100a00 */
[----:B------:R-:W-:-:S03]  /*18ed0*/  IMAD.WIDE R26, R20, 0x4, R6 ;  /* 0x00000004141a7825 */ /* 0x000fc600078e0206 */
[----:B------:R4:W-:Y:S01]  /*18ee0*/  STL.64 [R1+0x1888], R28 ;  /* 0x0018881c01007387 */ /* 0x0009e20000100a00 */
[----:B------:R-:W-:-:S03]  /*18ef0*/  IMAD.WIDE R70, R20, 0x4, R240 ;  /* 0x0000000414467825 */ /* 0x000fc600078e02f0 */
[----:B------:R-:W3:Y:S01]  /*18f00*/  LDL.64 R190, [R1+0x13f0] ;  /* 0x0013f00001be7983 */ /* 0x000ee20000100a00 */
[----:B------:R-:W-:Y:S01]  /*18f10*/  IMAD.WIDE R56, R20, 0x4, R242 ;  /* 0x0000000414387825 */ /* 0x000fe200078e02f2 */
[----:B-1----:R-:W1:Y:S02]  /*18f20*/  LDC R25, c[0x0][0x230] ;  /* 0x00008c00ff197b82 */ /* 0x002e640000000800 */
[----:B----4-:R-:W4:Y:S04]  /*18f30*/  LDL.64 R28, [R1+0x13f8] ;  /* 0x0013f800011c7983 */ /* 0x010f280000100a00 */
[----:B------:R2:W-:Y:S02]  /*18f40*/  STL.64 [R1+0x1880], R26 ;  /* 0x0018801a01007387 */ /* 0x0005e40000100a00 */
[----:B------:R-:W1:Y:S02]  /*18f50*/  LDC R24, c[0x0][0x230] ;  /* 0x00008c00ff187b82 */ /* 0x000e640000000800 */
[----:B------:R-:W-:Y:S04]  /*18f60*/  STL.64 [R1+0x1898], R70 ;  /* 0x0018984601007387 */ /* 0x000fe80000100a00 */
[----:B------:R-:W-:Y:S04]  /*18f70*/  STL.64 [R1+0x1890], R56 ;  /* 0x0018903801007387 */ /* 0x000fe80000100a00 */
[----:B--2---:R-:W2:Y:S01]  /*18f80*/  LDL.64 R26, [R1+0x1400] ;  /* 0x00140000011a7983 */ /* 0x004ea20000100a00 */
[----:B------:R-:W-:-:S03]  /*18f90*/  VIADD R7, R87, 0xffffff5f ;  /* 0xffffff5f57077836 */ /* 0x000fc60000000000 */
[----:B------:R-:W2:Y:S04]  /*18fa0*/  LDL.64 R188, [R1+0x1408] ;  /* 0x0014080001bc7983 */ /* 0x000ea80000100a00 */
[----:B------:R-:W2:Y:S04]  /*18fb0*/  LDL.64 R106, [R1+0x1048] ;  /* 0x00104800016a7983 */ /* 0x000ea80000100a00 */
[----:B------:R-:W2:Y:S04]  /*18fc0*/  LDL.64 R102, [R1+0x1040] ;  /* 0x0010400001667983 */ /* 0x000ea80000100a00 */
[----:B------:R-:W2:Y:S04]  /*18fd0*/  LDL.64 R88, [R1+0x1038] ;  /* 0x0010380001587983 */ /* 0x000ea80000100a00 */
[----:B------:R-:W2:Y:S01]  /*18fe0*/  LDL.64 R86, [R1+0x1030] ;  /* 0x0010300001567983 */ /* 0x000ea20000100a00 */
[----:B-1----:R-:W-:-:S03]  /*18ff0*/  IADD3 R25, R25, -0x81, RZ ;  /* 0xffffff7f19197810 */ /* 0x002fc60007ffe0ff */
[----:B------:R-:W2:Y:S01]  /*19000*/  LDL.64 R186, [R1+0x1028] ;  /* 0x0010280001ba7983 */ /* 0x000ea20000100a00 */
[----:B------:R-:W-:Y:S01]  /*19010*/  ISETP.GE.U32.AND P1, PT, R25, 0x7fffff00, PT ;  /* 0x7fffff001900780c */ /* 0x000fe20003f26070 */
[----:B------:R-:W-:Y:S06]  /*19020*/  BAR.SYNC.DEFER_BLOCKING 0x0 ;  /* 0x0000000000007b1d */ /* 0x000fec0000010000 */
[----:B------:R-:W2:Y:S04]  /*19030*/  LDL.64 R184, [R1+0x1020] ;  /* 0x0010200001b87983 */ /* 0x000ea80000100a00 */
[----:B------:R-:W2:Y:S04]  /*19040*/  LDL.64 R182, [R1+0x1018] ;  /* 0x0010180001b67983 */ /* 0x000ea80000100a00 */
[----:B------:R-:W2:Y:S04]  /*19050*/  LDL.64 R166, [R1+0x1010] ;  /* 0x0010100001a67983 */ /* 0x000ea80000100a00 */
[----:B------:R-:W2:Y:S04]  /*19060*/  LDL.64 R150, [R1+0x1008] ;  /* 0x0010080001967983 */ /* 0x000ea80000100a00 */
[----:B------:R-:W2:Y:S04]  /*19070*/  LDL.64 R134, [R1+0x1000] ;  /* 0x0010000001867983 */ /* 0x000ea80000100a00 */
[----:B------:R-:W2:Y:S01]  /*19080*/  LDL.64 R120, [R1+0xff8] ;  /* 0x000ff80001787983 */ /* 0x000ea20000100a00 */
[----:B------:R-:W-:-:S02]  /*19090*/  VIADD R24, R24, 0xffffff7d ;  /* 0xffffff7d18187836 */ /* 0x000fc40000000000 */
[C---:B------:R-:W-:Y:S01]  /*190a0*/  IMAD.WIDE R246, R20.reuse, 0x4, R204 ;  /* 0x0000000414f67825 */ /* 0x040fe200078e02cc */
[----:B------:R-:W2:Y:S03]  /*190b0*/  LDL.64 R202, [R1+0x10d8] ;  /* 0x0010d80001ca7983 */ /* 0x000ea60000100a00 */
[C---:B------:R-:W-:Y:S01]  /*190c0*/  IMAD.WIDE R224, R20.reuse, 0x4, R226 ;  /* 0x0000000414e07825 */ /* 0x040fe200078e02e2 */
[----:B------:R-:W2:Y:S03]  /*190d0*/  LDL.64 R200, [R1+0x10e0] ;  /* 0x0010e00001c87983 */ /* 0x000ea60000100a00 */
[C---:B------:R-:W-:Y:S01]  /*190e0*/  IMAD.WIDE R222, R20.reuse, 0x4, R228 ;  /* 0x0000000414de7825 */ /* 0x040fe200078e02e4 */
[----:B------:R-:W2:Y:S03]  /*190f0*/  LDL.64 R198, [R1+0x10e8] ;  /* 0x0010e80001c67983 */ /* 0x000ea60000100a00 */
[C---:B------:R-:W-:Y:S01]  /*19100*/  IMAD.WIDE R220, R20.reuse, 0x4, R230 ;  /* 0x0000000414dc7825 */ /* 0x040fe200078e02e6 */
[----:B------:R-:W2:Y:S03]  /*19110*/  LDL.64 R196, [R1+0x10f0] ;  /* 0x0010f00001c47983 */ /* 0x000ea60000100a00 */
[----:B------:R-:W-:-:S04]  /*19120*/  IMAD.WIDE R218, R20, 0x4, R232 ;  /* 0x0000000414da7825 */ /* 0x000fc800078e02e8 */
[----:B------:R-:W-:-:S04]  /*19130*/  IMAD.WIDE R216, R20, 0x4, R234 ;  /* 0x0000000414d87825 */ /* 0x000fc800078e02ea */
[----:B------:R-:W-:Y:S01]  /*19140*/  IMAD.WIDE R22, R20, 0x4, R236 ;  /* 0x0000000414167825 */ /* 0x000fe200078e02ec */
[----:B------:R-:W-:Y:S01]  /*19150*/  ISETP.GE.U32.AND P5, PT, R7, 0x7ffffee0, PT ;  /* 0x7ffffee00700780c */ /* 0x000fe20003fa6070 */
[----:B------:R-:W2:Y:S01]  /*19160*/  LDL.64 R194, [R1+0x10f8] ;  /* 0x0010f80001c27983 */ /* 0x000ea20000100a00 */
[----:B------:R-:W1:Y:S03]  /*19170*/  LDC R25, c[0x0][0x230] ;  /* 0x00008c00ff197b82 */ /* 0x000e660000000800 */
[----:B------:R-:W2:Y:S04]  /*19180*/  LDL.64 R192, [R1+0x1100] ;  /* 0x0011000001c07983 */ /* 0x000ea80000100a00 */
[----:B------:R-:W2:Y:S04]  /*19190*/  LDL.64 R212, [R1+0x828] ;  /* 0x0008280001d47983 */ /* 0x000ea80000100a00 */
[----:B------:R-:W2:Y:S04]  /*191a0*/  LDL.64 R210, [R1+0x820] ;  /* 0x0008200001d27983 */ /* 0x000ea80000100a00 */
[----:B------:R-:W2:Y:S04]  /*191b0*/  LDL.64 R208, [R1+0x818] ;  /* 0x0008180001d07983 */ /* 0x000ea80000100a00 */
[----:B------:R-:W2:Y:S04]  /*191c0*/  LDL.64 R206, [R1+0x810] ;  /* 0x0008100001ce7983 */ /* 0x000ea80000100a00 */
[----:B------:R-:W-:Y:S01]  /*191d0*/  @!PT LDS RZ, [RZ] ;  /* 0x00000000fffff984 */ /* 0x000fe20000000800 */
[----:B------:R-:W-:Y:S01]  /*191e0*/  @!PT LDS RZ, [RZ] ;  /* 0x00000000fffff984 */ /* 0x000fe20000000800 */
[----:B------:R-:W-:Y:S01]  /*191f0*/  @!PT LDS RZ, [RZ] ;  /* 0x00000000fffff984 */ /* 0x000fe20000000800 */
[----:B---3--:R-:W-:Y:S01]  /*19200*/  LDGSTS.E [R31+0x40000], desc[UR8][R190.64], !P1 ;  /* 0x40000000be1f7fae */ /* 0x008fe2000c921848 */
[----:B------:R-:W-:Y:S01]  /*19210*/  VIADD R20, R30, 0xffffff7c ;  /* 0xffffff7c1e147836 */ /* 0x000fe20000000000 */
[----:B------:R-:W-:Y:S01]  /*19220*/  ISETP.GE.U32.AND P3, PT, R24, 0x7ffffefe, PT ;  /* 0x7ffffefe1800780c */ /* 0x000fe20003f66070 */
[----:B------:R-:W3:Y:S01]  /*19230*/  LDC R30, c[0x0][0x230] ;  /* 0x00008c00ff1e7b82 */ /* 0x000ee20000000800 */
[----:B------:R-:W3:Y:S04]  /*19240*/  LDL.64 R204, [R1+0x808] ;  /* 0x0008080001cc7983 */ /* 0x000ee80000100a00 */
[----:B----4-:R-:W-:Y:S01]  /*19250*/  LDGSTS.E [R31+0x44000], desc[UR8][R28.64], !P1 ;  /* 0x440000001c1f7fae */ /* 0x010fe2000c921848 */
[----:B------:R-:W-:-:S02]  /*19260*/  ISETP.GE.U32.AND P4, PT, R20, 0x7ffffefd, PT ;  /* 0x7ffffefd1400780c */ /* 0x000fc40003f86070 */
[----:B------:R-:W4:Y:S01]  /*19270*/  LDC R7, c[0x0][0x230] ;  /* 0x00008c00ff077b82 */ /* 0x000f220000000800 */
[----:B------:R-:W4:Y:S07]  /*19280*/  LDL.64 R190, [R1+0x1108] ;  /* 0x0011080001be7983 */ /* 0x000f2e0000100a00 */
[----:B------:R-:W4:Y:S01]  /*19290*/  LDC R24, c[0x0][0x230] ;  /* 0x00008c00ff187b82 */ /* 0x000f220000000800 */
[----:B------:R-:W4:Y:S04]  /*192a0*/  LDL.64 R28, [R1+0xff0] ;  /* 0x000ff000011c7983 */ /* 0x000f280000100a00 */
[----:B--2---:R2:W-:Y:S01]  /*192b0*/  LDGSTS.E [R31+0x48000], desc[UR8][R26.64], !P1 ;  /* 0x480000001a1f7fae */ /* 0x0045e2000c921848 */
[----:B---3--:R-:W-:-:S03]  /*192c0*/  IADD3 R6, R30, -0xa2, RZ ;  /* 0xffffff5e1e067810 */ /* 0x008fc60007ffe0ff */
[----:B------:R-:W-:Y:S01]  /*192d0*/  LDGSTS.E [R31+0x4c000], desc[UR8][R188.64], !P1 ;  /* 0x4c000000bc1f7fae */ /* 0x000fe2000c921848 */
[----:B------:R-:W3:Y:S03]  /*192e0*/  LDC R30, c[0x0][0x230] ;  /* 0x00008c00ff1e7b82 */ /* 0x000ee60000000800 */
[----:B------:R-:W-:Y:S04]  /*192f0*/  LDGSTS.E [R31+0x40004], desc[UR8][R106.64], !P2 ;  /* 0x400040006a1f7fae */ /* 0x000fe8000d121848 */
[----:B------:R-:W-:Y:S01]  /*19300*/  LDGSTS.E [R31+0x44004], desc[UR8][R102.64], !P2 ;  /* 0x44004000661f7fae */ /* 0x000fe2000d121848 */
[----:B--2---:R-:W2:Y:S03]  /*19310*/  LDC R26, c[0x0][0x230] ;  /* 0x00008c00ff1a7b82 */ /* 0x004ea60000000800 */
[----:B------:R-:W-:Y:S04]  /*19320*/  LDGSTS.E [R31+0x48004], desc[UR8][R88.64], !P2 ;  /* 0x48004000581f7fae */ /* 0x000fe8000d121848 */
[----:B------:R-:W2:Y:S01]  /*19330*/  LDL.64 R106, [R1+0x10b8] ;  /* 0x0010b800016a7983 */ /* 0x000ea20000100a00 */
[----:B------:R-:W1:Y:S03]  /*19340*/  LDC R27, c[0x0][0x230] ;  /* 0x00008c00ff1b7b82 */ /* 0x000e660000000800 */
[----:B------:R-:W3:Y:S04]  /*19350*/  LDL.64 R102, [R1+0x10c0] ;  /* 0x0010c00001667983 */ /* 0x000ee80000100a00 */
[----:B------:R-:W-:Y:S01]  /*19360*/  LDGSTS.E [R31+0x4c004], desc[UR8][R86.64], !P2 ;  /* 0x4c004000561f7fae */ /* 0x000fe2000d121848 */
[----:B------:R-:W1:Y:S03]  /*19370*/  LDC R20, c[0x0][0x230] ;  /* 0x00008c00ff147b82 */ /* 0x000e660000000800 */
[----:B------:R-:W3:Y:S04]  /*19380*/  LDL.64 R88, [R1+0x10c8] ;  /* 0x0010c80001587983 */ /* 0x000ee80000100a00 */
[----:B------:R-:W-:Y:S04]  /*19390*/  LDGSTS.E [R31+0x40008], desc[UR8][R186.64], !P3 ;  /* 0x40008000ba1f7fae */ /* 0x000fe8000d921848 */
[----:B------:R-:W3:Y:S04]  /*193a0*/  LDL.64 R86, [R1+0x10d0] ;  /* 0x0010d00001567983 */ /* 0x000ee80000100a00 */
[----:B------:R-:W-:Y:S04]  /*193b0*/  LDGSTS.E [R31+0x44008], desc[UR8][R184.64], !P3 ;  /* 0x44008000b81f7fae */ /* 0x000fe8000d921848 */
[----:B------:R-:W-:Y:S04]  /*193c0*/  LDGSTS.E [R31+0x48008], desc[UR8][R182.64], !P3 ;  /* 0x48008000b61f7fae */ /* 0x000fe8000d921848 */
[----:B------:R-:W-:Y:S04]  /*193d0*/  LDGSTS.E [R31+0x4c008], desc[UR8][R166.64], !P3 ;  /* 0x4c008000a61f7fae */ /* 0x000fe8000d921848 */
[----:B------:R-:W-:Y:S04]  /*193e0*/  LDGSTS.E [R31+0x4000c], desc[UR8][R150.64], !P4 ;  /* 0x4000c000961f7fae */ /* 0x000fe8000e121848 */
[----:B------:R-:W-:Y:S04]  /*193f0*/  LDGSTS.E [R31+0x4400c], desc[UR8][R134.64], !P4 ;  /* 0x4400c000861f7fae */ /* 0x000fe8000e121848 */
[----:B------:R-:W-:Y:S04]  /*19400*/  LDGSTS.E [R31+0x4800c], desc[UR8][R120.64], !P4 ;  /* 0x4800c000781f7fae */ /* 0x000fe8000e121848 */
[----:B------:R-:W3:Y:S04]  /*19410*/  LDL.64 R188, [R1+0x1118] ;  /* 0x0011180001bc7983 */ /* 0x000ee80000100a00 */
[----:B------:R-:W3:Y:S04]  /*19420*/  LDL.64 R186, [R1+0x1120] ;  /* 0x0011200001ba7983 */ /* 0x000ee80000100a00 */
[----:B------:R-:W3:Y:S04]  /*19430*/  LDL.64 R184, [R1+0x1128] ;  /* 0x0011280001b87983 */ /* 0x000ee80000100a00 */
[----:B------:R-:W3:Y:S04]  /*19440*/  LDL.64 R182, [R1+0x1130] ;  /* 0x0011300001b67983 */ /* 0x000ee80000100a00 */
[----:B------:R-:W3:Y:S04]  /*19450*/  LDL.64 R166, [R1+0x868] ;  /* 0x0008680001a67983 */ /* 0x000ee80000100a00 */
[----:B------:R-:W3:Y:S04]  /*19460*/  LDL.64 R150, [R1+0x860] ;  /* 0x0008600001967983 */ /* 0x000ee80000100a00 */
[----:B------:R-:W3:Y:S04]  /*19470*/  LDL.64 R134, [R1+0x858] ;  /* 0x0008580001867983 */ /* 0x000ee80000100a00 */
[----:B------:R-:W3:Y:S04]  /*19480*/  LDL.64 R120, [R1+0x850] ;  /* 0x0008500001787983 */ /* 0x000ee80000100a00 */
[----:B----4-:R-:W-:Y:S04]  /*19490*/  LDGSTS.E [R31+0x4c00c], desc[UR8][R28.64], !P4 ;  /* 0x4c00c0001c1f7fae */ /* 0x010fe8000e121848 */
[----:B------:R-:W4:Y:S04]  /*194a0*/  LDL.64 R28, [R1+0x1110] ;  /* 0x00111000011c7983 */ /* 0x000f280000100a00 */
[----:B--2---:R-:W-:Y:S04]  /*194b0*/  LDGSTS.E [R31+0x50000], desc[UR8][R106.64], !P5 ;  /* 0x500000006a1f7fae */ /* 0x004fe8000e921848 */
[----:B---3--:R-:W-:Y:S04]  /*194c0*/  LDGSTS.E [R31+0x54000], desc[UR8][R102.64], !P5 ;  /* 0x54000000661f7fae */ /* 0x008fe8000e921848 */
[----:B------:R-:W2:Y:S04]  /*194d0*/  LDL.64 R106, [R1+0x848] ;  /* 0x00084800016a7983 */ /* 0x000ea80000100a00 */
[----:B------:R-:W-:Y:S04]  /*194e0*/  LDGSTS.E [R31+0x58000], desc[UR8][R88.64], !P5 ;  /* 0x58000000581f7fae */ /* 0x000fe8000e921848 */
[----:B------:R-:W3:Y:S04]  /*194f0*/  LDL.64 R102, [R1+0x840] ;  /* 0x0008400001667983 */ /* 0x000ee80000100a00 */
[----:B------:R-:W-:Y:S04]  /*19500*/  LDGSTS.E [R31+0x5c000], desc[UR8][R86.64], !P5 ;  /* 0x5c000000561f7fae */ /* 0x000fe8000e921848 */
[----:B------:R-:W3:Y:S04]  /*19510*/  LDL.64 R88, [R1+0x838] ;  /* 0x0008380001587983 */ /* 0x000ee80000100a00 */
[----:B------:R-:W3:Y:S01]  /*19520*/  LDL.64 R86, [R1+0x830] ;  /* 0x0008300001567983 */ /* 0x000ee20000100a00 */
[----:B------:R-:W-:Y:S01]  /*19530*/  ISETP.GE.U32.AND P0, PT, R6, 0x7ffffedf, PT ;  /* 0x7ffffedf0600780c */ /* 0x000fe20003f06070 */
[----:B------:R-:W-:-:S02]  /*19540*/  VIADD R6, R30, 0xffffff5d ;  /* 0xffffff5d1e067836 */ /* 0x000fc40000000000 */
[----:B------:R-:W3:Y:S03]  /*19550*/  LDC R30, c[0x0][0x230] ;  /* 0x00008c00ff1e7b82 */ /* 0x000ee60000000800 */
[----:B------:R-:W-:Y:S01]  /*19560*/  ISETP.GE.U32.AND P1, PT, R6, 0x7ffffede, PT ;  /* 0x7ffffede0600780c */ /* 0x000fe20003f26070 */
[----:B------:R-:W-:-:S04]  /*19570*/  VIADD R6, R26, 0xffffff5c ;  /* 0xffffff5c1a067836 */ /* 0x000fc80000000000 */
[----:B------:R-:W3:Y:S01]  /*19580*/  LDC R26, c[0x0][0x230] ;  /* 0x00008c00ff1a7b82 */ /* 0x000ee20000000800 */
[----:B------:R-:W-:Y:S01]  /*19590*/  ISETP.GE.U32.AND P2, PT, R6, 0x7ffffedd, PT ;  /* 0x7ffffedd0600780c */ /* 0x000fe20003f46070 */
[----:B-1----:R-:W-:Y:S01]  /*195a0*/  VIADD R6, R25, 0xffffff3f ;  /* 0xffffff3f19067836 */ /* 0x002fe20000000000 */
[----:B------:R-:W-:Y:S04]  /*195b0*/  LDGSTS.E [R31+0x50004], desc[UR8][R202.64], !P0 ;  /* 0x50004000ca1f7fae */ /* 0x000fe8000c121848 */
[----:B------:R-:W-:Y:S01]  /*195c0*/  ISETP.GE.U32.AND P3, PT, R6, 0x7ffffec0, PT ;  /* 0x7ffffec00600780c */ /* 0x000fe20003f66070 */
[----:B------:R-:W-:Y:S01]  /*195d0*/  LDGSTS.E [R31+0x54004], desc[UR8][R200.64], !P0 ;  /* 0x54004000c81f7fae */ /* 0x000fe2000c121848 */
[----:B------:R-:W-:Y:S01]  /*195e0*/  IADD3 R6, R7, -0xc2, RZ ;  /* 0xffffff3e07067810 */ /* 0x000fe20007ffe0ff */
[----:B------:R-:W1:Y:S02]  /*195f0*/  LDC R25, c[0x0][0x230] ;  /* 0x00008c00ff197b82 */ /* 0x000e640000000800 */
[----:B------:R-:W-:Y:S01]  /*19600*/  LDGSTS.E [R31+0x58004], desc[UR8][R198.64], !P0 ;  /* 0x58004000c61f7fae */ /* 0x000fe2000c121848 */
[----:B------:R-:W-:-:S03]  /*19610*/  ISETP.GE.U32.AND P4, PT, R6, 0x7ffffebf, PT ;  /* 0x7ffffebf0600780c */ /* 0x000fc60003f86070 */
[----:B------:R-:W3:Y:S02]  /*19620*/  LDL.64 R202, [R1+0x800] ;  /* 0x0008000001ca7983 */ /* 0x000ee40000100a00 */
[----:B------:R-:W1:Y:S02]  /*19630*/  LDC R7, c[0x0][0x230] ;  /* 0x00008c00ff077b82 */ /* 0x000e640000000800 */
[----:B------:R-:W-:Y:S04]  /*19640*/  LDGSTS.E [R31+0x5c004], desc[UR8][R196.64], !P0 ;  /* 0x5c004000c41f7fae */ /* 0x000fe8000c121848 */
[----:B------:R-:W3:Y:S04]  /*19650*/  LDL.64 R200, [R1+0x7f8] ;  /* 0x0007f80001c87983 */ /* 0x000ee80000100a00 */
[----:B------:R-:W-:Y:S04]  /*19660*/  LDGSTS.E [R31+0x50008], desc[UR8][R194.64], !P1 ;  /* 0x50008000c21f7fae */ /* 0x000fe8000c921848 */
[----:B------:R-:W3:Y:S04]  /*19670*/  LDL.64 R198, [R1+0x7f0] ;  /* 0x0007f00001c67983 */ /* 0x000ee80000100a00 */
[----:B------:R-:W-:Y:S04]  /*19680*/  LDGSTS.E [R31+0x54008], desc[UR8][R192.64], !P1 ;  /* 0x54008000c01f7fae */ /* 0x000fe8000c921848 */
[----:B------:R-:W3:Y:S04]  /*19690*/  LDL.64 R196, [R1+0x1548] ;  /* 0x0015480001c47983 */ /* 0x000ee80000100a00 */
[----:B------:R-:W-:Y:S04]  /*196a0*/  LDGSTS.E [R31+0x58008], desc[UR8][R190.64], !P1 ;  /* 0x58008000be1f7fae */ /* 0x000fe8000c921848 */
[----:B------:R-:W3:Y:S04]  /*196b0*/  LDL.64 R194, [R1+0x1550] ;  /* 0x0015500001c27983 */ /* 0x000ee80000100a00 */
[----:B------:R-:W3:Y:S04]  /*196c0*/  LDL.64 R192, [R1+0x1558] ;  /* 0x0015580001c07983 */ /* 0x000ee80000100a00 */
[----:B------:R-:W3:Y:S04]  /*196d0*/  LDL.64 R190, [R1+0x1560] ;  /* 0x0015600001be7983 */ /* 0x000ee80000100a00 */
[----:B----4-:R4:W-:Y:S04]  /*196e0*/  LDGSTS.E [R31+0x5c008], desc[UR8][R28.64], !P1 ;  /* 0x5c0080001c1f7fae */ /* 0x0109e8000c921848 */
[----:B------:R-:W-:Y:S04]  /*196f0*/  LDGSTS.E [R31+0x5000c], desc[UR8][R188.64], !P2 ;  /* 0x5000c000bc1f7fae */ /* 0x000fe8000d121848 */
[----:B------:R-:W-:Y:S04]  /*19700*/  LDGSTS.E [R31+0x5400c], desc[UR8][R186.64], !P2 ;  /* 0x5400c000ba1f7fae */ /* 0x000fe8000d121848 */
[----:B------:R-:W-:Y:S01]  /*19710*/  LDGSTS.E [R31+0x5800c], desc[UR8][R184.64], !P2 ;  /* 0x5800c000b81f7fae */ /* 0x000fe2000d121848 */
[----:B------:R-:W-:Y:S01]  /*19720*/  VIADD R6, R24, 0xffffff3d ;  /* 0xffffff3d18067836 */ /* 0x000fe20000000000 */
[----:B----4-:R-:W4:Y:S02]  /*19730*/  LDC R28, c[0x0][0x230] ;  /* 0x00008c00ff1c7b82 */ /* 0x010f240000000800 */
[----:B------:R-:W4:Y:S04]  /*19740*/  LDL.64 R188, [R1+0x1568] ;  /* 0x0015680001bc7983 */ /* 0x000f280000100a00 */
[----:B------:R-:W4:Y:S02]  /*19750*/  LDL.64 R186, [R1+0x1570] ;  /* 0x0015700001ba7983 */ /* 0x000f240000100a00 */
[----:B------:R-:W4:Y:S02]  /*19760*/  LDC R29, c[0x0][0x230] ;  /* 0x00008c00ff1d7b82 */ /* 0x000f240000000800 */
[----:B------:R-:W-:Y:S04]  /*19770*/  LDGSTS.E [R31+0x5c00c], desc[UR8][R182.64], !P2 ;  /* 0x5c00c000b61f7fae */ /* 0x000fe8000d121848 */
[----:B------:R-:W4:Y:S02]  /*19780*/  LDL.64 R184, [R1+0x1578] ;  /* 0x0015780001b87983 */ /* 0x000f240000100a00 */
[----:B------:R-:W4:Y:S02]  /*19790*/  LDC R24, c[0x0][0x230] ;  /* 0x00008c00ff187b82 */ /* 0x000f240000000800 */
[----:B------:R-:W-:Y:S04]  /*197a0*/  LDGSTS.E [R31+0x60000], desc[UR8][R166.64], !P3 ;  /* 0x60000000a61f7fae */ /* 0x000fe8000d921848 */
[----:B------:R-:W4:Y:S04]  /*197b0*/  LDL.64 R182, [R1+0x1580] ;  /* 0x0015800001b67983 */ /* 0x000f280000100a00 */
[----:B------:R-:W-:Y:S04]  /*197c0*/  LDGSTS.E [R31+0x64000], desc[UR8][R150.64], !P3 ;  /* 0x64000000961f7fae */ /* 0x000fe8000d921848 */
[----:B------:R-:W4:Y:S04]  /*197d0*/  LDL.64 R166, [R1+0x1588] ;  /* 0x0015880001a67983 */ /* 0x000f280000100a00 */
[----:B------:R-:W-:Y:S04]  /*197e0*/  LDGSTS.E [R31+0x68000], desc[UR8][R134.64], !P3 ;  /* 0x68000000861f7fae */ /* 0x000fe8000d921848 */
[----:B------:R-:W4:Y:S04]  /*197f0*/  LDL.64 R150, [R1+0x1590] ;  /* 0x0015900001967983 */ /* 0x000f280000100a00 */
[----:B------:R-:W-:Y:S04]  /*19800*/  LDGSTS.E [R31+0x6c000], desc[UR8][R120.64], !P3 ;  /* 0x6c000000781f7fae */ /* 0x000fe8000d921848 */
[----:B------:R-:W4:Y:S04]  /*19810*/  LDL.64 R134, [R1+0x1598] ;  /* 0x0015980001867983 */ /* 0x000f280000100a00 */
[----:B--2---:R-:W-:Y:S04]  /*19820*/  LDGSTS.E [R31+0x60004], desc[UR8][R106.64], !P4 ;  /* 0x600040006a1f7fae */ /* 0x004fe8000e121848 */
[----:B------:R-:W2:Y:S04]  /*19830*/  LDL.64 R120, [R1+0x15a0] ;  /* 0x0015a00001787983 */ /* 0x000ea80000100a00 */
[----:B---3--:R-:W-:Y:S04]  /*19840*/  LDGSTS.E [R31+0x64004], desc[UR8][R102.64], !P4 ;  /* 0x64004000661f7fae */ /* 0x008fe8000e121848 */
[----:B------:R-:W3:Y:S04]  /*19850*/  LDL.64 R106, [R1+0x15a8] ;  /* 0x0015a800016a7983 */ /* 0x000ee80000100a00 */
[----:B------:R-:W-:Y:S04]  /*19860*/  LDGSTS.E [R31+0x68004], desc[UR8][R88.64], !P4 ;  /* 0x68004000581f7fae */ /* 0x000fe8000e121848 */
[----:B------:R-:W3:Y:S04]  /*19870*/  LDL.64 R102, [R1+0x15b0] ;  /* 0x0015b00001667983 */ /* 0x000ee80000100a00 */
[----:B------:R-:W-:Y:S04]  /*19880*/  LDGSTS.E [R31+0x6c004], desc[UR8][R86.64], !P4 ;  /* 0x6c004000561f7fae */ /* 0x000fe8000e121848 */
[----:B------:R-:W3:Y:S04]  /*19890*/  LDL.64 R88, [R1+0x15b8] ;  /* 0x0015b80001587983 */ /* 0x000ee80000100a00 */
[----:B------:R-:W3:Y:S01]  /*198a0*/  LDL.64 R86, [R1+0x15c0] ;  /* 0x0015c00001567983 */ /* 0x000ee20000100a00 */
[----:B------:R-:W-:Y:S01]  /*198b0*/  ISETP.GE.U32.AND P5, PT, R6, 0x7ffffebe, PT ;  /* 0x7ffffebe0600780c */ /* 0x000fe20003fa6070 */
[----:B------:R-:W-:-:S02]  /*198c0*/  VIADD R6, R27, 0xffffff3c ;  /* 0xffffff3c1b067836 */ /* 0x000fc40000000000 */
[----:B------:R-:W4:Y:S03]  /*198d0*/  LDC R27, c[0x0][0x230] ;  /* 0x00008c00ff1b7b82 */ /* 0x000f260000000800 */
[----:B------:R-:W-:Y:S01]  /*198e0*/  ISETP.GE.U32.AND P0, PT, R6, 0x7ffffebd, PT ;  /* 0x7ffffebd0600780c */ /* 0x000fe20003f06070 */
[----:B------:R-:W-:-:S04]  /*198f0*/  VIADD R6, R26, 0xffffff1f ;  /* 0xffffff1f1a067836 */ /* 0x000fc80000000000 */
[----:B------:R-:W3:Y:S01]  /*19900*/  LDC R26, c[0x0][0x230] ;  /* 0x00008c00ff1a7b82 */ /* 0x000ee20000000800 */
[----:B------:R-:W-:Y:S01]  /*19910*/  ISETP.GE.U32.AND P1, PT, R6, 0x7ffffea0, PT ;  /* 0x7ffffea00600780c */ /* 0x000fe20003f26070 */
[----:B------:R-:W-:Y:S01]  /*19920*/  LDGSTS.E [R31+0x60008], desc[UR8][R212.64], !P5 ;  /* 0x60008000d41f7fae */ /* 0x000fe2000e921848 */
[----:B-1----:R-:W-:-:S03]  /*19930*/  IADD3 R6, R25, -0xe2, RZ ;  /* 0xffffff1e19067810 */ /* 0x002fc60007ffe0ff */
[----:B------:R-:W-:Y:S01]  /*19940*/  LDGSTS.E [R31+0x64008], desc[UR8][R210.64], !P5 ;  /* 0x64008000d21f7fae */ /* 0x000fe2000e921848 */
[----:B------:R-:W-:Y:S01]  /*19950*/  ISETP.GE.U32.AND P2, PT, R6, 0x7ffffe9f, PT ;  /* 0x7ffffe9f0600780c */ /* 0x000fe20003f46070 */
[----:B------:R-:W-:Y:S01]  /*19960*/  VIADD R6, R20, 0xffffff1d ;  /* 0xffffff1d14067836 */ /* 0x000fe20000000000 */
[----:B------:R-:W1:Y:S01]  /*19970*/  LDC R25, c[0x0][0x230] ;  /* 0x00008c00ff197b82 */ /* 0x000e620000000800 */
[----:B------:R-:W-:Y:S03]  /*19980*/  LDGSTS.E [R31+0x68008], desc[UR8][R208.64], !P5 ;  /* 0x68008000d01f7fae */ /* 0x000fe6000e921848 */
[----:B------:R-:W-:Y:S01]  /*19990*/  ISETP.GE.U32.AND P3, PT, R6, 0x7ffffe9e, PT ;  /* 0x7ffffe9e0600780c */ /* 0x000fe20003f66070 */
[----:B------:R-:W-:Y:S01]  /*199a0*/  LDGSTS.E [R31+0x6c008], desc[UR8][R206.64], !P5 ;  /* 0x6c008000ce1f7fae */ /* 0x000fe2000e921848 */
[----:B------:R-:W-:Y:S02]  /*199b0*/  VIADD R6, R7, 0xffffff1c ;  /* 0xffffff1c07067836 */ /* 0x000fe40000000000 */
[----:B------:R-:W1:Y:S01]  /*199c0*/  LDC R20, c[0x0][0x230] ;  /* 0x00008c00ff147b82 */ /* 0x000e620000000800 */
[----:B------:R-:W-:Y:S04]  /*199d0*/  LDGSTS.E [R31+0x6000c], desc[UR8][R204.64], !P0 ;  /* 0x6000c000cc1f7fae */ /* 0x000fe8000c121848 */
[----:B------:R-:W-:Y:S01]  /*199e0*/  LDGSTS.E [R31+0x6400c], desc[UR8][R202.64], !P0 ;  /* 0x6400c000ca1f7fae */ /* 0x000fe2000c121848 */
[----:B------:R-:W-:-:S03]  /*199f0*/  ISETP.GE.U32.AND P4, PT, R6, 0x7ffffe9d, PT ;  /* 0x7ffffe9d0600780c */ /* 0x000fc60003f86070 */
        /* <DEDUP_REMOVED lines=8> */
[----:B------:R-:W3:Y:S01]  /*19a80*/  LDL.64 R190, [R1+0xfd0] ;  /* 0x000fd00001be7983 */ /* 0x000ee20000100a00 */
[----:B----4-:R-:W-:Y:S01]  /*19a90*/  VIADD R7, R27, 0xffffff7b ;  /* 0xffffff7b1b077836 */ /* 0x010fe20000000000 */
[----:B------:R-:W-:Y:S01]  /*19aa0*/  IADD3 R6, R28, -0x86, RZ ;  /* 0xffffff7a1c067810 */ /* 0x000fe20007ffe0ff */
[----:B------:R-:W4:Y:S01]  /*19ab0*/  LDC R27, c[0x0][0x230] ;  /* 0x00008c00ff1b7b82 */ /* 0x000f220000000800 */
[----:B------:R-:W4:Y:S04]  /*19ac0*/  LDL.64 R204, [R1+0x1158] ;  /* 0x0011580001cc7983 */ /* 0x000f280000100a00 */
[----:B------:R-:W4:Y:S04]  /*19ad0*/  LDL.64 R202, [R1+0x1160] ;  /* 0x0011600001ca7983 */ /* 0x000f280000100a00 */
[----:B------:R-:W4:Y:S04]  /*19ae0*/  LDL.64 R200, [R1+0x1168] ;  /* 0x0011680001c87983 */ /* 0x000f280000100a00 */
[----:B------:R-:W4:Y:S04]  /*19af0*/  LDL.64 R198, [R1+0x1170] ;  /* 0x0011700001c67983 */ /* 0x000f280000100a00 */
[----:B------:R-:W4:Y:S04]  /*19b00*/  LDL.64 R196, [R1+0x1178] ;  /* 0x0011780001c47983 */ /* 0x000f280000100a00 */
[----:B------:R-:W4:Y:S04]  /*19b10*/  LDL.64 R210, [R1+0x7a8] ;  /* 0x0007a80001d27983 */ /* 0x000f280000100a00 */
[----:B------:R-:W4:Y:S04]  /*19b20*/  LDL.64 R208, [R1+0x7a0] ;  /* 0x0007a00001d07983 */ /* 0x000f280000100a00 */
[----:B------:R-:W4:Y:S04]  /*19b30*/  LDL.64 R206, [R1+0x798] ;  /* 0x0007980001ce7983 */ /* 0x000f280000100a00 */
[----:B------:R-:W-:Y:S01]  /*19b40*/  LDGSTS.E [R31+0x70004], desc[UR8][R188.64], !P2 ;  /* 0x70004000bc1f7fae */ /* 0x000fe2000d121848 */
[----:B------:R-:W-:Y:S01]  /*19b50*/  ISETP.GE.U32.AND P1, PT, R7, 0x7ffffefc, PT ;  /* 0x7ffffefc0700780c */ /* 0x000fe20003f26070 */
[----:B------:R-:W4:Y:S02]  /*19b60*/  LDC R28, c[0x0][0x230] ;  /* 0x00008c00ff1c7b82 */ /* 0x000f240000000800 */
[----:B------:R-:W-:Y:S04]  /*19b70*/  LDGSTS.E [R31+0x74004], desc[UR8][R186.64], !P2 ;  /* 0x74004000ba1f7fae */ /* 0x000fe8000d121848 */
[----:B------:R-:W-:Y:S04]  /*19b80*/  LDGSTS.E [R31+0x78004], desc[UR8][R184.64], !P2 ;  /* 0x78004000b81f7fae */ /* 0x000fe8000d121848 */
[----:B------:R-:W4:Y:S04]  /*19b90*/  LDL.64 R188, [R1+0xfa8] ;  /* 0x000fa80001bc7983 */ /* 0x000f280000100a00 */
[----:B------:R-:W-:Y:S04]  /*19ba0*/  LDGSTS.E [R31+0x7c004], desc[UR8][R182.64], !P2 ;  /* 0x7c004000b61f7fae */ /* 0x000fe8000d121848 */
[----:B------:R-:W4:Y:S04]  /*19bb0*/  LDL.64 R186, [R1+0xfa0] ;  /* 0x000fa00001ba7983 */ /* 0x000f280000100a00 */
[----:B------:R-:W-:Y:S04]  /*19bc0*/  LDGSTS.E [R31+0x70008], desc[UR8][R166.64], !P3 ;  /* 0x70008000a61f7fae */ /* 0x000fe8000d921848 */
[----:B------:R-:W4:Y:S04]  /*19bd0*/  LDL.64 R184, [R1+0xf98] ;  /* 0x000f980001b87983 */ /* 0x000f280000100a00 */
[----:B------:R-:W-:Y:S01]  /*19be0*/  LDGSTS.E [R31+0x74008], desc[UR8][R150.64], !P3 ;  /* 0x74008000961f7fae */ /* 0x000fe2000d921848 */
[----:B------:R-:W-:-:S03]  /*19bf0*/  ISETP.GE.U32.AND P2, PT, R6, 0x7ffffefb, PT ;  /* 0x7ffffefb0600780c */ /* 0x000fc60003f46070 */
        /* <DEDUP_REMOVED lines=8> */
[----:B------:R-:W4:Y:S04]  /*19c80*/  LDL.64 R106, [R1+0xfc8] ;  /* 0x000fc800016a7983 */ /* 0x000f280000100a00 */
[----:B------:R-:W-:Y:S04]  /*19c90*/  LDGSTS.E [R31+0x7800c], desc[UR8][R88.64], !P4 ;  /* 0x7800c000581f7fae */ /* 0x000fe8000e121848 */
[----:B------:R-:W2:Y:S04]  /*19ca0*/  LDL.64 R102, [R1+0xfc0] ;  /* 0x000fc00001667983 */ /* 0x000ea80000100a00 */
[----:B------:R-:W-:Y:S04]  /*19cb0*/  LDGSTS.E [R31+0x7c00c], desc[UR8][R86.64], !P4 ;  /* 0x7c00c000561f7fae */ /* 0x000fe8000e121848 */
[----:B------:R-:W2:Y:S04]  /*19cc0*/  LDL.64 R88, [R1+0xfb8] ;  /* 0x000fb80001587983 */ /* 0x000ea80000100a00 */
[----:B------:R-:W2:Y:S04]  /*19cd0*/  LDL.64 R134, [R1+0xf78] ;  /* 0x000f780001867983 */ /* 0x000ea80000100a00 */
[----:B------:R-:W2:Y:S04]  /*19ce0*/  LDL.64 R86, [R1+0xfb0] ;  /* 0x000fb00001567983 */ /* 0x000ea80000100a00 */
[----:B------:R-:W-:Y:S01]  /*19cf0*/  LDGSTS.E [R0+0x40000], desc[UR8][R194.64], !P1 ;  /* 0x40000000c2007fae */ /* 0x000fe2000c921848 */
[----:B-1----:R-:W-:-:S02]  /*19d00*/  VIADD R6, R20, 0xffffff79 ;  /* 0xffffff7914067836 */ /* 0x002fc40000000000 */
[----:B------:R-:W-:Y:S01]  /*19d10*/  VIADD R7, R25, 0xffffff5b ;  /* 0xffffff5b19077836 */ /* 0x000fe20000000000 */
[----:B------:R-:W2:Y:S04]  /*19d20*/  LDL.64 R194, [R1+0x1180] ;  /* 0x0011800001c27983 */ /* 0x000ea80000100a00 */
[----:B---3--:R-:W-:Y:S01]  /*19d30*/  LDGSTS.E [R0+0x44000], desc[UR8][R120.64], !P1 ;  /* 0x4400000078007fae */ /* 0x008fe2000c921848 */
[----:B------:R-:W-:Y:S01]  /*19d40*/  VIADD R20, R24, 0xffffff78 ;  /* 0xffffff7818147836 */ /* 0x000fe20000000000 */
[----:B------:R-:W-:Y:S01]  /*19d50*/  ISETP.GE.U32.AND P3, PT, R6, 0x7ffffefa, PT ;  /* 0x7ffffefa0600780c */ /* 0x000fe20003f66070 */
[----:B------:R-:W1:Y:S01]  /*19d60*/  LDC R24, c[0x0][0x230] ;  /* 0x00008c00ff187b82 */ /* 0x000e620000000800 */
[----:B------:R-:W-:Y:S04]  /*19d70*/  LDGSTS.E [R0+0x48000], desc[UR8][R192.64], !P1 ;  /* 0x48000000c0007fae */ /* 0x000fe8000c921848 */
[----:B------:R-:W-:Y:S03]  /*19d80*/  LDGSTS.E [R0+0x4c000], desc[UR8][R190.64], !P1 ;  /* 0x4c000000be007fae */ /* 0x000fe6000c921848 */
[----:B------:R-:W3:Y:S01]  /*19d90*/  LDC R25, c[0x0][0x230] ;  /* 0x00008c00ff197b82 */ /* 0x000ee20000000800 */
[----:B------:R-:W3:Y:S04]  /*19da0*/  LDL.64 R120, [R1+0xf70] ;  /* 0x000f700001787983 */ /* 0x000ee80000100a00 */
[----:B----4-:R-:W-:Y:S04]  /*19db0*/  LDGSTS.E [R0+0x40004], desc[UR8][R106.64], !P2 ;  /* 0x400040006a007fae */ /* 0x010fe8000d121848 */
[----:B--2---:R-:W-:Y:S04]  /*19dc0*/  LDGSTS.E [R0+0x44004], desc[UR8][R102.64], !P2 ;  /* 0x4400400066007fae */ /* 0x004fe8000d121848 */
[----:B------:R-:W-:Y:S04]  /*19dd0*/  LDGSTS.E [R0+0x48004], desc[UR8][R88.64], !P2 ;  /* 0x4800400058007fae */ /* 0x000fe8000d121848 */
[----:B------:R-:W2:Y:S04]  /*19de0*/  LDL.64 R106, [R1+0x1138] ;  /* 0x00113800016a7983 */ /* 0x000ea80000100a00 */
[----:B------:R-:W4:Y:S04]  /*19df0*/  LDL.64 R102, [R1+0x1140] ;  /* 0x0011400001667983 */ /* 0x000f280000100a00 */
[----:B------:R-:W-:Y:S04]  /*19e00*/  LDGSTS.E [R0+0x4c004], desc[UR8][R86.64], !P2 ;  /* 0x4c00400056007fae */ /* 0x000fe8000d121848 */
[----:B------:R-:W4:Y:S01]  /*19e10*/  LDL.64 R88, [R1+0x1148] ;  /* 0x0011480001587983 */ /* 0x000f220000100a00 */
[----:B------:R-:W-:-:S02]  /*19e20*/  ISETP.GE.U32.AND P4, PT, R20, 0x7ffffef9, PT ;  /* 0x7ffffef91400780c */ /* 0x000fc40003f86070 */
[----:B------:R-:W-:Y:S01]  /*19e30*/  ISETP.GE.U32.AND P5, PT, R7, 0x7ffffedc, PT ;  /* 0x7ffffedc0700780c */ /* 0x000fe20003fa6070 */
[----:B------:R-:W4:Y:S01]  /*19e40*/  LDL.64 R192, [R1+0x1188] ;  /* 0x0011880001c07983 */ /* 0x000f220000100a00 */
[----:B------:R-:W1:Y:S03]  /*19e50*/  LDC R7, c[0x0][0x230] ;  /* 0x00008c00ff077b82 */ /* 0x000e660000000800 */
[----:B------:R-:W4:Y:S04]  /*19e60*/  LDL.64 R86, [R1+0x1150] ;  /* 0x0011500001567983 */ /* 0x000f280000100a00 */
[----:B------:R-:W-:Y:S01]  /*19e70*/  LDGSTS.E [R0+0x40008], desc[UR8][R188.64], !P3 ;  /* 0x40008000bc007fae */ /* 0x000fe2000d921848 */
[----:B------:R-:W-:Y:S01]  /*19e80*/  IADD3 R6, R26, -0xa6, RZ ;  /* 0xffffff5a1a067810 */ /* 0x000fe20007ffe0ff */
[----:B------:R-:W1:Y:S02]  /*19e90*/  LDC R20, c[0x0][0x230] ;  /* 0x00008c00ff147b82 */ /* 0x000e640000000800 */
[----:B------:R-:W4:Y:S04]  /*19ea0*/  LDL.64 R190, [R1+0x1190] ;  /* 0x0011900001be7983 */ /* 0x000f280000100a00 */
[----:B------:R-:W-:Y:S02]  /*19eb0*/  LDGSTS.E [R0+0x44008], desc[UR8][R186.64], !P3 ;  /* 0x44008000ba007fae */ /* 0x000fe4000d921848 */
[----:B------:R-:W1:Y:S02]  /*19ec0*/  LDC R26, c[0x0][0x230] ;  /* 0x00008c00ff1a7b82 */ /* 0x000e640000000800 */
[----:B------:R-:W4:Y:S04]  /*19ed0*/  LDL.64 R188, [R1+0x1198] ;  /* 0x0011980001bc7983 */ /* 0x000f280000100a00 */
        /* <DEDUP_REMOVED lines=10> */
[----:B------:R-:W4:Y:S04]  /*19f80*/  LDL.64 R134, [R1+0x7d8] ;  /* 0x0007d80001867983 */ /* 0x000f280000100a00 */
[----:B---3--:R-:W-:Y:S04]  /*19f90*/  LDGSTS.E [R0+0x4c00c], desc[UR8][R120.64], !P4 ;  /* 0x4c00c00078007fae */ /* 0x008fe8000e121848 */
[----:B------:R-:W3:Y:S04]  /*19fa0*/  LDL.64 R120, [R1+0x7d0] ;  /* 0x0007d00001787983 */ /* 0x000ee80000100a00 */
[----:B--2---:R-:W-:Y:S04]  /*19fb0*/  LDGSTS.E [R0+0x50000], desc[UR8][R106.64], !P5 ;  /* 0x500000006a007fae */ /* 0x004fe8000e921848 */
[----:B----4-:R-:W-:Y:S04]  /*19fc0*/  LDGSTS.E [R0+0x54000], desc[UR8][R102.64], !P5 ;  /* 0x5400000066007fae */ /* 0x010fe8000e921848 */
[----:B------:R-:W2:Y:S04]  /*19fd0*/  LDL.64 R106, [R1+0x7c8] ;  /* 0x0007c800016a7983 */ /* 0x000ea80000100a00 */
[----:B------:R-:W-:Y:S04]  /*19fe0*/  LDGSTS.E [R0+0x58000], desc[UR8][R88.64], !P5 ;  /* 0x5800000058007fae */ /* 0x000fe8000e921848 */
[----:B------:R-:W4:Y:S04]  /*19ff0*/  LDL.64 R102, [R1+0x7c0] ;  /* 0x0007c00001667983 */ /* 0x000f280000100a00 */
[----:B------:R-:W-:Y:S04]  /*1a000*/  LDGSTS.E [R0+0x5c000], desc[UR8][R86.64], !P5 ;  /* 0x5c00000056007fae */ /* 0x000fe8000e921848 */
[----:B------:R-:W4:Y:S04]  /*1a010*/  LDL.64 R88, [R1+0x7b8] ;  /* 0x0007b80001587983 */ /* 0x000f280000100a00 */
[----:B------:R-:W4:Y:S01]  /*1a020*/  LDL.64 R86, [R1+0x7b0] ;  /* 0x0007b00001567983 */ /* 0x000f220000100a00 */
[----:B------:R-:W-:Y:S01]  /*1a030*/  ISETP.GE.U32.AND P0, PT, R6, 0x7ffffedb, PT ;  /* 0x7ffffedb0600780c */ /* 0x000fe20003f06070 */
[----:B------:R-:W-:-:S02]  /*1a040*/  VIADD R6, R29, 0xffffff59 ;  /* 0xffffff591d067836 */ /* 0x000fc40000000000 */
[----:B------:R-:W4:Y:S03]  /*1a050*/  LDC R29, c[0x0][0x230] ;  /* 0x00008c00ff1d7b82 */ /* 0x000f260000000800 */
[----:B------:R-:W-:Y:S01]  /*1a060*/  ISETP.GE.U32.AND P1, PT, R6, 0x7ffffeda, PT ;  /* 0x7ffffeda0600780c */ /* 0x000fe20003f26070 */
[----:B------:R-:W-:-:S04]  /*1a070*/  VIADD R6, R30, 0xffffff58 ;  /* 0xffffff581e067836 */ /* 0x000fc80000000000 */
[----:B------:R-:W4:Y:S01]  /*1a080*/  LDC R30, c[0x0][0x230] ;  /* 0x00008c00ff1e7b82 */ /* 0x000f220000000800 */
[----:B------:R-:W-:Y:S01]  /*1a090*/  ISETP.GE.U32.AND P2, PT, R6, 0x7ffffed9, PT ;  /* 0x7ffffed90600780c */ /* 0x000fe20003f46070 */
[----:B------:R-:W-:Y:S01]  /*1a0a0*/  VIADD R6, R27, 0xffffff3b ;  /* 0xffffff3b1b067836 */ /* 0x000fe20000000000 */
[----:B------:R-:W-:Y:S04]  /*1a0b0*/  LDGSTS.E [R0+0x50004], desc[UR8][R204.64], !P0 ;  /* 0x50004000cc007fae */ /* 0x000fe8000c121848 */
[----:B------:R-:W-:Y:S01]  /*1a0c0*/  ISETP.GE.U32.AND P3, PT, R6, 0x7ffffebc, PT ;  /* 0x7ffffebc0600780c */ /* 0x000fe20003f66070 */
[----:B------:R-:W-:Y:S01]  /*1a0d0*/  LDGSTS.E [R0+0x54004], desc[UR8][R202.64], !P0 ;  /* 0x54004000ca007fae */ /* 0x000fe2000c121848 */
[----:B-1----:R-:W-:Y:S01]  /*1a0e0*/  IADD3 R6, R7, -0xc6, RZ ;  /* 0xffffff3a07067810 */ /* 0x002fe20007ffe0ff */
[----:B------:R-:W1:Y:S02]  /*1a0f0*/  LDC R27, c[0x0][0x230] ;  /* 0x00008c00ff1b7b82 */ /* 0x000e640000000800 */
[----:B------:R-:W-:Y:S01]  /*1a100*/  LDGSTS.E [R0+0x58004], desc[UR8][R200.64], !P0 ;  /* 0x58004000c8007fae */ /* 0x000fe2000c121848 */
[----:B------:R-:W-:-:S03]  /*1a110*/  ISETP.GE.U32.AND P4, PT, R6, 0x7ffffebb, PT ;  /* 0x7ffffebb0600780c */ /* 0x000fc60003f86070 */
[----:B------:R-:W4:Y:S02]  /*1a120*/  LDL.64 R204, [R1+0x790] ;  /* 0x0007900001cc7983 */ /* 0x000f240000100a00 */
        /* <DEDUP_REMOVED lines=37> */
[----:B------:R-:W-:-:S02]  /*1a380*/  VIADD R6, R24, 0xffffff39 ;  /* 0xffffff3918067836 */ /* 0x000fc40000000000 */
[----:B------:R-:W4:Y:S03]  /*1a390*/  LDC R24, c[0x0][0x230] ;  /* 0x00008c00ff187b82 */ /* 0x000f260000000800 */
[----:B------:R-:W-:Y:S01]  /*1a3a0*/  ISETP.GE.U32.AND P5, PT, R6, 0x7ffffeba, PT ;  /* 0x7ffffeba0600780c */ /* 0x000fe20003fa6070 */
[----:B------:R-:W-:-:S04]  /*1a3b0*/  VIADD R6, R26, 0xffffff38 ;  /* 0xffffff381a067836 */ /* 0x000fc80000000000 */
[----:B------:R-:W4:Y:S01]  /*1a3c0*/  LDC R26, c[0x0][0x230] ;  /* 0x00008c00ff1a7b82 */ /* 0x000f220000000800 */
[----:B------:R-:W-:Y:S01]  /*1a3d0*/  ISETP.GE.U32.AND P0, PT, R6, 0x7ffffeb9, PT ;  /* 0x7ffffeb90600780c */ /* 0x000fe20003f06070 */
[----:B------:R-:W-:-:S05]  /*1a3e0*/  VIADD R6, R25, 0xffffff1b ;  /* 0xffffff1b19067836 */ /* 0x000fca0000000000 */
[----:B------:R-:W-:Y:S01]  /*1a3f0*/  ISETP.GE.U32.AND P1, PT, R6, 0x7ffffe9c, PT ;  /* 0x7ffffe9c0600780c */ /* 0x000fe20003f26070 */
[----:B------:R-:W-:Y:S01]  /*1a400*/  LDGSTS.E [R0+0x60008], desc[UR8][R210.64], !P5 ;  /* 0x60008000d2007fae */ /* 0x000fe2000e921848 */
[----:B------:R-:W-:Y:S01]  /*1a410*/  IADD3 R6, R28, -0xe6, RZ ;  /* 0xffffff1a1c067810 */ /* 0x000fe20007ffe0ff */
[----:B------:R-:W4:Y:S02]  /*1a420*/  LDC R25, c[0x0][0x230] ;  /* 0x00008c00ff197b82 */ /* 0x000f240000000800 */
[----:B------:R-:W-:Y:S01]  /*1a430*/  LDGSTS.E [R0+0x64008], desc[UR8][R208.64], !P5 ;  /* 0x64008000d0007fae */ /* 0x000fe2000e921848 */
[----:B------:R-:W-:Y:S01]  /*1a440*/  ISETP.GE.U32.AND P2, PT, R6, 0x7ffffe9b, PT ;  /* 0x7ffffe9b0600780c */ /* 0x000fe20003f46070 */
[----:B------:R-:W-:Y:S02]  /*1a450*/  VIADD R6, R20, 0xffffff19 ;  /* 0xffffff1914067836 */ /* 0x000fe40000000000 */
[----:B------:R-:W-:Y:S02]  /*1a460*/  LDGSTS.E [R0+0x68008], desc[UR8][R206.64], !P5 ;  /* 0x68008000ce007fae */ /* 0x000fe4000e921848 */
[----:B------:R-:W4:Y:S01]  /*1a470*/  LDC R20, c[0x0][0x230] ;  /* 0x00008c00ff147b82 */ /* 0x000f220000000800 */
[----:B------:R-:W-:Y:S01]  /*1a480*/  ISETP.GE.U32.AND P3, PT, R6, 0x7ffffe9a, PT ;  /* 0x7ffffe9a0600780c */ /* 0x000fe20003f66070 */
[----:B-1----:R-:W-:Y:S01]  /*1a490*/  VIADD R6, R7, 0xffffff18 ;  /* 0xffffff1807067836 */ /* 0x002fe20000000000 */
[----:B------:R-:W-:Y:S04]  /*1a4a0*/  LDGSTS.E [R0+0x6c008], desc[UR8][R204.64], !P5 ;  /* 0x6c008000cc007fae */ /* 0x000fe8000e921848 */
[----:B------:R-:W-:Y:S01]  /*1a4b0*/  LDGSTS.E [R0+0x6000c], desc[UR8][R202.64], !P0 ;  /* 0x6000c000ca007fae */ /* 0x000fe2000c121848 */
[----:B------:R-:W-:Y:S01]  /*1a4c0*/  ISETP.GE.U32.AND P4, PT, R6, 0x7ffffe99, PT ;  /* 0x7ffffe990600780c */ /* 0x000fe20003f86070 */
[----:B------:R-:W1:Y:S02]  /*1a4d0*/  LDC R28, c[0x0][0x230] ;  /* 0x00008c00ff1c7b82 */ /* 0x000e640000000800 */
[----:B------:R-:W-:Y:S04]  /*1a4e0*/  LDGSTS.E [R0+0x6400c], desc[UR8][R200.64], !P0 ;  /* 0x6400c000c8007fae */ /* 0x000fe8000c121848 */
[----:B------:R-:W-:Y:S04]  /*1a4f0*/  LDGSTS.E [R0+0x6800c], desc[UR8][R198.64], !P0 ;  /* 0x6800c000c6007fae */ /* 0x000fe8000c121848 */
[----:B------:R-:W-:Y:S04]  /*1a500*/  LDGSTS.E [R0+0x6c00c], desc[UR8][R196.64], !P0 ;  /* 0x6c00c000c4007fae */ /* 0x000fe8000c121848 */
[----:B------:R-:W-:Y:S04]  /*1a510*/  LDGSTS.E [R0+0x70000], desc[UR8][R194.64], !P1 ;  /* 0x70000000c2007fae */ /* 0x000fe8000c921848 */
[----:B------:R-:W-:Y:S04]  /*1a520*/  LDGSTS.E [R0+0x74000], desc[UR8][R192.64], !P1 ;  /* 0x74000000c0007fae */ /* 0x000fe8000c921848 */
[----:B------:R-:W4:Y:S04]  /*1a530*/  LDL.64 R194, [R1+0xf68] ;  /* 0x000f680001c27983 */ /* 0x000f280000100a00 */
[----:B------:R-:W-:Y:S04]  /*1a540*/  LDGSTS.E [R0+0x78000], desc[UR8][R190.64], !P1 ;  /* 0x78000000be007fae */ /* 0x000fe8000c921848 */
[----:B------:R-:W4:Y:S04]  /*1a550*/  LDL.64 R192, [R1+0xf58] ;  /* 0x000f580001c07983 */ /* 0x000f280000100a00 */
[----:B------:R-:W-:Y:S04]  /*1a560*/  LDGSTS.E [R0+0x7c000], desc[UR8][R188.64], !P1 ;  /* 0x7c000000bc007fae */ /* 0x000fe8000c921848 */
[----:B------:R-:W4:Y:S04]  /*1a570*/  LDL.64 R190, [R1+0xf50] ;  /* 0x000f500001be7983 */ /* 0x000f280000100a00 */
[----:B------:R-:W-:Y:S04]  /*1a580*/  LDGSTS.E [R0+0x70004], desc[UR8][R186.64], !P2 ;  /* 0x70004000ba007fae */ /* 0x000fe8000d121848 */
[----:B------:R-:W-:Y:S04]  /*1a590*/  LDGSTS.E [R0+0x74004], desc[UR8][R184.64], !P2 ;  /* 0x74004000b8007fae */ /* 0x000fe8000d121848 */
[----:B------:R-:W-:Y:S04]  /*1a5a0*/  LDGSTS.E [R0+0x78004], desc[UR8][R182.64], !P2 ;  /* 0x78004000b6007fae */ /* 0x000fe8000d121848 */
[----:B------:R-:W-:Y:S04]  /*1a5b0*/  LDGSTS.E [R0+0x7c004], desc[UR8][R166.64], !P2 ;  /* 0x7c004000a6007fae */ /* 0x000fe8000d121848 */
[----:B------:R-:W-:Y:S04]  /*1a5c0*/  LDGSTS.E [R0+0x70008], desc[UR8][R150.64], !P3 ;  /* 0x7000800096007fae */ /* 0x000fe8000d921848 */
[----:B------:R-:W-:Y:S04]  /*1a5d0*/  LDGSTS.E [R0+0x74008], desc[UR8][R134.64], !P3 ;  /* 0x7400800086007fae */ /* 0x000fe8000d921848 */
[----:B---3--:R-:W-:Y:S04]  /*1a5e0*/  LDGSTS.E [R0+0x78008], desc[UR8][R120.64], !P3 ;  /* 0x7800800078007fae */ /* 0x008fe8000d921848 */
[----:B------:R-:W3:Y:S04]  /*1a5f0*/  LDL.64 R120, [R1+0xf60] ;  /* 0x000f600001787983 */ /* 0x000ee80000100a00 */
[----:B--2---:R-:W-:Y:S04]  /*1a600*/  LDGSTS.E [R0+0x7c008], desc[UR8][R106.64], !P3 ;  /* 0x7c0080006a007fae */ /* 0x004fe8000d921848 */
[----:B----4-:R-:W-:Y:S04]  /*1a610*/  LDGSTS.E [R0+0x7000c], desc[UR8][R102.64], !P4 ;  /* 0x7000c00066007fae */ /* 0x010fe8000e121848 */
[----:B------:R-:W-:Y:S04]  /*1a620*/  LDGSTS.E [R0+0x7400c], desc[UR8][R88.64], !P4 ;  /* 0x7400c00058007fae */ /* 0x000fe8000e121848 */
[----:B------:R-:W-:Y:S04]  /*1a630*/  LDGSTS.E [R0+0x7800c], desc[UR8][R86.64], !P4 ;  /* 0x7800c00056007fae */ /* 0x000fe8000e121848 */
[----:B------:R2:W-:Y:S04]  /*1a640*/  LDGSTS.E [R0+0x7c00c], desc[UR8][R248.64], !P4 ;  /* 0x7c00c000f8007fae */ /* 0x0005e8000e121848 */
[----:B------:R-:W4:Y:S04]  /*1a650*/  LDL.LU.64 R248, [R1+0x1d80] ;  /* 0x001d800001f87983 */ /* 0x000f280000300a00 */
[----:B------:R-:W3:Y:S04]  /*1a660*/  LDL.64 R106, [R1+0xf48] ;  /* 0x000f4800016a7983 */ /* 0x000ee80000100a00 */
[----:B------:R-:W3:Y:S04]  /*1a670*/  LDL.64 R102, [R1+0xf40] ;  /* 0x000f400001667983 */ /* 0x000ee80000100a00 */
[----:B------:R-:W3:Y:S04]  /*1a680*/  LDL.64 R88, [R1+0xf38] ;  /* 0x000f380001587983 */ /* 0x000ee80000100a00 */
[----:B------:R-:W3:Y:S01]  /*1a690*/  LDL.64 R86, [R1+0xf30] ;  /* 0x000f300001567983 */ /* 0x000ee20000100a00 */
[----:B------:R-:W-:Y:S01]  /*1a6a0*/  VIADD R7, R27, 0xffffff77 ;  /* 0xffffff771b077836 */ /* 0x000fe20000000000 */
[----:B------:R-:W-:Y:S01]  /*1a6b0*/  IADD3 R6, R29, -0x8a, RZ ;  /* 0xffffff761d067810 */ /* 0x000fe20007ffe0ff */
[----:B--2---:R-:W-:Y:S01]  /*1a6c0*/  VIADD R0, R20, 0xffffff75 ;  /* 0xffffff7514007836 */ /* 0x004fe20000000000 */
[----:B------:R-:W2:Y:S01]  /*1a6d0*/  LDL.64 R188, [R1+0xf28] ;  /* 0x000f280001bc7983 */ /* 0x000ea20000100a00 */
[----:B------:R-:W1:Y:S01]  /*1a6e0*/  LDC R27, c[0x0][0x230] ;  /* 0x00008c00ff1b7b82 */ /* 0x000e620000000800 */
[----:B------:R-:W-:-:S02]  /*1a6f0*/  ISETP.GE.U32.AND P1, PT, R7, 0x7ffffef8, PT ;  /* 0x7ffffef80700780c */ /* 0x000fc40003f26070 */
[----:B------:R-:W-:Y:S01]  /*1a700*/  ISETP.GE.U32.AND P2, PT, R6, 0x7ffffef7, PT ;  /* 0x7ffffef70600780c */ /* 0x000fe20003f46070 */
[----:B------:R-:W2:Y:S04]  /*1a710*/  LDL.64 R186, [R1+0xf20] ;  /* 0x000f200001ba7983 */ /* 0x000ea80000100a00 */
[----:B------:R-:W2:Y:S01]  /*1a720*/  LDL.64 R184, [R1+0xf18] ;  /* 0x000f180001b87983 */ /* 0x000ea20000100a00 */
[----:B------:R-:W1:Y:S03]  /*1a730*/  LDC R20, c[0x0][0x230] ;  /* 0x00008c00ff147b82 */ /* 0x000e660000000800 */
[----:B------:R-:W2:Y:S04]  /*1a740*/  LDL.64 R182, [R1+0xf10] ;  /* 0x000f100001b67983 */ /* 0x000ea80000100a00 */
[----:B------:R-:W2:Y:S01]  /*1a750*/  LDL.64 R166, [R1+0xf08] ;  /* 0x000f080001a67983 */ /* 0x000ea20000100a00 */
[----:B------:R-:W1:Y:S03]  /*1a760*/  LDC R29, c[0x0][0x230] ;  /* 0x00008c00ff1d7b82 */ /* 0x000e660000000800 */
[----:B------:R-:W2:Y:S04]  /*1a770*/  LDL.64 R150, [R1+0xf00] ;  /* 0x000f000001967983 */ /* 0x000ea80000100a00 */
        /* <DEDUP_REMOVED lines=10> */
[----:B----4-:R-:W-:Y:S04]  /*1a820*/  LDGSTS.E [R249+0x40000], desc[UR8][R194.64], !P1 ;  /* 0x40000000c2f97fae */ /* 0x010fe8000c921848 */
[----:B---3--:R-:W-:Y:S04]  /*1a830*/  LDGSTS.E [R249+0x44000], desc[UR8][R120.64], !P1 ;  /* 0x4400000078f97fae */ /* 0x008fe8000c921848 */
[----:B------:R-:W-:Y:S04]  /*1a840*/  LDGSTS.E [R249+0x48000], desc[UR8][R192.64], !P1 ;  /* 0x48000000c0f97fae */ /* 0x000fe8000c921848 */
[----:B------:R-:W-:Y:S04]  /*1a850*/  LDGSTS.E [R249+0x4c000], desc[UR8][R190.64], !P1 ;  /* 0x4c000000bef97fae */ /* 0x000fe8000c921848 */
[----:B------:R-:W3:Y:S04]  /*1a860*/  LDL.64 R120, [R1+0xef0] ;  /* 0x000ef00001787983 */ /* 0x000ee80000100a00 */
[----:B------:R-:W-:Y:S04]  /*1a870*/  LDGSTS.E [R249+0x40004], desc[UR8][R106.64], !P2 ;  /* 0x400040006af97fae */ /* 0x000fe8000d121848 */
[----:B------:R-:W-:Y:S04]  /*1a880*/  LDGSTS.E [R249+0x44004], desc[UR8][R102.64], !P2 ;  /* 0x4400400066f97fae */ /* 0x000fe8000d121848 */
[----:B------:R-:W-:Y:S04]  /*1a890*/  LDGSTS.E [R249+0x48004], desc[UR8][R88.64], !P2 ;  /* 0x4800400058f97fae */ /* 0x000fe8000d121848 */
[----:B------:R-:W4:Y:S04]  /*1a8a0*/  LDL.64 R106, [R1+0x11b8] ;  /* 0x0011b800016a7983 */ /* 0x000f280000100a00 */
[----:B------:R-:W4:Y:S04]  /*1a8b0*/  LDL.64 R102, [R1+0x11c0] ;  /* 0x0011c00001667983 */ /* 0x000f280000100a00 */
[----:B------:R-:W-:Y:S04]  /*1a8c0*/  LDGSTS.E [R249+0x4c004], desc[UR8][R86.64], !P2 ;  /* 0x4c00400056f97fae */ /* 0x000fe8000d121848 */
[----:B------:R-:W4:Y:S01]  /*1a8d0*/  LDL.64 R88, [R1+0x11c8] ;  /* 0x0011c80001587983 */ /* 0x000f220000100a00 */
[----:B------:R-:W-:Y:S01]  /*1a8e0*/  VIADD R7, R24, 0xffffff74 ;  /* 0xffffff7418077836 */ /* 0x000fe20000000000 */
[----:B------:R-:W-:Y:S01]  /*1a8f0*/  ISETP.GE.U32.AND P3, PT, R0, 0x7ffffef6, PT ;  /* 0x7ffffef60000780c */ /* 0x000fe20003f66070 */
[----:B------:R-:W-:Y:S01]  /*1a900*/  VIADD R6, R25, 0xffffff57 ;  /* 0xffffff5719067836 */ /* 0x000fe20000000000 */
[----:B------:R-:W4:Y:S01]  /*1a910*/  LDL.64 R194, [R1+0x1200] ;  /* 0x0012000001c27983 */ /* 0x000f220000100a00 */
[----:B------:R-:W1:Y:S03]  /*1a920*/  LDC R24, c[0x0][0x230] ;  /* 0x00008c00ff187b82 */ /* 0x000e660000000800 */
[----:B------:R-:W4:Y:S01]  /*1a930*/  LDL.64 R86, [R1+0x11d0] ;  /* 0x0011d00001567983 */ /* 0x000f220000100a00 */
[----:B------:R-:W-:-:S02]  /*1a940*/  ISETP.GE.U32.AND P4, PT, R7, 0x7ffffef5, PT ;  /* 0x7ffffef50700780c */ /* 0x000fc40003f86070 */
[----:B------:R-:W-:Y:S01]  /*1a950*/  ISETP.GE.U32.AND P5, PT, R6, 0x7ffffed8, PT ;  /* 0x7ffffed80600780c */ /* 0x000fe20003fa6070 */
[----:B------:R-:W4:Y:S04]  /*1a960*/  LDL.64 R192, [R1+0x1208] ;  /* 0x0012080001c07983 */ /* 0x000f280000100a00 */
[----:B------:R-:W4:Y:S01]  /*1a970*/  LDL.64 R190, [R1+0x1210] ;  /* 0x0012100001be7983 */ /* 0x000f220000100a00 */
[----:B------:R-:W-:Y:S01]  /*1a980*/  IADD3 R0, R26, -0xaa, RZ ;  /* 0xffffff561a007810 */ /* 0x000fe20007ffe0ff */
[----:B------:R-:W1:Y:S02]  /*1a990*/  LDC R6, c[0x0][0x230] ;  /* 0x00008c00ff067b82 */ /* 0x000e640000000800 */
[----:B--2---:R-:W-:Y:S04]  /*1a9a0*/  LDGSTS.E [R249+0x40008], desc[UR8][R188.64], !P3 ;  /* 0x40008000bcf97fae */ /* 0x004fe8000d921848 */
[----:B------:R-:W-:Y:S02]  /*1a9b0*/  LDGSTS.E [R249+0x44008], desc[UR8][R186.64], !P3 ;  /* 0x44008000baf97fae */ /* 0x000fe4000d921848 */
[----:B------:R-:W2:Y:S02]  /*1a9c0*/  LDC R25, c[0x0][0x230] ;  /* 0x00008c00ff197b82 */ /* 0x000ea40000000800 */
[----:B------:R-:W-:Y:S04]  /*1a9d0*/  LDGSTS.E [R249+0x48008], desc[UR8][R184.64], !P3 ;  /* 0x48008000b8f97fae */ /* 0x000fe8000d921848 */
[----:B------:R-:W2:Y:S02]  /*1a9e0*/  LDL.64 R188, [R1+0x1218] ;  /* 0x0012180001bc7983 */ /* 0x000ea40000100a00 */
[----:B------:R-:W2:Y:S02]  /*1a9f0*/  LDC R7, c[0x0][0x230] ;  /* 0x00008c00ff077b82 */ /* 0x000ea40000000800 */
[----:B------:R-:W2:Y:S04]  /*1aa00*/  LDL.64 R186, [R1+0x1220] ;  /* 0x0012200001ba7983 */ /* 0x000ea80000100a00 */
[----:B------:R-:W-:Y:S02]  /*1aa10*/  LDGSTS.E [R249+0x4c008], desc[UR8][R182.64], !P3 ;  /* 0x4c008000b6f97fae */ /* 0x000fe4000d921848 */
[----:B------:R-:W2:Y:S02]  /*1aa20*/  LDC R26, c[0x0][0x230] ;  /* 0x00008c00ff1a7b82 */ /* 0x000ea40000000800 */
[----:B------:R-:W2:Y:S04]  /*1aa30*/  LDL.64 R184, [R1+0x1228] ;  /* 0x0012280001b87983 */ /* 0x000ea80000100a00 */
[----:B------:R-:W-:Y:S04]  /*1aa40*/  LDGSTS.E [R249+0x4000c], desc[UR8][R166.64], !P4 ;  /* 0x4000c000a6f97fae */ /* 0x000fe8000e121848 */
[----:B------:R-:W2:Y:S04]  /*1aa50*/  LDL.64 R182, [R1+0x1230] ;  /* 0x0012300001b67983 */ /* 0x000ea80000100a00 */
[----:B------:R-:W-:Y:S04]  /*1aa60*/  LDGSTS.E [R249+0x4400c], desc[UR8][R150.64], !P4 ;  /* 0x4400c00096f97fae */ /* 0x000fe8000e121848 */
[----:B------:R-:W2:Y:S04]  /*1aa70*/  LDL.64 R166, [R1+0x768] ;  /* 0x0007680001a67983 */ /* 0x000ea80000100a00 */
[----:B------:R-:W-:Y:S04]  /*1aa80*/  LDGSTS.E [R249+0x4800c], desc[UR8][R134.64], !P4 ;  /* 0x4800c00086f97fae */ /* 0x000fe8000e121848 */
[----:B------:R-:W2:Y:S04]  /*1aa90*/  LDL.64 R150, [R1+0x760] ;  /* 0x0007600001967983 */ /* 0x000ea80000100a00 */
[----:B------:R-:W2:Y:S04]  /*1aaa0*/  LDL.64 R134, [R1+0x758] ;  /* 0x0007580001867983 */ /* 0x000ea80000100a00 */
[----:B---3--:R-:W-:Y:S04]  /*1aab0*/  LDGSTS.E [R249+0x4c00c], desc[UR8][R120.64], !P4 ;  /* 0x4c00c00078f97fae */ /* 0x008fe8000e121848 */
[----:B------:R-:W3:Y:S04]  /*1aac0*/  LDL.64 R120, [R1+0x750] ;  /* 0x0007500001787983 */ /* 0x000ee80000100a00 */
[----:B----4-:R-:W-:Y:S04]  /*1aad0*/  LDGSTS.E [R249+0x50000], desc[UR8][R106.64], !P5 ;  /* 0x500000006af97fae */ /* 0x010fe8000e921848 */
[----:B------:R-:W-:Y:S04]  /*1aae0*/  LDGSTS.E [R249+0x54000], desc[UR8][R102.64], !P5 ;  /* 0x5400000066f97fae */ /* 0x000fe8000e921848 */
[----:B------:R-:W4:Y:S04]  /*1aaf0*/  LDL.64 R106, [R1+0x748] ;  /* 0x00074800016a7983 */ /* 0x000f280000100a00 */
[----:B------:R-:W-:Y:S04]  /*1ab00*/  LDGSTS.E [R249+0x58000], desc[UR8][R88.64], !P5 ;  /* 0x5800000058f97fae */ /* 0x000fe8000e921848 */
[----:B------:R-:W4:Y:S04]  /*1ab10*/  LDL.64 R102, [R1+0x740] ;  /* 0x0007400001667983 */ /* 0x000f280000100a00 */
[----:B------:R-:W-:Y:S04]  /*1ab20*/  LDGSTS.E [R249+0x5c000], desc[UR8][R86.64], !P5 ;  /* 0x5c00000056f97fae */ /* 0x000fe8000e921848 */
[----:B------:R-:W4:Y:S04]  /*1ab30*/  LDL.64 R88, [R1+0x738] ;  /* 0x0007380001587983 */ /* 0x000f280000100a00 */
[----:B------:R-:W4:Y:S01]  /*1ab40*/  LDL.64 R86, [R1+0x730] ;  /* 0x0007300001567983 */ /* 0x000f220000100a00 */
[----:B------:R-:W-:Y:S01]  /*1ab50*/  ISETP.GE.U32.AND P0, PT, R0, 0x7ffffed7, PT ;  /* 0x7ffffed70000780c */ /* 0x000fe20003f06070 */
[----:B-1----:R-:W-:-:S02]  /*1ab60*/  VIADD R0, R28, 0xffffff55 ;  /* 0xffffff551c007836 */ /* 0x002fc40000000000 */
[----:B------:R-:W1:Y:S03]  /*1ab70*/  LDC R28, c[0x0][0x230] ;  /* 0x00008c00ff1c7b82 */ /* 0x000e660000000800 */
[----:B------:R-:W-:Y:S01]  /*1ab80*/  ISETP.GE.U32.AND P1, PT, R0, 0x7ffffed6, PT ;  /* 0x7ffffed60000780c */ /* 0x000fe20003f26070 */
[----:B------:R-:W-:-:S05]  /*1ab90*/  VIADD R0, R30, 0xffffff54 ;  /* 0xffffff541e007836 */ /* 0x000fca0000000000 */
[----:B------:R-:W-:Y:S01]  /*1aba0*/  ISETP.GE.U32.AND P2, PT, R0, 0x7ffffed5, PT ;  /* 0x7ffffed50000780c */ /* 0x000fe20003f46070 */
[----:B------:R-:W-:Y:S01]  /*1abb0*/  VIADD R0, R27, 0xffffff37 ;  /* 0xffffff371b007836 */ /* 0x000fe20000000000 */
[----:B------:R-:W-:Y:S01]  /*1abc0*/  LDGSTS.E [R249+0x50004], desc[UR8][R204.64], !P0 ;  /* 0x50004000ccf97fae */ /* 0x000fe2000c121848 */
[----:B------:R-:W1:Y:S03]  /*1abd0*/  LDC R27, c[0x0][0x230] ;  /* 0x00008c00ff1b7b82 */ /* 0x000e660000000800 */
[----:B------:R-:W-:Y:S01]  /*1abe0*/  ISETP.GE.U32.AND P3, PT, R0, 0x7ffffeb8, PT ;  /* 0x7ffffeb80000780c */ /* 0x000fe20003f66070 */
[----:B------:R-:W-:Y:S01]  /*1abf0*/  LDGSTS.E [R249+0x54004], desc[UR8][R202.64], !P0 ;  /* 0x54004000caf97fae */ /* 0x000fe2000c121848 */
[----:B------:R-:W-:-:S03]  /*1ac00*/  IADD3 R0, R6, -0xca, RZ ;  /* 0xffffff3606007810 */ /* 0x000fc60007ffe0ff */
[----:B------:R-:W-:Y:S04]  /*1ac10*/  LDGSTS.E [R249+0x58004], desc[UR8][R200.64], !P0 ;  /* 0x58004000c8f97fae */ /* 0x000fe8000c121848 */
[----:B------:R-:W4:Y:S01]  /*1ac20*/  LDL.64 R204, [R1+0x708] ;  /* 0x0007080001cc7983 */ /* 0x000f220000100a00 */
[----:B------:R-:W-:Y:S01]  /*1ac30*/  ISETP.GE.U32.AND P4, PT, R0, 0x7ffffeb7, PT ;  /* 0x7ffffeb70000780c */ /* 0x000fe20003f86070 */
        /* <DEDUP_REMOVED lines=14> */
[----:B------:R-:W-:Y:S04]  /*1ad20*/  LDGSTS.E [R249+0x5400c], desc[UR8][R186.64], !P2 ;  /* 0x5400c000baf97fae */ /* 0x000fe8000d121848 */
        /* <DEDUP_REMOVED lines=31> */
[----:B-1----:R-:W-:Y:S01]  /*1af20*/  IADD3 R0, R27, -0xea, RZ ;  /* 0xffffff161b007810 */ /* 0x002fe20007ffe0ff */
[----:B------:R-:W1:Y:S02]  /*1af30*/  LDC R24, c[0x0][0x230] ;  /* 0x00008c00ff187b82 */ /* 0x000e640000000800 */
[----:B------:R-:W-:Y:S01]  /*1af40*/  LDGSTS.E [R249+0x64008], desc[UR8][R210.64], !P5 ;  /* 0x64008000d2f97fae */ /* 0x000fe2000e921848 */
[----:B------:R-:W-:Y:S01]  /*1af50*/  ISETP.GE.U32.AND P2, PT, R0, 0x7ffffe97, PT ;  /* 0x7ffffe970000780c */ /* 0x000fe20003f46070 */
[----:B------:R-:W-:Y:S02]  /*1af60*/  VIADD R0, R7, 0xffffff15 ;  /* 0xffffff1507007836 */ /* 0x000fe40000000000 */
[----:B------:R-:W-:Y:S02]  /*1af70*/  LDGSTS.E [R249+0x68008], desc[UR8][R208.64], !P5 ;  /* 0x68008000d0f97fae */ /* 0x000fe4000e921848 */
[----:B------:R-:W1:Y:S01]  /*1af80*/  LDC R7, c[0x0][0x230] ;  /* 0x00008c00ff077b82 */ /* 0x000e620000000800 */
[----:B------:R-:W-:Y:S01]  /*1af90*/  ISETP.GE.U32.AND P3, PT, R0, 0x7ffffe96, PT ;  /* 0x7ffffe960000780c */ /* 0x000fe20003f66070 */
[----:B------:R-:W-:Y:S01]  /*1afa0*/  LDGSTS.E [R249+0x6c008], desc[UR8][R206.64], !P5 ;  /* 0x6c008000cef97fae */ /* 0x000fe2000e921848 */
[----:B------:R-:W-:-:S03]  /*1afb0*/  VIADD R0, R6, 0xffffff14 ;  /* 0xffffff1406007836 */ /* 0x000fc60000000000 */
[----:B------:R-:W-:Y:S02]  /*1afc0*/  LDGSTS.E [R249+0x6000c], desc[UR8][R204.64], !P0 ;  /* 0x6000c000ccf97fae */ /* 0x000fe4000c121848 */
[----:B------:R-:W1:Y:S02]  /*1afd0*/  LDC R27, c[0x0][0x230] ;  /* 0x00008c00ff1b7b82 */ /* 0x000e640000000800 */
[----:B------:R-:W-:Y:S01]  /*1afe0*/  LDGSTS.E [R249+0x6400c], desc[UR8][R202.64], !P0 ;  /* 0x6400c000caf97fae */ /* 0x000fe2000c121848 */
[----:B------:R-:W-:-:S03]  /*1aff0*/  ISETP.GE.U32.AND P4, PT, R0, 0x7ffffe95, PT ;  /* 0x7ffffe950000780c */ /* 0x000fc60003f86070 */
[----:B------:R-:W-:Y:S04]  /*1b000*/  LDGSTS.E [R249+0x6800c], desc[UR8][R200.64], !P0 ;  /* 0x6800c000c8f97fae */ /* 0x000fe8000c121848 */
[----:B------:R-:W-:Y:S04]  /*1b010*/  LDGSTS.E [R249+0x6c00c], desc[UR8][R198.64], !P0 ;  /* 0x6c00c000c6f97fae */ /* 0x000fe8000c121848 */
[----:B------:R-:W-:Y:S04]  /*1b020*/  LDGSTS.E [R249+0x70000], desc[UR8][R196.64], !P1 ;  /* 0x70000000c4f97fae */ /* 0x000fe8000c921848 */
[----:B------:R-:W-:Y:S01]  /*1b030*/  LDGSTS.E [R249+0x74000], desc[UR8][R194.64], !P1 ;  /* 0x74000000c2f97fae */ /* 0x000fe2000c921848 */
[----:B------:R-:W-:Y:S01]  /*1b040*/  VIADD R6, R26, 0xffffff73 ;  /* 0xffffff731a067836 */ /* 0x000fe20000000000 */
[----:B------:R-:W-:Y:S01]  /*1b050*/  IADD3 R0, R28, -0x8e, RZ ;  /* 0xffffff721c007810 */ /* 0x000fe20007ffe0ff */
[----:B------:R-:W1:Y:S01]  /*1b060*/  LDC R26, c[0x0][0x230] ;  /* 0x00008c00ff1a7b82 */ /* 0x000e620000000800 */
[----:B------:R-:W4:Y:S04]  /*1b070*/  LDL.64 R204, [R1+0x1258] ;  /* 0x0012580001cc7983 */ /* 0x000f280000100a00 */
[----:B------:R-:W-:Y:S03]  /*1b080*/  LDGSTS.E [R249+0x78000], desc[UR8][R192.64], !P1 ;  /* 0x78000000c0f97fae */ /* 0x000fe6000c921848 */
[----:B------:R-:W1:Y:S01]  /*1b090*/  LDC R28, c[0x0][0x230] ;  /* 0x00008c00ff1c7b82 */ /* 0x000e620000000800 */
[----:B------:R-:W4:Y:S04]  /*1b0a0*/  LDL.64 R194, [R1+0xee8] ;  /* 0x000ee80001c27983 */ /* 0x000f280000100a00 */
[----:B--2---:R-:W-:Y:S04]  /*1b0b0*/  LDGSTS.E [R249+0x7c000], desc[UR8][R190.64], !P1 ;  /* 0x7c000000bef97fae */ /* 0x004fe8000c921848 */
[----:B------:R-:W2:Y:S04]  /*1b0c0*/  LDL.64 R192, [R1+0xed8] ;  /* 0x000ed80001c07983 */ /* 0x000ea80000100a00 */
[----:B------:R-:W-:Y:S04]  /*1b0d0*/  LDGSTS.E [R249+0x70004], desc[UR8][R188.64], !P2 ;  /* 0x70004000bcf97fae */ /* 0x000fe8000d121848 */
[----:B------:R-:W2:Y:S04]  /*1b0e0*/  LDL.64 R190, [R1+0xed0] ;  /* 0x000ed00001be7983 */ /* 0x000ea80000100a00 */
[----:B------:R-:W-:Y:S01]  /*1b0f0*/  LDGSTS.E [R249+0x74004], desc[UR8][R186.64], !P2 ;  /* 0x74004000baf97fae */ /* 0x000fe2000d121848 */
[----:B------:R-:W-:-:S03]  /*1b100*/  ISETP.GE.U32.AND P1, PT, R6, 0x7ffffef4, PT ;  /* 0x7ffffef40600780c */ /* 0x000fc60003f26070 */
[----:B------:R-:W2:Y:S04]  /*1b110*/  LDL.64 R188, [R1+0xea8] ;  /* 0x000ea80001bc7983 */ /* 0x000ea80000100a00 */
[----:B------:R-:W-:Y:S04]  /*1b120*/  LDGSTS.E [R249+0x78004], desc[UR8][R184.64], !P2 ;  /* 0x78004000b8f97fae */ /* 0x000fe8000d121848 */
[----:B------:R-:W2:Y:S04]  /*1b130*/  LDL.64 R186, [R1+0xea0] ;  /* 0x000ea00001ba7983 */ /* 0x000ea80000100a00 */
[----:B------:R-:W-:Y:S04]  /*1b140*/  LDGSTS.E [R249+0x7c004], desc[UR8][R182.64], !P2 ;  /* 0x7c004000b6f97fae */ /* 0x000fe8000d121848 */
        /* <DEDUP_REMOVED lines=25> */
[----:B------:R-:W4:Y:S04]  /*1b2e0*/  LDL.64 R86, [R1+0xeb0] ;  /* 0x000eb00001567983 */ /* 0x000f280000100a00 */
[----:B------:R-:W-:Y:S01]  /*1b2f0*/  LDGSTS.E [R248+0x40000], desc[UR8][R194.64], !P1 ;  /* 0x40000000c2f87fae */ /* 0x000fe2000c921848 */
[----:B-1----:R-:W-:-:S02]  /*1b300*/  VIADD R0, R7, 0xffffff71 ;  /* 0xffffff7107007836 */ /* 0x002fc40000000000 */
[----:B------:R-:W-:Y:S01]  /*1b310*/  VIADD R6, R24, 0xffffff53 ;  /* 0xffffff5318067836 */ /* 0x000fe20000000000 */
[----:B------:R-:W4:Y:S04]  /*1b320*/  LDL.64 R194, [R1+0x1280] ;  /* 0x0012800001c27983 */ /* 0x000f280000100a00 */
[----:B---3--:R-:W-:Y:S01]  /*1b330*/  LDGSTS.E [R248+0x44000], desc[UR8][R120.64], !P1 ;  /* 0x4400000078f87fae */ /* 0x008fe2000c921848 */
[----:B------:R-:W-:Y:S01]  /*1b340*/  VIADD R7, R20, 0xffffff70 ;  /* 0xffffff7014077836 */ /* 0x000fe20000000000 */
[----:B------:R-:W-:Y:S01]  /*1b350*/  ISETP.GE.U32.AND P3, PT, R0, 0x7ffffef2, PT ;  /* 0x7ffffef20000780c */ /* 0x000fe20003f66070 */
[----:B------:R-:W1:Y:S01]  /*1b360*/  LDC R20, c[0x0][0x230] ;  /* 0x00008c00ff147b82 */ /* 0x000e620000000800 */
[----:B--2---:R-:W-:Y:S04]  /*1b370*/  LDGSTS.E [R248+0x48000], desc[UR8][R192.64], !P1 ;  /* 0x48000000c0f87fae */ /* 0x004fe8000c921848 */
[----:B------:R-:W-:Y:S03]  /*1b380*/  LDGSTS.E [R248+0x4c000], desc[UR8][R190.64], !P1 ;  /* 0x4c000000bef87fae */ /* 0x000fe6000c921848 */
[----:B------:R-:W2:Y:S01]  /*1b390*/  LDC R24, c[0x0][0x230] ;  /* 0x00008c00ff187b82 */ /* 0x000ea20000000800 */
[----:B------:R-:W3:Y:S04]  /*1b3a0*/  LDL.64 R120, [R1+0xe70] ;  /* 0x000e700001787983 */ /* 0x000ee80000100a00 */
[----:B----4-:R-:W-:Y:S01]  /*1b3b0*/  LDGSTS.E [R248+0x40004], desc[UR8][R106.64], !P2 ;  /* 0x400040006af87fae */ /* 0x010fe2000d121848 */
[----:B------:R-:W-:-:S02]  /*1b3c0*/  ISETP.GE.U32.AND P4, PT, R7, 0x7ffffef1, PT ;  /* 0x7ffffef10700780c */ /* 0x000fc40003f86070 */
[----:B------:R-:W-:Y:S01]  /*1b3d0*/  ISETP.GE.U32.AND P5, PT, R6, 0x7ffffed4, PT ;  /* 0x7ffffed40600780c */ /* 0x000fe20003fa6070 */
[----:B------:R-:W4:Y:S01]  /*1b3e0*/  LDL.64 R192, [R1+0x1288] ;  /* 0x0012880001c07983 */ /* 0x000f220000100a00 */
[----:B------:R-:W1:Y:S03]  /*1b3f0*/  LDC R6, c[0x0][0x230] ;  /* 0x00008c00ff067b82 */ /* 0x000e660000000800 */
[----:B------:R-:W-:Y:S04]  /*1b400*/  LDGSTS.E [R248+0x44004], desc[UR8][R102.64], !P2 ;  /* 0x4400400066f87fae */ /* 0x000fe8000d121848 */
[----:B------:R-:W2:Y:S01]  /*1b410*/  LDL.64 R106, [R1+0x1238] ;  /* 0x00123800016a7983 */ /* 0x000ea20000100a00 */
[----:B------:R-:W-:Y:S01]  /*1b420*/  IADD3 R0, R25, -0xae, RZ ;  /* 0xffffff5219007810 */ /* 0x000fe20007ffe0ff */
[----:B------:R-:W4:Y:S02]  /*1b430*/  LDC R7, c[0x0][0x230] ;  /* 0x00008c00ff077b82 */ /* 0x000f240000000800 */
[----:B------:R-:W-:Y:S04]  /*1b440*/  LDGSTS.E [R248+0x48004], desc[UR8][R88.64], !P2 ;  /* 0x4800400058f87fae */ /* 0x000fe8000d121848 */
[----:B------:R-:W4:Y:S02]  /*1b450*/  LDL.64 R102, [R1+0x1240] ;  /* 0x0012400001667983 */ /* 0x000f240000100a00 */
[----:B------:R-:W1:Y:S02]  /*1b460*/  LDC R25, c[0x0][0x230] ;  /* 0x00008c00ff197b82 */ /* 0x000e640000000800 */
[----:B------:R-:W-:Y:S04]  /*1b470*/  LDGSTS.E [R248+0x4c004], desc[UR8][R86.64], !P2 ;  /* 0x4c00400056f87fae */ /* 0x000fe8000d121848 */
[----:B------:R-:W4:Y:S04]  /*1b480*/  LDL.64 R88, [R1+0x1248] ;  /* 0x0012480001587983 */ /* 0x000f280000100a00 */
[----:B------:R-:W-:Y:S04]  /*1b490*/  LDGSTS.E [R248+0x40008], desc[UR8][R188.64], !P3 ;  /* 0x40008000bcf87fae */ /* 0x000fe8000d921848 */
[----:B------:R-:W4:Y:S04]  /*1b4a0*/  LDL.64 R86, [R1+0x1250] ;  /* 0x0012500001567983 */ /* 0x000f280000100a00 */
        /* <DEDUP_REMOVED lines=121> */
[----:B------:R-:W-:Y:S04]  /*1bc40*/  LDGSTS.E [R248+0x7c00c], desc[UR8][R2.64], !P4 ;  /* 0x7c00c00002f87fae */ /* 0x000fe8000e121848 */
[----:B------:R-:W2:Y:S04]  /*1bc50*/  LDL.LU.64 R2, [R1+0x1d78] ;  /* 0x001d780001027983 */ /* 0x000ea80000300a00 */
[----:B------:R-:W4:Y:S04]  /*1bc60*/  LDL.64 R106, [R1+0xe48] ;  /* 0x000e4800016a7983 */ /* 0x000f280000100a00 */
[----:B------:R-:W4:Y:S04]  /*1bc70*/  LDL.64 R102, [R1+0xe40] ;  /* 0x000e400001667983 */ /* 0x000f280000100a00 */
[----:B------:R-:W4:Y:S04]  /*1bc80*/  LDL.64 R88, [R1+0xe38] ;  /* 0x000e380001587983 */ /* 0x000f280000100a00 */
[----:B------:R-:W4:Y:S01]  /*1bc90*/  LDL.64 R86, [R1+0xe30] ;  /* 0x000e300001567983 */ /* 0x000f220000100a00 */
[----:B------:R-:W-:Y:S01]  /*1bca0*/  VIADD R6, R26, 0xffffff6f ;  /* 0xffffff6f1a067836 */ /* 0x000fe20000000000 */
[----:B------:R-:W-:Y:S01]  /*1bcb0*/  IADD3 R0, R28, -0x92, RZ ;  /* 0xffffff6e1c007810 */ /* 0x000fe20007ffe0ff */
[----:B------:R-:W1:Y:S01]  /*1bcc0*/  LDC R26, c[0x0][0x230] ;  /* 0x00008c00ff1a7b82 */ /* 0x000e620000000800 */
[----:B------:R-:W4:Y:S02]  /*1bcd0*/  LDL.64 R188, [R1+0xe28] ;  /* 0x000e280001bc7983 */ /* 0x000f240000100a00 */
[----:B------:R-:W-:-:S02]  /*1bce0*/  ISETP.GE.U32.AND P1, PT, R6, 0x7ffffef0, PT ;  /* 0x7ffffef00600780c */ /* 0x000fc40003f26070 */
[----:B------:R-:W-:Y:S01]  /*1bcf0*/  ISETP.GE.U32.AND P2, PT, R0, 0x7ffffeef, PT ;  /* 0x7ffffeef0000780c */ /* 0x000fe20003f46070 */
[----:B------:R-:W4:Y:S02]  /*1bd00*/  LDL.64 R186, [R1+0xe20] ;  /* 0x000e200001ba7983 */ /* 0x000f240000100a00 */
[----:B------:R-:W1:Y:S02]  /*1bd10*/  LDC R28, c[0x0][0x230] ;  /* 0x00008c00ff1c7b82 */ /* 0x000e640000000800 */
        /* <DEDUP_REMOVED lines=14> */
[----:B--2---:R-:W-:Y:S04]  /*1be00*/  LDGSTS.E [R2+0x40000], desc[UR8][R194.64], !P1 ;  /* 0x40000000c2027fae */ /* 0x004fe8000c921848 */
[----:B---3--:R-:W-:Y:S04]  /*1be10*/  LDGSTS.E [R2+0x44000], desc[UR8][R120.64], !P1 ;  /* 0x4400000078027fae */ /* 0x008fe8000c921848 */
[----:B------:R-:W-:Y:S04]  /*1be20*/  LDGSTS.E [R2+0x48000], desc[UR8][R192.64], !P1 ;  /* 0x48000000c0027fae */ /* 0x000fe8000c921848 */
[----:B------:R-:W-:Y:S04]  /*1be30*/  LDGSTS.E [R2+0x4c000], desc[UR8][R190.64], !P1 ;  /* 0x4c000000be027fae */ /* 0x000fe8000c921848 */
[----:B------:R-:W2:Y:S04]  /*1be40*/  LDL.64 R120, [R1+0xdf0] ;  /* 0x000df00001787983 */ /* 0x000ea80000100a00 */
[----:B----4-:R-:W-:Y:S04]  /*1be50*/  LDGSTS.E [R2+0x40004], desc[UR8][R106.64], !P2 ;  /* 0x400040006a027fae */ /* 0x010fe8000d121848 */
[----:B------:R-:W-:Y:S04]  /*1be60*/  LDGSTS.E [R2+0x44004], desc[UR8][R102.64], !P2 ;  /* 0x4400400066027fae */ /* 0x000fe8000d121848 */
[----:B------:R-:W-:Y:S04]  /*1be70*/  LDGSTS.E [R2+0x48004], desc[UR8][R88.64], !P2 ;  /* 0x4800400058027fae */ /* 0x000fe8000d121848 */
[----:B------:R-:W3:Y:S04]  /*1be80*/  LDL.64 R106, [R1+0x12b8] ;  /* 0x0012b800016a7983 */ /* 0x000ee80000100a00 */
[----:B------:R-:W4:Y:S04]  /*1be90*/  LDL.64 R102, [R1+0x12c0] ;  /* 0x0012c00001667983 */ /* 0x000f280000100a00 */
[----:B------:R-:W4:Y:S04]  /*1bea0*/  LDL.64 R88, [R1+0x12c8] ;  /* 0x0012c80001587983 */ /* 0x000f280000100a00 */
[----:B------:R-:W-:Y:S01]  /*1beb0*/  LDGSTS.E [R2+0x4c004], desc[UR8][R86.64], !P2 ;  /* 0x4c00400056027fae */ /* 0x000fe2000d121848 */
[----:B------:R-:W-:-:S02]  /*1bec0*/  VIADD R0, R7, 0xffffff6d ;  /* 0xffffff6d07007836 */ /* 0x000fc40000000000 */
[----:B------:R-:W-:Y:S01]  /*1bed0*/  VIADD R6, R24, 0xffffff4f ;  /* 0xffffff4f18067836 */ /* 0x000fe20000000000 */
[----:B------:R-:W4:Y:S04]  /*1bee0*/  LDL.64 R194, [R1+0x1300] ;  /* 0x0013000001c27983 */ /* 0x000f280000100a00 */
[----:B------:R-:W4:Y:S04]  /*1bef0*/  LDL.64 R192, [R1+0x1308] ;  /* 0x0013080001c07983 */ /* 0x000f280000100a00 */
[----:B------:R-:W4:Y:S01]  /*1bf00*/  LDL.64 R86, [R1+0x12d0] ;  /* 0x0012d00001567983 */ /* 0x000f220000100a00 */
[----:B------:R-:W-:Y:S01]  /*1bf10*/  VIADD R7, R20, 0xffffff6c ;  /* 0xffffff6c14077836 */ /* 0x000fe20000000000 */
[----:B------:R-:W-:Y:S01]  /*1bf20*/  ISETP.GE.U32.AND P3, PT, R0, 0x7ffffeee, PT ;  /* 0x7ffffeee0000780c */ /* 0x000fe20003f66070 */
[----:B------:R-:W1:Y:S01]  /*1bf30*/  LDC R20, c[0x0][0x230] ;  /* 0x00008c00ff147b82 */ /* 0x000e620000000800 */
[----:B------:R-:W4:Y:S02]  /*1bf40*/  LDL.64 R190, [R1+0x1310] ;  /* 0x0013100001be7983 */ /* 0x000f240000100a00 */
[----:B------:R-:W-:-:S02]  /*1bf50*/  ISETP.GE.U32.AND P4, PT, R7, 0x7ffffeed, PT ;  /* 0x7ffffeed0700780c */ /* 0x000fc40003f86070 */
[----:B------:R-:W-:Y:S02]  /*1bf60*/  ISETP.GE.U32.AND P5, PT, R6, 0x7ffffed0, PT ;  /* 0x7ffffed00600780c */ /* 0x000fe40003fa6070 */
[----:B------:R-:W-:Y:S01]  /*1bf70*/  IADD3 R0, R25, -0xb2, RZ ;  /* 0xffffff4e19007810 */ /* 0x000fe20007ffe0ff */
[----:B------:R-:W1:Y:S04]  /*1bf80*/  LDC R6, c[0x0][0x230] ;  /* 0x00008c00ff067b82 */ /* 0x000e680000000800 */
[----:B------:R-:W-:Y:S04]  /*1bf90*/  LDGSTS.E [R2+0x40008], desc[UR8][R188.64], !P3 ;  /* 0x40008000bc027fae */ /* 0x000fe8000d921848 */
[----:B------:R-:W-:Y:S01]  /*1bfa0*/  LDGSTS.E [R2+0x44008], desc[UR8][R186.64], !P3 ;  /* 0x44008000ba027fae */ /* 0x000fe2000d921848 */
[----:B------:R-:W1:Y:S03]  /*1bfb0*/  LDC R25, c[0x0][0x230] ;  /* 0x00008c00ff197b82 */ /* 0x000e660000000800 */
[----:B------:R-:W-:Y:S04]  /*1bfc0*/  LDGSTS.E [R2+0x48008], desc[UR8][R184.64], !P3 ;  /* 0x48008000b8027fae */ /* 0x000fe8000d921848 */
[----:B------:R-:W4:Y:S01]  /*1bfd0*/  LDL.64 R188, [R1+0x1318] ;  /* 0x0013180001bc7983 */ /* 0x000f220000100a00 */
[----:B------:R-:W1:Y:S03]  /*1bfe0*/  LDC R24, c[0x0][0x230] ;  /* 0x00008c00ff187b82 */ /* 0x000e660000000800 */
[----:B------:R-:W4:Y:S04]  /*1bff0*/  LDL.64 R186, [R1+0x1320] ;  /* 0x0013200001ba7983 */ /* 0x000f280000100a00 */
[----:B------:R-:W-:Y:S01]  /*1c000*/  LDGSTS.E [R2+0x4c008], desc[UR8][R182.64], !P3 ;  /* 0x4c008000b6027fae */ /* 0x000fe2000d921848 */
[----:B------:R-:W1:Y:S03]  /*1c010*/  LDC R7, c[0x0][0x230] ;  /* 0x00008c00ff077b82 */ /* 0x000e660000000800 */
        /* <DEDUP_REMOVED lines=8> */
[----:B--2---:R-:W-:Y:S04]  /*1c0a0*/  LDGSTS.E [R2+0x4c00c], desc[UR8][R120.64], !P4 ;  /* 0x4c00c00078027fae */ /* 0x004fe8000e121848 */
[----:B------:R-:W2:Y:S04]  /*1c0b0*/  LDL.64 R120, [R1+0x650] ;  /* 0x0006500001787983 */ /* 0x000ea80000100a00 */
[----:B---3--:R-:W-:Y:S04]  /*1c0c0*/  LDGSTS.E [R2+0x50000], desc[UR8][R106.64], !P5 ;  /* 0x500000006a027fae */ /* 0x008fe8000e921848 */
[----:B----4-:R-:W-:Y:S04]  /*1c0d0*/  LDGSTS.E [R2+0x54000], desc[UR8][R102.64], !P5 ;  /* 0x5400000066027fae */ /* 0x010fe8000e921848 */
[----:B------:R-:W-:Y:S04]  /*1c0e0*/  LDGSTS.E [R2+0x58000], desc[UR8][R88.64], !P5 ;  /* 0x5800000058027fae */ /* 0x000fe8000e921848 */
[----:B------:R-:W3:Y:S04]  /*1c0f0*/  LDL.64 R106, [R1+0x648] ;  /* 0x00064800016a7983 */ /* 0x000ee80000100a00 */
[----:B------:R-:W4:Y:S04]  /*1c100*/  LDL.64 R102, [R1+0x640] ;  /* 0x0006400001667983 */ /* 0x000f280000100a00 */
[----:B------:R-:W4:Y:S04]  /*1c110*/  LDL.64 R88, [R1+0x638] ;  /* 0x0006380001587983 */ /* 0x000f280000100a00 */
[----:B------:R-:W-:Y:S04]  /*1c120*/  LDGSTS.E [R2+0x5c000], desc[UR8][R86.64], !P5 ;  /* 0x5c00000056027fae */ /* 0x000fe8000e921848 */
[----:B------:R-:W4:Y:S01]  /*1c130*/  LDL.64 R86, [R1+0x630] ;  /* 0x0006300001567983 */ /* 0x000f220000100a00 */
[----:B------:R-:W-:Y:S01]  /*1c140*/  ISETP.GE.U32.AND P0, PT, R0, 0x7ffffecf, PT ;  /* 0x7ffffecf0000780c */ /* 0x000fe20003f06070 */
[----:B-1----:R-:W-:-:S02]  /*1c150*/  VIADD R0, R27, 0xffffff4d ;  /* 0xffffff4d1b007836 */ /* 0x002fc40000000000 */
[----:B------:R-:W1:Y:S03]  /*1c160*/  LDC R27, c[0x0][0x230] ;  /* 0x00008c00ff1b7b82 */ /* 0x000e660000000800 */
[----:B------:R-:W-:Y:S01]  /*1c170*/  ISETP.GE.U32.AND P1, PT, R0, 0x7ffffece, PT ;  /* 0x7ffffece0000780c */ /* 0x000fe20003f26070 */
[----:B------:R-:W-:-:S04]  /*1c180*/  VIADD R0, R29, 0xffffff4c ;  /* 0xffffff4c1d007836 */ /* 0x000fc80000000000 */
[----:B------:R-:W1:Y:S01]  /*1c190*/  LDC R29, c[0x0][0x230] ;  /* 0x00008c00ff1d7b82 */ /* 0x000e620000000800 */
[----:B------:R-:W-:Y:S01]  /*1c1a0*/  ISETP.GE.U32.AND P2, PT, R0, 0x7ffffecd, PT ;  /* 0x7ffffecd0000780c */ /* 0x000fe20003f46070 */
[----:B------:R-:W-:Y:S01]  /*1c1b0*/  VIADD R0, R26, 0xffffff2f ;  /* 0xffffff2f1a007836 */ /* 0x000fe20000000000 */
[----:B------:R-:W-:Y:S04]  /*1c1c0*/  LDGSTS.E [R2+0x50004], desc[UR8][R204.64], !P0 ;  /* 0x50004000cc027fae */ /* 0x000fe8000c121848 */
[----:B------:R-:W-:Y:S01]  /*1c1d0*/  ISETP.GE.U32.AND P3, PT, R0, 0x7ffffeb0, PT ;  /* 0x7ffffeb00000780c */ /* 0x000fe20003f66070 */
[----:B------:R-:W-:Y:S01]  /*1c1e0*/  LDGSTS.E [R2+0x54004], desc[UR8][R202.64], !P0 ;  /* 0x54004000ca027fae */ /* 0x000fe2000c121848 */
[----:B------:R-:W-:Y:S01]  /*1c1f0*/  IADD3 R0, R6, -0xd2, RZ ;  /* 0xffffff2e06007810 */ /* 0x000fe20007ffe0ff */
[----:B------:R-:W1:Y:S02]  /*1c200*/  LDC R26, c[0x0][0x230] ;  /* 0x00008c00ff1a7b82 */ /* 0x000e640000000800 */
        /* <DEDUP_REMOVED lines=109> */
[----:B------:R1:W-:Y:S04]  /*1c8e0*/  LDGSTS.E [R2+0x7c00c], desc[UR8][R86.64], !P4 ;  /* 0x7c00c00056027fae */ /* 0x0003e8000e121848 */
[----:B------:R-:W4:Y:S04]  /*1c8f0*/  LDL.64 R86, [R1+0xdb0] ;  /* 0x000db00001567983 */ /* 0x000f280000100a00 */
[----:B------:R-:W-:Y:S01]  /*1c900*/  LDGSTS.E [R21+0x40000], desc[UR8][R194.64], !P1 ;  /* 0x40000000c2157fae */ /* 0x000fe2000c921848 */
[----:B-1----:R-:W-:-:S02]  /*1c910*/  VIADD R0, R7, 0xffffff69 ;  /* 0xffffff6907007836 */ /* 0x002fc40000000000 */
[----:B------:R-:W-:Y:S01]  /*1c920*/  VIADD R6, R20, 0xffffff68 ;  /* 0xffffff6814067836 */ /* 0x000fe20000000000 */
[----:B------:R-:W1:Y:S01]  /*1c930*/  LDC R7, c[0x0][0x230] ;  /* 0x00008c00ff077b82 */ /* 0x000e620000000800 */
[----:B------:R-:W-:Y:S01]  /*1c940*/  VIADD R2, R24, 0xffffff4b ;  /* 0xffffff4b18027836 */ /* 0x000fe20000000000 */
[----:B------:R-:W4:Y:S04]  /*1c950*/  LDL.64 R194, [R1+0x1380] ;  /* 0x0013800001c27983 */ /* 0x000f280000100a00 */
[----:B--2---:R-:W-:Y:S01]  /*1c960*/  LDGSTS.E [R21+0x44000], desc[UR8][R120.64], !P1 ;  /* 0x4400000078157fae */ /* 0x004fe2000c921848 */
[----:B------:R-:W-:Y:S01]  /*1c970*/  ISETP.GE.U32.AND P3, PT, R0, 0x7ffffeea, PT ;  /* 0x7ffffeea0000780c */ /* 0x000fe20003f66070 */
[----:B------:R-:W2:Y:S02]  /*1c980*/  LDC R24, c[0x0][0x230] ;  /* 0x00008c00ff187b82 */ /* 0x000ea40000000800 */
[----:B------:R-:W-:Y:S04]  /*1c990*/  LDGSTS.E [R21+0x48000], desc[UR8][R192.64], !P1 ;  /* 0x48000000c0157fae */ /* 0x000fe8000c921848 */
[----:B------:R-:W-:Y:S02]  /*1c9a0*/  LDGSTS.E [R21+0x4c000], desc[UR8][R190.64], !P1 ;  /* 0x4c000000be157fae */ /* 0x000fe4000c921848 */
[----:B------:R-:W2:Y:S02]  /*1c9b0*/  LDC R20, c[0x0][0x230] ;  /* 0x00008c00ff147b82 */ /* 0x000ea40000000800 */
[----:B------:R-:W2:Y:S04]  /*1c9c0*/  LDL.64 R120, [R1+0xd70] ;  /* 0x000d700001787983 */ /* 0x000ea80000100a00 */
[----:B---3--:R-:W-:Y:S04]  /*1c9d0*/  LDGSTS.E [R21+0x40004], desc[UR8][R106.64], !P2 ;  /* 0x400040006a157fae */ /* 0x008fe8000d121848 */
[----:B----4-:R-:W-:Y:S04]  /*1c9e0*/  LDGSTS.E [R21+0x44004], desc[UR8][R102.64], !P2 ;  /* 0x4400400066157fae */ /* 0x010fe8000d121848 */
[----:B------:R-:W-:Y:S04]  /*1c9f0*/  LDGSTS.E [R21+0x48004], desc[UR8][R88.64], !P2 ;  /* 0x4800400058157fae */ /* 0x000fe8000d121848 */
[----:B------:R-:W3:Y:S04]  /*1ca00*/  LDL.64 R106, [R1+0x1338] ;  /* 0x00133800016a7983 */ /* 0x000ee80000100a00 */
[----:B------:R-:W4:Y:S04]  /*1ca10*/  LDL.64 R102, [R1+0x1340] ;  /* 0x0013400001667983 */ /* 0x000f280000100a00 */
[----:B------:R-:W4:Y:S04]  /*1ca20*/  LDL.64 R88, [R1+0x1348] ;  /* 0x0013480001587983 */ /* 0x000f280000100a00 */
[----:B------:R-:W-:Y:S01]  /*1ca30*/  LDGSTS.E [R21+0x4c004], desc[UR8][R86.64], !P2 ;  /* 0x4c00400056157fae */ /* 0x000fe2000d121848 */
[----:B------:R-:W-:-:S02]  /*1ca40*/  ISETP.GE.U32.AND P4, PT, R6, 0x7ffffee9, PT ;  /* 0x7ffffee90600780c */ /* 0x000fc40003f86070 */
[----:B------:R-:W-:Y:S01]  /*1ca50*/  ISETP.GE.U32.AND P5, PT, R2, 0x7ffffecc, PT ;  /* 0x7ffffecc0200780c */ /* 0x000fe20003fa6070 */
[----:B------:R-:W4:Y:S01]  /*1ca60*/  LDL.64 R192, [R1+0x1388] ;  /* 0x0013880001c07983 */ /* 0x000f220000100a00 */
[----:B------:R-:W-:Y:S01]  /*1ca70*/  IADD3 R0, R25, -0xb6, RZ ;  /* 0xffffff4a19007810 */ /* 0x000fe20007ffe0ff */
[----:B------:R-:W1:Y:S02]  /*1ca80*/  LDC R2, c[0x0][0x230] ;  /* 0x00008c00ff027b82 */ /* 0x000e640000000800 */
[----:B------:R-:W-:Y:S04]  /*1ca90*/  LDGSTS.E [R21+0x40008], desc[UR8][R188.64], !P3 ;  /* 0x40008000bc157fae */ /* 0x000fe8000d921848 */
[----:B------:R-:W4:Y:S02]  /*1caa0*/  LDL.64 R86, [R1+0x1350] ;  /* 0x0013500001567983 */ /* 0x000f240000100a00 */
        /* <DEDUP_REMOVED lines=27> */
[----:B------:R-:W-:-:S02]  /*1cc60*/  VIADD R0, R27, 0xffffff49 ;  /* 0xffffff491b007836 */ /* 0x000fc40000000000 */
[----:B------:R-:W4:Y:S03]  /*1cc70*/  LDC R27, c[0x0][0x230] ;  /* 0x00008c00ff1b7b82 */ /* 0x000f260000000800 */
[----:B------:R-:W-:Y:S01]  /*1cc80*/  ISETP.GE.U32.AND P1, PT, R0, 0x7ffffeca, PT ;  /* 0x7ffffeca0000780c */ /* 0x000fe20003f26070 */
[----:B------:R-:W-:-:S05]  /*1cc90*/  VIADD R0, R29, 0xffffff48 ;  /* 0xffffff481d007836 */ /* 0x000fca0000000000 */
[----:B------:R-:W-:Y:S01]  /*1cca0*/  ISETP.GE.U32.AND P2, PT, R0, 0x7ffffec9, PT ;  /* 0x7ffffec90000780c */ /* 0x000fe20003f46070 */
[----:B------:R-:W-:Y:S01]  /*1ccb0*/  VIADD R0, R26, 0xffffff2b ;  /* 0xffffff2b1a007836 */ /* 0x000fe20000000000 */
[----:B------:R-:W-:Y:S01]  /*1ccc0*/  LDGSTS.E [R21+0x50004], desc[UR8][R204.64], !P0 ;  /* 0x50004000cc157fae */ /* 0x000fe2000c121848 */
[----:B------:R-:W4:Y:S03]  /*1ccd0*/  LDC R26, c[0x0][0x230] ;  /* 0x00008c00ff1a7b82 */ /* 0x000f260000000800 */
[----:B------:R-:W-:Y:S01]  /*1cce0*/  ISETP.GE.U32.AND P3, PT, R0, 0x7ffffeac, PT ;  /* 0x7ffffeac0000780c */ /* 0x000fe20003f66070 */
[----:B------:R-:W-:Y:S01]  /*1ccf0*/  LDGSTS.E [R21+0x54004], desc[UR8][R202.64], !P0 ;  /* 0x54004000ca157fae */ /* 0x000fe2000c121848 */
[----:B-1----:R-:W-:-:S03]  /*1cd00*/  IADD3 R0, R2, -0xd6, RZ ;  /* 0xffffff2a02007810 */ /* 0x002fc60007ffe0ff */
        /* <DEDUP_REMOVED lines=57> */
[----:B------:R-:W-:Y:S01]  /*1d0a0*/  LDGSTS.E [R21+0x6c008], desc[UR8][R206.64], !P5 ;  /* 0x6c008000ce157fae */ /* 0x000fe2000e921848 */
[----:B-1----:R-:W-:-:S03]  /*1d0b0*/  VIADD R0, R2, 0xffffff08 ;  /* 0xffffff0802007836 */ /* 0x002fc60000000000 */
        /* <DEDUP_REMOVED lines=51> */
[----:B------:R-:W4:Y:S01]  /*1d3f0*/  LDL.64 R86, [R1+0xd30] ;  /* 0x000d300001567983 */ /* 0x000f220000100a00 */
[----:B------:R-:W-:Y:S01]  /*1d400*/  VIADD R0, R6, 0xffffff65 ;  /* 0xffffff6506007836 */ /* 0x000fe20000000000 */
[----:B-1----:R-:W1:Y:S02]  /*1d410*/  LDC R21, c[0x0][0x230] ;  /* 0x00008c00ff157b82 */ /* 0x002e640000000800 */
[----:B------:R-:W-:Y:S01]  /*1d420*/  LDGSTS.E [R250+0x40000], desc[UR8][R194.64], !P1 ;  /* 0x40000000c2fa7fae */ /* 0x000fe2000c921848 */
[----:B------:R-:W-:Y:S01]  /*1d430*/  VIADD R6, R7, 0xffffff64 ;  /* 0xffffff6407067836 */ /* 0x000fe20000000000 */
[----:B------:R-:W-:Y:S01]  /*1d440*/  ISETP.GE.U32.AND P3, PT, R0, 0x7ffffee6, PT ;  /* 0x7ffffee60000780c */ /* 0x000fe20003f66070 */
[----:B------:R-:W-:-:S03]  /*1d450*/  VIADD R2, R20, 0xffffff47 ;  /* 0xffffff4714027836 */ /* 0x000fc60000000000 */
[----:B------:R-:W1:Y:S01]  /*1d460*/  LDC R7, c[0x0][0x230] ;  /* 0x00008c00ff077b82 */ /* 0x000e620000000800 */
[----:B------:R-:W4:Y:S04]  /*1d470*/  LDL.64 R194, [R1+0x920] ;  /* 0x0009200001c27983 */ /* 0x000f280000100a00 */
[----:B--2---:R-:W-:Y:S01]  /*1d480*/  LDGSTS.E [R250+0x44000], desc[UR8][R120.64], !P1 ;  /* 0x4400000078fa7fae */ /* 0x004fe2000c921848 */
[----:B------:R-:W-:Y:S02]  /*1d490*/  ISETP.GE.U32.AND P4, PT, R6, 0x7ffffee5, PT ;  /* 0x7ffffee50600780c */ /* 0x000fe40003f86070 */
[----:B------:R-:W2:Y:S01]  /*1d4a0*/  LDC R20, c[0x0][0x230] ;  /* 0x00008c00ff147b82 */ /* 0x000ea20000000800 */
[----:B------:R-:W-:Y:S04]  /*1d4b0*/  LDGSTS.E [R250+0x48000], desc[UR8][R192.64], !P1 ;  /* 0x48000000c0fa7fae */ /* 0x000fe8000c921848 */
[----:B------:R-:W-:Y:S01]  /*1d4c0*/  LDGSTS.E [R250+0x4c000], desc[UR8][R190.64], !P1 ;  /* 0x4c000000befa7fae */ /* 0x000fe2000c921848 */
[----:B------:R-:W-:-:S02]  /*1d4d0*/  ISETP.GE.U32.AND P5, PT, R2, 0x7ffffec8, PT ;  /* 0x7ffffec80200780c */ /* 0x000fc40003fa6070 */
[----:B------:R-:W2:Y:S01]  /*1d4e0*/  LDC R6, c[0x0][0x230] ;  /* 0x00008c00ff067b82 */ /* 0x000ea20000000800 */
[----:B------:R-:W2:Y:S04]  /*1d4f0*/  LDL.64 R120, [R1+0xcf0] ;  /* 0x000cf00001787983 */ /* 0x000ea80000100a00 */
[----:B---3--:R-:W-:Y:S01]  /*1d500*/  LDGSTS.E [R250+0x40004], desc[UR8][R106.64], !P2 ;  /* 0x400040006afa7fae */ /* 0x008fe2000d121848 */
[----:B------:R-:W-:Y:S02]  /*1d510*/  IADD3 R0, R24, -0xba, RZ ;  /* 0xffffff4618007810 */ /* 0x000fe40007ffe0ff */
[----:B------:R-:W3:Y:S01]  /*1d520*/  LDC R2, c[0x0][0x230] ;  /* 0x00008c00ff027b82 */ /* 0x000ee20000000800 */
[----:B----4-:R-:W-:Y:S04]  /*1d530*/  LDGSTS.E [R250+0x44004], desc[UR8][R102.64], !P2 ;  /* 0x4400400066fa7fae */ /* 0x010fe8000d121848 */
[----:B------:R-:W-:Y:S03]  /*1d540*/  LDGSTS.E [R250+0x48004], desc[UR8][R88.64], !P2 ;  /* 0x4800400058fa7fae */ /* 0x000fe6000d121848 */
[----:B------:R-:W4:Y:S01]  /*1d550*/  LDC R24, c[0x0][0x230] ;  /* 0x00008c00ff187b82 */ /* 0x000f220000000800 */
[----:B------:R-:W3:Y:S04]  /*1d560*/  LDL.64 R106, [R1+0x13b8] ;  /* 0x0013b800016a7983 */ /* 0x000ee80000100a00 */
[----:B------:R-:W4:Y:S04]  /*1d570*/  LDL.64 R102, [R1+0x13c0] ;  /* 0x0013c00001667983 */ /* 0x000f280000100a00 */
[----:B------:R-:W4:Y:S04]  /*1d580*/  LDL.64 R88, [R1+0x13c8] ;  /* 0x0013c80001587983 */ /* 0x000f280000100a00 */
        /* <DEDUP_REMOVED lines=39> */
[----:B------:R-:W-:-:S03]  /*1d800*/  IADD3 R0, R2, -0xda, RZ ;  /* 0xffffff2602007810 */ /* 0x000fc60007ffe0ff */
[----:B------:R-:W-:Y:S01]  /*1d810*/  LDGSTS.E [R250+0x58004], desc[UR8][R200.64], !P0 ;  /* 0x58004000c8fa7fae */ /* 0x000fe2000c121848 */
[----:B------:R-:W-:Y:S01]  /*1d820*/  ISETP.GE.U32.AND P4, PT, R0, 0x7ffffea7, PT ;  /* 0x7ffffea70000780c */ /* 0x000fe20003f86070 */
[----:B------:R-:W4:Y:S02]  /*1d830*/  LDC R2, c[0x0][0x230] ;  /* 0x00008c00ff027b82 */ /* 0x000f240000000800 */
        /* <DEDUP_REMOVED lines=21> */
[----:B------:R-:W4:Y:S04]  /*1d990*/  LDL.64 R186, [R1+0x1870] ;  /* 0x0018700001ba7983 */ /* 0x000f280000100a00 */
[----:B------:R-:W4:Y:S04]  /*1d9a0*/  LDL.64 R184, [R1+0x1d10] ;  /* 0x001d100001b87983 */ /* 0x000f280000100a00 */
[----:B------:R-:W4:Y:S01]  /*1d9b0*/  LDL.64 R182, [R1+0x1cf8] ;  /* 0x001cf80001b67983 */ /* 0x000f220000100a00 */
[----:B-1----:R-:W-:-:S02]  /*1d9c0*/  VIADD R0, R7, 0xffffff25 ;  /* 0xffffff2507007836 */ /* 0x002fc40000000000 */
[----:B------:R-:W1:Y:S01]  /*1d9d0*/  LDC R7, c[0x0][0x230] ;  /* 0x00008c00ff077b82 */ /* 0x000e620000000800 */
[----:B------:R-:W4:Y:S04]  /*1d9e0*/  LDL.64 R166, [R1+0x1ce8] ;  /* 0x001ce80001a67983 */ /* 0x000f280000100a00 */
[----:B------:R-:W4:Y:S04]  /*1d9f0*/  LDL.64 R150, [R1+0x1ce0] ;  /* 0x001ce00001967983 */ /* 0x000f280000100a00 */
[----:B------:R-:W4:Y:S04]  /*1da00*/  LDL.64 R134, [R1+0x1cd8] ;  /* 0x001cd80001867983 */ /* 0x000f280000100a00 */
[----:B--2---:R-:W-:Y:S04]  /*1da10*/  LDGSTS.E [R250+0x6c000], desc[UR8][R120.64], !P3 ;  /* 0x6c00000078fa7fae */ /* 0x004fe8000d921848 */
[----:B------:R-:W2:Y:S04]  /*1da20*/  LDL.64 R120, [R1+0x1d08] ;  /* 0x001d080001787983 */ /* 0x000ea80000100a00 */
[----:B---3--:R-:W-:Y:S04]  /*1da30*/  LDGSTS.E [R250+0x60004], desc[UR8][R106.64], !P4 ;  /* 0x600040006afa7fae */ /* 0x008fe8000e121848 */
[----:B----4-:R-:W-:Y:S04]  /*1da40*/  LDGSTS.E [R250+0x64004], desc[UR8][R102.64], !P4 ;  /* 0x6400400066fa7fae */ /* 0x010fe8000e121848 */
[----:B------:R-:W-:Y:S01]  /*1da50*/  LDGSTS.E [R250+0x68004], desc[UR8][R88.64], !P4 ;  /* 0x6800400058fa7fae */ /* 0x000fe2000e121848 */
[----:B------:R-:W-:-:S03]  /*1da60*/  ISETP.GE.U32.AND P5, PT, R0, 0x7ffffea6, PT ;  /* 0x7ffffea60000780c */ /* 0x000fc60003fa6070 */
[----:B------:R-:W3:Y:S04]  /*1da70*/  LDL.64 R106, [R1+0x1cd0] ;  /* 0x001cd000016a7983 */ /* 0x000ee80000100a00 */
[----:B------:R-:W4:Y:S04]  /*1da80*/  LDL.64 R102, [R1+0x1cc8] ;  /* 0x001cc80001667983 */ /* 0x000f280000100a00 */
[----:B------:R-:W3:Y:S04]  /*1da90*/  LDL.64 R88, [R1+0x1d00] ;  /* 0x001d000001587983 */ /* 0x000ee80000100a00 */
[----:B------:R-:W-:Y:S01]  /*1daa0*/  LDGSTS.E [R250+0x6c004], desc[UR8][R86.64], !P4 ;  /* 0x6c00400056fa7fae */ /* 0x000fe2000e121848 */
[----:B------:R-:W-:-:S02]  /*1dab0*/  VIADD R0, R21, 0xffffff24 ;  /* 0xffffff2415007836 */ /* 0x000fc40000000000 */
[----:B-1----:R-:W-:Y:S01]  /*1dac0*/  VIADD R7, R7, 0xffffff61 ;  /* 0xffffff6107077836 */ /* 0x002fe20000000000 */
[----:B------:R-:W-:Y:S01]  /*1dad0*/  LDGSTS.E [R250+0x60008], desc[UR8][R212.64], !P5 ;  /* 0x60008000d4fa7fae */ /* 0x000fe2000e921848 */
[----:B------:R-:W1:Y:S03]  /*1dae0*/  LDC R21, c[0x0][0x230] ;  /* 0x00008c00ff157b82 */ /* 0x000e660000000800 */
[----:B------:R-:W4:Y:S01]  /*1daf0*/  LDL.64 R86, [R1+0x1cf0] ;  /* 0x001cf00001567983 */ /* 0x000f220000100a00 */
[----:B------:R-:W-:Y:S01]  /*1db00*/  ISETP.GE.U32.AND P0, PT, R0, 0x7ffffea5, PT ;  /* 0x7ffffea50000780c */ /* 0x000fe20003f06070 */
[----:B------:R-:W-:Y:S02]  /*1db10*/  VIADD R0, R20, 0xffffff07 ;  /* 0xffffff0714007836 */ /* 0x000fe40000000000 */
[----:B------:R-:W-:Y:S01]  /*1db20*/  LDGSTS.E [R250+0x64008], desc[UR8][R210.64], !P5 ;  /* 0x64008000d2fa7fae */ /* 0x000fe2000e921848 */
[----:B------:R-:W1:Y:S02]  /*1db30*/  LDC R20, c[0x0][0x230] ;  /* 0x00008c00ff147b82 */ /* 0x000e640000000800 */
[----:B------:R-:W-:Y:S01]  /*1db40*/  ISETP.GE.U32.AND P1, PT, R0, 0x7ffffe88, PT ;  /* 0x7ffffe880000780c */ /* 0x000fe20003f26070 */
[----:B------:R-:W-:Y:S01]  /*1db50*/  LDGSTS.E [R250+0x68008], desc[UR8][R208.64], !P5 ;  /* 0x68008000d0fa7fae */ /* 0x000fe2000e921848 */
[----:B------:R-:W-:-:S03]  /*1db60*/  IADD3 R0, R25, -0xfa, RZ ;  /* 0xffffff0619007810 */ /* 0x000fc60007ffe0ff */
[----:B------:R-:W-:Y:S01]  /*1db70*/  LDGSTS.E [R250+0x6c008], desc[UR8][R206.64], !P5 ;  /* 0x6c008000cefa7fae */ /* 0x000fe2000e921848 */
[----:B------:R-:W-:Y:S01]  /*1db80*/  ISETP.GE.U32.AND P2, PT, R0, 0x7ffffe87, PT ;  /* 0x7ffffe870000780c */ /* 0x000fe20003f46070 */
[----:B------:R-:W-:Y:S01]  /*1db90*/  VIADD R0, R6, 0xffffff05 ;  /* 0xffffff0506007836 */ /* 0x000fe20000000000 */
[----:B------:R-:W1:Y:S04]  /*1dba0*/  LDC R25, c[0x0][0x230] ;  /* 0x00008c00ff197b82 */ /* 0x000e680000000800 */
[----:B------:R-:W-:Y:S01]  /*1dbb0*/  ISETP.GE.U32.AND P3, PT, R0, 0x7ffffe86, PT ;  /* 0x7ffffe860000780c */ /* 0x000fe20003f66070 */
[----:B------:R-:W-:Y:S03]  /*1dbc0*/  LDGSTS.E [R250+0x6000c], desc[UR8][R204.64], !P0 ;  /* 0x6000c000ccfa7fae */ /* 0x000fe6000c121848 */
[----:B------:R-:W1:Y:S01]  /*1dbd0*/  LDC R6, c[0x0][0x230] ;  /* 0x00008c00ff067b82 */ /* 0x000e620000000800 */
[----:B------:R-:W-:Y:S04]  /*1dbe0*/  LDGSTS.E [R250+0x6400c], desc[UR8][R202.64], !P0 ;  /* 0x6400c000cafa7fae */ /* 0x000fe8000c121848 */
[----:B------:R-:W-:Y:S04]  /*1dbf0*/  LDGSTS.E [R250+0x6800c], desc[UR8][R200.64], !P0 ;  /* 0x6800c000c8fa7fae */ /* 0x000fe8000c121848 */
[----:B------:R-:W-:Y:S01]  /*1dc00*/  LDGSTS.E [R250+0x6c00c], desc[UR8][R198.64], !P0 ;  /* 0x6c00c000c6fa7fae */ /* 0x000fe2000c121848 */
[----:B------:R-:W-:-:S03]  /*1dc10*/  VIADD R0, R2, 0xffffff04 ;  /* 0xffffff0402007836 */ /* 0x000fc60000000000 */
[----:B------:R-:W4:Y:S04]  /*1dc20*/  LDL.64 R200, [R1+0x1088] ;  /* 0x0010880001c87983 */ /* 0x000f280000100a00 */
[----:B------:R-:W-:Y:S04]  /*1dc30*/  LDGSTS.E [R250+0x70000], desc[UR8][R196.64], !P1 ;  /* 0x70000000c4fa7fae */ /* 0x000fe8000c921848 */
[----:B------:R-:W4:Y:S04]  /*1dc40*/  LDL.64 R198, [R1+0x1090] ;  /* 0x0010900001c67983 */ /* 0x000f280000100a00 */
[----:B------:R-:W-:Y:S01]  /*1dc50*/  LDGSTS.E [R250+0x74000], desc[UR8][R194.64], !P1 ;  /* 0x74000000c2fa7fae */ /* 0x000fe2000c921848 */
[----:B------:R-:W-:Y:S01]  /*1dc60*/  ISETP.GE.U32.AND P4, PT, R0, 0x7ffffe85, PT ;  /* 0x7ffffe850000780c */ /* 0x000fe20003f86070 */
[----:B------:R-:W-:-:S02]  /*1dc70*/  VIADD R2, R24, 0xffffff63 ;  /* 0xffffff6318027836 */ /* 0x000fc40000000000 */
[----:B------:R-:W4:Y:S04]  /*1dc80*/  LDL.64 R196, [R1+0x1098] ;  /* 0x0010980001c47983 */ /* 0x000f280000100a00 */
[----:B------:R-:W-:Y:S01]  /*1dc90*/  LDGSTS.E [R250+0x78000], desc[UR8][R192.64], !P1 ;  /* 0x78000000c0fa7fae */ /* 0x000fe2000c921848 */
[----:B------:R-:W-:Y:S01]  /*1dca0*/  IADD3 R0, R26, -0x9e, RZ ;  /* 0xffffff621a007810 */ /* 0x000fe20007ffe0ff */
[----:B-1----:R-:W-:Y:S01]  /*1dcb0*/  VIADD R6, R6, 0xffffff60 ;  /* 0xffffff6006067836 */ /* 0x002fe20000000000 */
[----:B------:R-:W1:Y:S01]  /*1dcc0*/  LDC R24, c[0x0][0x230] ;  /* 0x00008c00ff187b82 */ /* 0x000e620000000800 */
[----:B------:R-:W4:Y:S04]  /*1dcd0*/  LDL.64 R194, [R1+0x8e8] ;  /* 0x0008e80001c27983 */ /* 0x000f280000100a00 */
[----:B------:R-:W-:Y:S04]  /*1dce0*/  LDGSTS.E [R250+0x7c000], desc[UR8][R190.64], !P1 ;  /* 0x7c000000befa7fae */ /* 0x000fe8000c921848 */
[----:B------:R-:W-:Y:S04]  /*1dcf0*/  LDGSTS.E [R250+0x70004], desc[UR8][R188.64], !P2 ;  /* 0x70004000bcfa7fae */ /* 0x000fe8000d121848 */
[----:B------:R-:W-:Y:S04]  /*1dd00*/  LDGSTS.E [R250+0x74004], desc[UR8][R186.64], !P2 ;  /* 0x74004000bafa7fae */ /* 0x000fe8000d121848 */
[----:B------:R-:W-:Y:S01]  /*1dd10*/  LDGSTS.E [R250+0x78004], desc[UR8][R184.64], !P2 ;  /* 0x78004000b8fa7fae */ /* 0x000fe2000d121848 */
[----:B------:R-:W-:-:S02]  /*1dd20*/  ISETP.GE.U32.AND P0, PT, R2, 0x7ffffee4, PT ;  /* 0x7ffffee40200780c */ /* 0x000fc40003f06070 */
[----:B------:R-:W-:Y:S01]  /*1dd30*/  ISETP.GE.U32.AND P1, PT, R0, 0x7ffffee3, PT ;  /* 0x7ffffee30000780c */ /* 0x000fe20003f26070 */
        /* <DEDUP_REMOVED lines=8> */
[----:B------:R-:W-:Y:S04]  /*1ddc0*/  LDGSTS.E [R250+0x74008], desc[UR8][R182.64], !P3 ;  /* 0x74008000b6fa7fae */ /* 0x000fe8000d921848 */
[----:B------:R-:W3:Y:S04]  /*1ddd0*/  LDL.64 R88, [R1+0xcd8] ;  /* 0x000cd80001587983 */ /* 0x000ee80000100a00 */
[----:B----4-:R-:W-:Y:S04]  /*1dde0*/  LDGSTS.E [R250+0x78008], desc[UR8][R86.64], !P3 ;  /* 0x7800800056fa7fae */ /* 0x010fe8000d921848 */
        /* <DEDUP_REMOVED lines=13> */
[----:B------:R-:W-:-:S02]  /*1dec0*/  ISETP.GE.U32.AND P2, PT, R7, 0x7ffffee2, PT ;  /* 0x7ffffee20700780c */ /* 0x000fc40003f46070 */
[----:B------:R-:W-:Y:S01]  /*1ded0*/  ISETP.GE.U32.AND P3, PT, R6, 0x7ffffee1, PT ;  /* 0x7ffffee10600780c */ /* 0x000fe20003f66070 */
[----:B------:R-:W-:Y:S01]  /*1dee0*/  VIADD R2, R20, 0xffffff43 ;  /* 0xffffff4314027836 */ /* 0x000fe20000000000 */
[----:B------:R-:W-:Y:S01]  /*1def0*/  IADD3 R0, R21, -0xbe, RZ ;  /* 0xffffff4215007810 */ /* 0x000fe20007ffe0ff */
[----:B------:R-:W1:Y:S01]  /*1df00*/  LDC R20, c[0x0][0x230] ;  /* 0x00008c00ff147b82 */ /* 0x000e620000000800 */
[----:B------:R-:W4:Y:S04]  /*1df10*/  LDL.64 R184, [R1+0x8c0] ;  /* 0x0008c00001b87983 */ /* 0x000f280000100a00 */
[----:B--2---:R-:W-:Y:S01]  /*1df20*/  LDGSTS.E [R251+0x44000], desc[UR8][R120.64], !P0 ;  /* 0x4400000078fb7fae */ /* 0x004fe2000c121848 */
[----:B------:R-:W-:Y:S02]  /*1df30*/  ISETP.GE.U32.AND P4, PT, R2, 0x7ffffec4, PT ;  /* 0x7ffffec40200780c */ /* 0x000fe40003f86070 */
[----:B------:R-:W2:Y:S01]  /*1df40*/  LDC R21, c[0x0][0x230] ;  /* 0x00008c00ff157b82 */ /* 0x000ea20000000800 */
[----:B------:R-:W-:-:S07]  /*1df50*/  ISETP.GE.U32.AND P5, PT, R0, 0x7ffffec3, PT ;  /* 0x7ffffec30000780c */ /* 0x000fce0003fa6070 */
[----:B------:R-:W2:Y:S01]  /*1df60*/  LDC R7, c[0x0][0x230] ;  /* 0x00008c00ff077b82 */ /* 0x000ea20000000800 */
[----:B------:R-:W2:Y:S07]  /*1df70*/  LDL.64 R120, [R1+0x10a0] ;  /* 0x0010a00001787983 */ /* 0x000eae0000100a00 */
[----:B------:R-:W1:Y:S01]  /*1df80*/  LDC R2, c[0x0][0x230] ;  /* 0x00008c00ff027b82 */ /* 0x000e620000000800 */
[----:B---3--:R-:W-:Y:S01]  /*1df90*/  LDGSTS.E [R251+0x48000], desc[UR8][R88.64], !P0 ;  /* 0x4800000058fb7fae */ /* 0x008fe2000c121848 */
[----:B------:R-:W-:-:S06]  /*1dfa0*/  UIADD3 UR12, UR4, -0x100, URZ ;  /* 0xffffff00040c7890 */ /* 0x000fcc000fffe03f */
[----:B------:R-:W3:Y:S01]  /*1dfb0*/  LDC R6, c[0x0][0x230] ;  /* 0x00008c00ff067b82 */ /* 0x000ee20000000800 */
[----:B------:R-:W3:Y:S04]  /*1dfc0*/  LDL.64 R88, [R1+0x10a8] ;  /* 0x0010a80001587983 */ /* 0x000ee80000100a00 */
[----:B----4-:R-:W-:Y:S04]  /*1dfd0*/  LDGSTS.E [R251+0x4c000], desc[UR8][R86.64], !P0 ;  /* 0x4c00000056fb7fae */ /* 0x010fe8000c121848 */
[----:B------:R-:W-:Y:S04]  /*1dfe0*/  LDGSTS.E [R251+0x40004], desc[UR8][R182.64], !P1 ;  /* 0x40004000b6fb7fae */ /* 0x000fe8000c921848 */
        /* <DEDUP_REMOVED lines=15> */
[----:B--2---:R-:W-:Y:S04]  /*1e0e0*/  LDGSTS.E [R251+0x4400c], desc[UR8][R120.64], !P3 ;  /* 0x4400c00078fb7fae */ /* 0x004fe8000d921848 */
[----:B------:R-:W2:Y:S04]  /*1e0f0*/  LDL.64 R120, [R1+0x888] ;  /* 0x0008880001787983 */ /* 0x000ea80000100a00 */
[----:B---3--:R-:W-:Y:S04]  /*1e100*/  LDGSTS.E [R251+0x4800c], desc[UR8][R88.64], !P3 ;  /* 0x4800c00058fb7fae */ /* 0x008fe8000d921848 */
[----:B------:R-:W3:Y:S04]  /*1e110*/  LDL.64 R88, [R1+0x880] ;  /* 0x0008800001587983 */ /* 0x000ee80000100a00 */
[----:B----4-:R-:W-:Y:S01]  /*1e120*/  LDGSTS.E [R251+0x4c00c], desc[UR8][R86.64], !P3 ;  /* 0x4c00c00056fb7fae */ /* 0x010fe2000d921848 */
[----:B------:R-:W-:-:S03]  /*1e130*/  VIADD R0, R25, 0xffffff41 ;  /* 0xffffff4119007836 */ /* 0x000fc60000000000 */
[----:B------:R-:W-:Y:S04]  /*1e140*/  LDGSTS.E [R251+0x50000], desc[UR8][R194.64], !P4 ;  /* 0x50000000c2fb7fae */ /* 0x000fe8000e121848 */
[----:B------:R-:W4:Y:S01]  /*1e150*/  LDL.64 R86, [R1+0x878] ;  /* 0x0008780001567983 */ /* 0x000f220000100a00 */
[----:B------:R-:W-:Y:S01]  /*1e160*/  ISETP.GE.U32.AND P0, PT, R0, 0x7ffffec2, PT ;  /* 0x7ffffec20000780c */ /* 0x000fe20003f06070 */
[----:B------:R-:W-:Y:S02]  /*1e170*/  VIADD R0, R27, 0xffffff40 ;  /* 0xffffff401b007836 */ /* 0x000fe40000000000 */
[----:B------:R-:W-:Y:S03]  /*1e180*/  LDGSTS.E [R251+0x54000], desc[UR8][R192.64], !P4 ;  /* 0x54000000c0fb7fae */ /* 0x000fe6000e121848 */
[----:B------:R-:W-:Y:S01]  /*1e190*/  ISETP.GE.U32.AND P1, PT, R0, 0x7ffffec1, PT ;  /* 0x7ffffec10000780c */ /* 0x000fe20003f26070 */
[----:B-1----:R-:W-:Y:S01]  /*1e1a0*/  VIADD R0, R24, 0xffffff23 ;  /* 0xffffff2318007836 */ /* 0x002fe20000000000 */
[----:B------:R-:W-:Y:S01]  /*1e1b0*/  LDGSTS.E [R251+0x58000], desc[UR8][R190.64], !P4 ;  /* 0x58000000befb7fae */ /* 0x000fe2000e121848 */
[----:B------:R-:W1:Y:S03]  /*1e1c0*/  LDC R24, c[0x0][0x230] ;  /* 0x00008c00ff187b82 */ /* 0x000e660000000800 */
[----:B------:R-:W-:Y:S01]  /*1e1d0*/  ISETP.GE.U32.AND P2, PT, R0, 0x7ffffea4, PT ;  /* 0x7ffffea40000780c */ /* 0x000fe20003f46070 */
[----:B------:R-:W-:Y:S01]  /*1e1e0*/  LDGSTS.E [R251+0x5c000], desc[UR8][R188.64], !P4 ;  /* 0x5c000000bcfb7fae */ /* 0x000fe2000e121848 */
[----:B------:R-:W-:-:S03]  /*1e1f0*/  IADD3 R0, R2, -0xde, RZ ;  /* 0xffffff2202007810 */ /* 0x000fc60007ffe0ff */
[----:B------:R-:W-:Y:S01]  /*1e200*/  LDGSTS.E [R251+0x50004], desc[UR8][R186.64], !P5 ;  /* 0x50004000bafb7fae */ /* 0x000fe2000e921848 */
[----:B------:R-:W-:Y:S01]  /*1e210*/  ISETP.GE.U32.AND P3, PT, R0, 0x7ffffea3, PT ;  /* 0x7ffffea30000780c */ /* 0x000fe20003f66070 */
[----:B------:R-:W-:Y:S02]  /*1e220*/  VIADD R0, R21, 0xffffff21 ;  /* 0xffffff2115007836 */ /* 0x000fe40000000000 */
[----:B------:R-:W-:Y:S03]  /*1e230*/  LDGSTS.E [R251+0x54004], desc[UR8][R184.64], !P5 ;  /* 0x54004000b8fb7fae */ /* 0x000fe6000e921848 */
[----:B------:R-:W-:Y:S01]  /*1e240*/  ISETP.GE.U32.AND P4, PT, R0, 0x7ffffea2, PT ;  /* 0x7ffffea20000780c */ /* 0x000fe20003f86070 */
[----:B------:R-:W-:Y:S01]  /*1e250*/  VIADD R0, R20, 0xffffff20 ;  /* 0xffffff2014007836 */ /* 0x000fe20000000000 */
[----:B------:R-:W-:Y:S04]  /*1e260*/  LDGSTS.E [R251+0x58004], desc[UR8][R182.64], !P5 ;  /* 0x58004000b6fb7fae */ /* 0x000fe8000e921848 */
[----:B------:R-:W-:Y:S01]  /*1e270*/  LDGSTS.E [R251+0x5c004], desc[UR8][R166.64], !P5 ;  /* 0x5c004000a6fb7fae */ /* 0x000fe2000e921848 */
[----:B------:R-:W-:-:S03]  /*1e280*/  ISETP.GE.U32.AND P5, PT, R0, 0x7ffffea1, PT ;  /* 0x7ffffea10000780c */ /* 0x000fc60003fa6070 */
[----:B------:R-:W-:Y:S04]  /*1e290*/  LDGSTS.E [R251+0x50008], desc[UR8][R150.64], !P0 ;  /* 0x5000800096fb7fae */ /* 0x000fe8000c121848 */
[----:B------:R-:W4:Y:S01]  /*1e2a0*/  LDL.64 R182, [R1+0x870] ;  /* 0x0008700001b67983 */ /* 0x000f220000100a00 */
[----:B------:R-:W-:-:S03]  /*1e2b0*/  VIADD R0, R7, 0xffffff03 ;  /* 0xffffff0307007836 */ /* 0x000fc60000000000 */
[----:B------:R-:W-:Y:S04]  /*1e2c0*/  LDGSTS.E [R251+0x54008], desc[UR8][R134.64], !P0 ;  /* 0x5400800086fb7fae */ /* 0x000fe8000c121848 */
[----:B------:R-:W4:Y:S01]  /*1e2d0*/  LDL.64 R166, [R1+0x14c8] ;  /* 0x0014c80001a67983 */ /* 0x000f220000100a00 */
[----:B------:R-:W-:-:S03]  /*1e2e0*/  IMAD.U32 R7, RZ, RZ, UR12 ;  /* 0x0000000cff077e24 */ /* 0x000fc6000f8e00ff */
[----:B------:R-:W-:Y:S04]  /*1e2f0*/  LDGSTS.E [R251+0x58008], desc[UR8][R106.64], !P0 ;  /* 0x580080006afb7fae */ /* 0x000fe8000c121848 */
[----:B------:R-:W4:Y:S04]  /*1e300*/  LDL.64 R150, [R1+0x14d0] ;  /* 0x0014d00001967983 */ /* 0x000f280000100a00 */
[----:B------:R-:W-:Y:S04]  /*1e310*/  LDGSTS.E [R251+0x5c008], desc[UR8][R102.64], !P0 ;  /* 0x5c00800066fb7fae */ /* 0x000fe8000c121848 */
[----:B------:R-:W4:Y:S04]  /*1e320*/  LDL.64 R106, [R1+0x14d8] ;  /* 0x0014d800016a7983 */ /* 0x000f280000100a00 */
[----:B------:R-:W4:Y:S04]  /*1e330*/  LDL.64 R188, [R1+0x14e8] ;  /* 0x0014e80001bc7983 */ /* 0x000f280000100a00 */
[----:B------:R-:W4:Y:S04]  /*1e340*/  LDL.64 R102, [R1+0x14e0] ;  /* 0x0014e00001667983 */ /* 0x000f280000100a00 */
[----:B------:R-:W4:Y:S04]  /*1e350*/  LDL.64 R186, [R1+0x14f0] ;  /* 0x0014f00001ba7983 */ /* 0x000f280000100a00 */
[----:B------:R4:W-:Y:S04]  /*1e360*/  STL [R1+0x187c], R7 ;  /* 0x00187c0701007387 */ /* 0x0009e80000100800 */
        /* <DEDUP_REMOVED lines=11> */
[----:B------:R-:W4:Y:S01]  /*1e420*/  LDL.64 R190, [R1+0x1c58] ;  /* 0x001c580001be7983 */ /* 0x000f220000100a00 */
[----:B------:R-:W-:Y:S01]  /*1e430*/  UISETP.GT.AND UP0, UPT, UR6, 0xff, UPT ;  /* 0x000000ff0600788c */ /* 0x000fe2000bf04270 */
[----:B------:R-:W-:-:S02]  /*1e440*/  ISETP.GE.U32.AND P0, PT, R0, 0x7ffffe84, PT ;  /* 0x7ffffe840000780c */ /* 0x000fc40003f06070 */
[----:B--2---:R-:W-:Y:S01]  /*1e450*/  LDGSTS.E [R251+0x5000c], desc[UR8][R120.64], !P1 ;  /* 0x5000c00078fb7fae */ /* 0x004fe2000c921848 */
[----:B------:R-:W-:Y:S01]  /*1e460*/  IADD3 R6, R6, -0xfe, RZ ;  /* 0xffffff0206067810 */ /* 0x000fe20007ffe0ff */
[----:B-1----:R-:W-:Y:S02]  /*1e470*/  VIADD R2, R24, 0xffffff01 ;  /* 0xffffff0118027836 */ /* 0x002fe40000000000 */
[----:B------:R-:W2:Y:S04]  /*1e480*/  LDL.64 R234, [R1+0x18c8] ;  /* 0x0018c80001ea7983 */ /* 0x000ea80000100a00 */
[----:B------:R-:W2:Y:S04]  /*1e490*/  LDL.64 R248, [R1+0x18f8] ;  /* 0x0018f80001f87983 */ /* 0x000ea80000100a00 */
[----:B------:R-:W2:Y:S04]  /*1e4a0*/  LDL.64 R120, [R1+0x1508] ;  /* 0x0015080001787983 */ /* 0x000ea80000100a00 */
[----:B------:R-:W2:Y:S04]  /*1e4b0*/  LDL.64 R244, [R1+0x18f0] ;  /* 0x0018f00001f47983 */ /* 0x000ea80000100a00 */
[----:B------:R-:W2:Y:S04]  /*1e4c0*/  LDL.64 R242, [R1+0x18e8] ;  /* 0x0018e80001f27983 */ /* 0x000ea80000100a00 */
[----:B---3--:R-:W-:Y:S04]  /*1e4d0*/  LDGSTS.E [R251+0x5400c], desc[UR8][R88.64], !P1 ;  /* 0x5400c00058fb7fae */ /* 0x008fe8000c921848 */
[----:B------:R-:W3:Y:S04]  /*1e4e0*/  LDL.64 R240, [R1+0x18e0] ;  /* 0x0018e00001f07983 */ /* 0x000ee80000100a00 */
[----:B------:R-:W3:Y:S04]  /*1e4f0*/  LDL.64 R232, [R1+0x18c0] ;  /* 0x0018c00001e87983 */ /* 0x000ee80000100a00 */
[----:B------:R-:W3:Y:S04]  /*1e500*/  LDL.64 R88, [R1+0x1510] ;  /* 0x0015100001587983 */ /* 0x000ee80000100a00 */
[----:B----4-:R-:W-:Y:S04]  /*1e510*/  LDGSTS.E [R251+0x5800c], desc[UR8][R86.64], !P1 ;  /* 0x5800c00056fb7fae */ /* 0x010fe8000c921848 */
[----:B------:R-:W4:Y:S04]  /*1e520*/  LDL.64 R230, [R1+0x18b8] ;  /* 0x0018b80001e67983 */ /* 0x000f280000100a00 */
[----:B------:R-:W4:Y:S04]  /*1e530*/  LDL.64 R228, [R1+0x18b0] ;  /* 0x0018b00001e47983 */ /* 0x000f280000100a00 */
[----:B------:R-:W4:Y:S04]  /*1e540*/  LDL.64 R86, [R1+0x1518] ;  /* 0x0015180001567983 */ /* 0x000f280000100a00 */
[----:B------:R-:W4:Y:S04]  /*1e550*/  LDL.64 R226, [R1+0x18a8] ;  /* 0x0018a80001e27983 */ /* 0x000f280000100a00 */
[----:B------:R-:W4:Y:S04]  /*1e560*/  LDL.64 R20, [R1+0x18a0] ;  /* 0x0018a00001147983 */ /* 0x000f280000100a00 */
        /* <DEDUP_REMOVED lines=14> */
[----:B------:R-:W4:Y:S04]  /*1e650*/  LDL.64 R188, [R1+0x1c50] ;  /* 0x001c500001bc7983 */ /* 0x000f280000100a00 */
[----:B------:R-:W4:Y:S04]  /*1e660*/  LDL.64 R186, [R1+0x1c48] ;  /* 0x001c480001ba7983 */ /* 0x000f280000100a00 */
[----:B------:R-:W4:Y:S01]  /*1e670*/  LDL.64 R134, [R1+0x1c88] ;  /* 0x001c880001867983 */ /* 0x000f220000100a00 */
[----:B------:R-:W-:-:S02]  /*1e680*/  ISETP.GE.U32.AND P2, PT, R6, 0x7ffffe83, PT ;  /* 0x7ffffe830600780c */ /* 0x000fc40003f46070 */
[----:B------:R-:W-:Y:S01]  /*1e690*/  PLOP3.LUT P1, PT, PT, PT, UP0, 0x80, 0x0 ;  /* 0x000000000000781c */ /* 0x000fe20003f2f008 */
[----:B------:R-:W4:Y:S04]  /*1e6a0*/  LDL.64 R184, [R1+0x1c40] ;  /* 0x001c400001b87983 */ /* 0x000f280000100a00 */
[----:B--2---:R-:W-:Y:S01]  /*1e6b0*/  LDGSTS.E [R251+0x60008], desc[UR8][R120.64], !P4 ;  /* 0x6000800078fb7fae */ /* 0x004fe2000e121848 */
[----:B------:R-:W-:-:S03]  /*1e6c0*/  SEL R0, RZ, 0x4, P6 ;  /* 0x00000004ff007807 */ /* 0x000fc60003000000 */
[----:B------:R-:W2:Y:S04]  /*1e6d0*/  LDL.64 R6, [R1+0x1880] ;  /* 0x0018800001067983 */ /* 0x000ea80000100a00 */
[----:B------:R-:W2:Y:S04]  /*1e6e0*/  LDL.64 R120, [R1+0x1c80] ;  /* 0x001c800001787983 */ /* 0x000ea80000100a00 */
[----:B---3--:R-:W-:Y:S04]  /*1e6f0*/  LDGSTS.E [R251+0x64008], desc[UR8][R88.64], !P4 ;  /* 0x6400800058fb7fae */ /* 0x008fe8000e121848 */
[----:B------:R-:W3:Y:S04]  /*1e700*/  LDL.64 R88, [R1+0x1c78] ;  /* 0x001c780001587983 */ /* 0x000ee80000100a00 */
[----:B----4-:R-:W-:Y:S04]  /*1e710*/  LDGSTS.E [R251+0x68008], desc[UR8][R86.64], !P4 ;  /* 0x6800800056fb7fae */ /* 0x010fe8000e121848 */
[----:B------:R-:W4:Y:S01]  /*1e720*/  LDL.64 R86, [R1+0x1c70] ;  /* 0x001c700001567983 */ /* 0x000f220000100a00 */
[----:B------:R-:W-:Y:S01]  /*1e730*/  UISETP.GE.U32.AND UP0, UPT, UR12, 0x7ffffe81, UPT ;  /* 0x7ffffe810c00788c */ /* 0x000fe2000bf06070 */
[----:B------:R-:W-:-:S02]  /*1e740*/  ISETP.GE.U32.AND P6, PT, R2, 0x7ffffe82, PT ;  /* 0x7ffffe820200780c */ /* 0x000fc40003fc6070 */
[----:B------:R-:W-:-:S03]  /*1e750*/  SEL R0, R0, RZ, P1 ;  /* 0x000000ff00007207 */ /* 0x000fc60000800000 */
[----:B------:R-:W-:Y:S02]  /*1e760*/  PLOP3.LUT P1, PT, PT, PT, UP0, 0x80, 0x0 ;  /* 0x000000000000781c */ /* 0x000fe40003f2f008 */
[----:B------:R-:W-:Y:S01]  /*1e770*/  PLOP3.LUT P3, PT, PT, PT, UP0, 0x80, 0x0 ;  /* 0x000000000000781c */ /* 0x000fe20003f6f008 */
[----:B------:R-:W-:Y:S01]  /*1e780*/  LDGSTS.E [R251+0x6c008], desc[UR8][R182.64], !P4 ;  /* 0x6c008000b6fb7fae */ /* 0x000fe2000e121848 */
[----:B------:R-:W-:-:S03]  /*1e790*/  PLOP3.LUT P4, PT, PT, PT, UP0, 0x80, 0x0 ;  /* 0x000000000000781c */ /* 0x000fc60003f8f008 */
[----:B------:R-:W-:Y:S04]  /*1e7a0*/  LDGSTS.E [R251+0x6000c], desc[UR8][R166.64], !P5 ;  /* 0x6000c000a6fb7fae */ /* 0x000fe8000e921848 */
[----:B------:R-:W4:Y:S04]  /*1e7b0*/  LDL.64 R182, [R1+0x1c00] ;  /* 0x001c000001b67983 */ /* 0x000f280000100a00 */
[----:B------:R-:W-:Y:S04]  /*1e7c0*/  LDGSTS.E [R251+0x6400c], desc[UR8][R150.64], !P5 ;  /* 0x6400c00096fb7fae */ /* 0x000fe8000e921848 */
[----:B------:R-:W4:Y:S04]  /*1e7d0*/  LDL.64 R166, [R1+0x1bc0] ;  /* 0x001bc00001a67983 */ /* 0x000f280000100a00 */
[----:B------:R-:W-:Y:S04]  /*1e7e0*/  LDGSTS.E [R251+0x6800c], desc[UR8][R106.64], !P5 ;  /* 0x6800c0006afb7fae */ /* 0x000fe8000e921848 */
[----:B------:R-:W4:Y:S04]  /*1e7f0*/  LDL.64 R150, [R1+0x1b80] ;  /* 0x001b800001967983 */ /* 0x000f280000100a00 */
[----:B------:R-:W-:Y:S01]  /*1e800*/  LDGSTS.E [R251+0x6c00c], desc[UR8][R102.64], !P5 ;  /* 0x6c00c00066fb7fae */ /* 0x000fe2000e921848 */
[----:B------:R-:W-:-:S03]  /*1e810*/  PLOP3.LUT P5, PT, PT, PT, UP0, 0x80, 0x0 ;  /* 0x000000000000781c */ /* 0x000fc60003faf008 */
[----:B------:R-:W-:Y:S04]  /*1e820*/  LDGSTS.E [R251+0x70000], desc[UR8][R208.64], !P0 ;  /* 0x70000000d0fb7fae */ /* 0x000fe8000c121848 */
[----:B------:R-:W-:Y:S04]  /*1e830*/  LDGSTS.E [R251+0x74000], desc[UR8][R206.64], !P0 ;  /* 0x74000000cefb7fae */ /* 0x000fe8000c121848 */
        /* <DEDUP_REMOVED lines=12> */
[----:B------:R-:W3:Y:S04]  /*1e900*/  LDL.64 R88, [R1+0x1bb8] ;  /* 0x001bb80001587983 */ /* 0x000ee80000100a00 */
[----:B----4-:R-:W-:Y:S04]  /*1e910*/  LDGSTS.E [R251+0x78008], desc[UR8][R86.64], !P6 ;  /* 0x7800800056fb7fae */ /* 0x010fe8000f121848 */
[----:B------:R-:W-:Y:S04]  /*1e920*/  LDGSTS.E [R251+0x7c008], desc[UR8][R194.64], !P6 ;  /* 0x7c008000c2fb7fae */ /* 0x000fe8000f121848 */
[----:B------:R-:W-:Y:S04]  /*1e930*/  LDGSTS.E [R251+0x7000c], desc[UR8][R192.64], !P1 ;  /* 0x7000c000c0fb7fae */ /* 0x000fe8000c921848 */
[----:B------:R-:W-:Y:S04]  /*1e940*/  LDGSTS.E [R251+0x7400c], desc[UR8][R190.64], !P3 ;  /* 0x7400c000befb7fae */ /* 0x000fe8000d921848 */
[----:B------:R-:W-:Y:S04]  /*1e950*/  LDGSTS.E [R251+0x7800c], desc[UR8][R188.64], !P4 ;  /* 0x7800c000bcfb7fae */ /* 0x000fe8000e121848 */
[----:B------:R-:W-:Y:S04]  /*1e960*/  LDGSTS.E [R251+0x7c00c], desc[UR8][R186.64], !P5 ;  /* 0x7c00c000bafb7fae */ /* 0x000fe8000e921848 */
[----:B------:R-:W4:Y:S01]  /*1e970*/  LDL.64 R86, [R1+0x1b78] ;  /* 0x001b780001567983 */ /* 0x000f220000100a00 */
[----:B------:R-:W-:-:S03]  /*1e980*/  ISETP.NE.U32.AND P0, PT, R0, RZ, PT ;  /* 0x000000ff0000720c */ /* 0x000fc60003f05070 */
[----:B------:R-:W0:Y:S04]  /*1e990*/  LDGDEPBAR ;  /* 0x00000000000079af */ /* 0x000e280000000000 */
[----:B------:R-:W2:Y:S06]  /*1e9a0*/  LDL.64 R250, [R1+0x1900] ;  /* 0x0019000001fa7983 */ /* 0x000eac0000100a00 */
        /* <DEDUP_REMOVED lines=11> */
[----:B------:R-:W-:Y:S04]  /*1ea60*/  LDGSTS.E [R19+-0x2d400], desc[UR8][R168.64], P0 ;  /* 0xd2c00000a8137fae */ /* 0x000fe80008121848 */
[----:B------:R-:W-:Y:S04]  /*1ea70*/  LDGSTS.E [R19+-0x2d000], desc[UR8][R136.64], P0 ;  /* 0xd300000088137fae */ /* 0x000fe80008121848 */
[----:B------:R-:W4:Y:S04]  /*1ea80*/  LDL.64 R106, [R1+0x1c30] ;  /* 0x001c3000016a7983 */ /* 0x000f280000100a00 */
[----:B------:R-:W4:Y:S04]  /*1ea90*/  LDL.64 R104, [R1+0x1bf0] ;  /* 0x001bf00001687983 */ /* 0x000f280000100a00 */
[----:B------:R-:W4:Y:S04]  /*1eaa0*/  LDL.64 R102, [R1+0x1bb0] ;  /* 0x001bb00001667983 */ /* 0x000f280000100a00 */
[----:B------:R-:W4:Y:S04]  /*1eab0*/  LDL.64 R74, [R1+0x1b70] ;  /* 0x001b7000014a7983 */ /* 0x000f280000100a00 */
[----:B------:R-:W4:Y:S04]  /*1eac0*/  LDL.LU.64 R10, [R1+0x1d70] ;  /* 0x001d7000010a7983 */ /* 0x000f280000300a00 */
[----:B------:R-:W4:Y:S04]  /*1ead0*/  LDL.LU.64 R4, [R1+0x1d68] ;  /* 0x001d680001047983 */ /* 0x000f280000300a00 */
[----:B--2---:R-:W-:Y:S04]  /*1eae0*/  LDGSTS.E [R19+-0x2cc00], desc[UR8][R250.64], P0 ;  /* 0xd3400000fa137fae */ /* 0x004fe80008121848 */
[----:B------:R-:W-:Y:S04]  /*1eaf0*/  LDGSTS.E [R19+-0x2c800], desc[UR8][R234.64], P0 ;  /* 0xd3800000ea137fae */ /* 0x000fe80008121848 */
[----:B------:R-:W-:Y:S04]  /*1eb00*/  LDGSTS.E [R19+-0x2c400], desc[UR8][R218.64], P0 ;  /* 0xd3c00000da137fae */ /* 0x000fe80008121848 */
[----:B------:R-:W-:Y:S04]  /*1eb10*/  LDGSTS.E [R13+-0x2ff80], desc[UR8][R134.64], P0 ;  /* 0xd0080000860d7fae */ /* 0x000fe80008121848 */
[----:B------:R-:W-:Y:S04]  /*1eb20*/  LDGSTS.E [R13+-0x2fb80], desc[UR8][R120.64], P0 ;  /* 0xd0480000780d7fae */ /* 0x000fe80008121848 */
[----:B---3--:R-:W-:Y:S04]  /*1eb30*/  LDGSTS.E [R13+-0x2f780], desc[UR8][R88.64], P0 ;  /* 0xd0880000580d7fae */ /* 0x008fe80008121848 */
[----:B----4-:R-:W-:Y:S04]  /*1eb40*/  LDGSTS.E [R13+-0x2f380], desc[UR8][R86.64], P0 ;  /* 0xd0c80000560d7fae */ /* 0x010fe80008121848 */
[----:B------:R-:W-:Y:S04]  /*1eb50*/  LDGSTS.E [R13+-0x2ef80], desc[UR8][R16.64], P0 ;  /* 0xd1080000100d7fae */ /* 0x000fe80008121848 */
[----:B------:R-:W-:Y:S04]  /*1eb60*/  LDGSTS.E [R13+-0x2eb80], desc[UR8][R14.64], P0 ;  /* 0xd14800000e0d7fae */ /* 0x000fe80008121848 */
[----:B------:R-:W-:Y:S04]  /*1eb70*/  LDGSTS.E [R13+-0x2e780], desc[UR8][R64.64], P0 ;  /* 0xd1880000400d7fae */ /* 0x000fe80008121848 */
[----:B------:R-:W2:Y:S04]  /*1eb80*/  LDL.LU.64 R16, [R1+0x1d60] ;  /* 0x001d600001107983 */ /* 0x000ea80000300a00 */
[----:B------:R-:W3:Y:S04]  /*1eb90*/  LDL.LU.64 R14, [R1+0x1d58] ;  /* 0x001d5800010e7983 */ /* 0x000ee80000300a00 */
[----:B------:R-:W4:Y:S04]  /*1eba0*/  LDL.64 R88, [R1+0x1c28] ;  /* 0x001c280001587983 */ /* 0x000f280000100a00 */
[----:B------:R-:W2:Y:S04]  /*1ebb0*/  LDL.64 R86, [R1+0x1be8] ;  /* 0x001be80001567983 */ /* 0x000ea80000100a00 */
[----:B------:R-:W2:Y:S04]  /*1ebc0*/  LDL.64 R64, [R1+0x1ba8] ;  /* 0x001ba80001407983 */ /* 0x000ea80000100a00 */
[----:B------:R-:W-:Y:S04]  /*1ebd0*/  LDGSTS.E [R13+-0x2e380], desc[UR8][R8.64], P0 ;  /* 0xd1c80000080d7fae */ /* 0x000fe80008121848 */
[----:B------:R-:W-:Y:S04]  /*1ebe0*/  LDGSTS.E [R13+-0x2df80], desc[UR8][R122.64], P0 ;  /* 0xd20800007a0d7fae */ /* 0x000fe80008121848 */
[----:B------:R-:W-:Y:S04]  /*1ebf0*/  LDGSTS.E [R13+-0x2db80], desc[UR8][R138.64], P0 ;  /* 0xd24800008a0d7fae */ /* 0x000fe80008121848 */
[----:B------:R1:W-:Y:S04]  /*1ec00*/  LDGSTS.E [R13+-0x2d780], desc[UR8][R154.64], P0 ;  /* 0xd28800009a0d7fae */ /* 0x0003e80008121848 */
[----:B------:R-:W-:Y:S04]  /*1ec10*/  LDGSTS.E [R13+-0x2d380], desc[UR8][R170.64], P0 ;  /* 0xd2c80000aa0d7fae */ /* 0x000fe80008121848 */
[----:B------:R-:W-:Y:S04]  /*1ec20*/  LDGSTS.E [R13+-0x2cf80], desc[UR8][R118.64], P0 ;  /* 0xd3080000760d7fae */ /* 0x000fe80008121848 */
[----:B------:R-:W-:Y:S04]  /*1ec30*/  LDGSTS.E [R13+-0x2cb80], desc[UR8][R248.64], P0 ;  /* 0xd3480000f80d7fae */ /* 0x000fe80008121848 */
[----:B------:R-:W-:Y:S04]  /*1ec40*/  LDGSTS.E [R13+-0x2c780], desc[UR8][R232.64], P0 ;  /* 0xd3880000e80d7fae */ /* 0x000fe80008121848 */
[----:B------:R-:W-:Y:S04]  /*1ec50*/  LDGSTS.E [R13+-0x2c380], desc[UR8][R216.64], P0 ;  /* 0xd3c80000d80d7fae */ /* 0x000fe80008121848 */
[----:B------:R-:W2:Y:S04]  /*1ec60*/  LDL.LU.64 R8, [R1+0x1d50] ;  /* 0x001d500001087983 */ /* 0x000ea80000300a00 */
[----:B---3--:R-:W-:Y:S04]  /*1ec70*/  LDGSTS.E [R14+-0x2ff00], desc[UR8][R106.64], P0 ;  /* 0xd01000006a0e7fae */ /* 0x008fe80008121848 */
        /* <DEDUP_REMOVED lines=15> */
[----:B----4-:R-:W-:Y:S04]  /*1ed70*/  LDGSTS.E [R15+-0x2fe80], desc[UR8][R88.64], P0 ;  /* 0xd0180000580f7fae */ /* 0x010fe80008121848 */
[----:B--2---:R-:W-:Y:S04]  /*1ed80*/  LDGSTS.E [R15+-0x2fa80], desc[UR8][R86.64], P0 ;  /* 0xd0580000560f7fae */ /* 0x004fe80008121848 */
[----:B------:R-:W-:Y:S04]  /*1ed90*/  LDGSTS.E [R15+-0x2f680], desc[UR8][R64.64], P0 ;  /* 0xd0980000400f7fae */ /* 0x000fe80008121848 */
[----:B------:R-:W2:Y:S04]  /*1eda0*/  LDL.64 R76, [R1+0x1c20] ;  /* 0x001c2000014c7983 */ /* 0x000ea80000100a00 */
[----:B------:R-:W4:Y:S04]  /*1edb0*/  LDL.64 R74, [R1+0x1be0] ;  /* 0x001be000014a7983 */ /* 0x000f280000100a00 */
[----:B------:R-:W3:Y:S04]  /*1edc0*/  LDL.64 R54, [R1+0x1ba0] ;  /* 0x001ba00001367983 */ /* 0x000ee80000100a00 */
[----:B------:R-:W-:Y:S04]  /*1edd0*/  LDGSTS.E [R15+-0x2f280], desc[UR8][R16.64], P0 ;  /* 0xd0d80000100f7fae */ /* 0x000fe80008121848 */
[----:B------:R-:W-:Y:S04]  /*1ede0*/  LDGSTS.E [R15+-0x2ee80], desc[UR8][R62.64], P0 ;  /* 0xd11800003e0f7fae */ /* 0x000fe80008121848 */
[----:B------:R-:W-:Y:S04]  /*1edf0*/  LDGSTS.E [R15+-0x2ea80], desc[UR8][R60.64], P0 ;  /* 0xd15800003c0f7fae */ /* 0x000fe80008121848 */
[----:B------:R-:W2:Y:S04]  /*1ee00*/  LDL.LU.64 R16, [R1+0x1d48] ;  /* 0x001d480001107983 */ /* 0x000ea80000300a00 */
[----:B------:R-:W3:Y:S04]  /*1ee10*/  LDL.64 R64, [R1+0x1c18] ;  /* 0x001c180001407983 */ /* 0x000ee80000100a00 */
[----:B------:R-:W-:Y:S04]  /*1ee20*/  LDGSTS.E [R15+-0x2e680], desc[UR8][R94.64], P0 ;  /* 0xd19800005e0f7fae */ /* 0x000fe80008121848 */
[----:B------:R-:W3:Y:S04]  /*1ee30*/  LDL.64 R62, [R1+0x1bd8] ;  /* 0x001bd800013e7983 */ /* 0x000ee80000100a00 */
[----:B------:R-:W-:Y:S04]  /*1ee40*/  LDGSTS.E [R15+-0x2e280], desc[UR8][R110.64], P0 ;  /* 0xd1d800006e0f7fae */ /* 0x000fe80008121848 */
[----:B------:R-:W3:Y:S04]  /*1ee50*/  LDL.64 R60, [R1+0x1b98] ;  /* 0x001b9800013c7983 */ /* 0x000ee80000100a00 */
        /* <DEDUP_REMOVED lines=8> */
[----:B------:R-:W3:Y:S04]  /*1eee0*/  LDL.64 R14, [R1+0x1888] ;  /* 0x00188800010e7983 */ /* 0x000ee80000100a00 */
[----:B--2---:R-:W-:Y:S04]  /*1eef0*/  LDGSTS.E [R16+-0x2fe00], desc[UR8][R76.64], P0 ;  /* 0xd02000004c107fae */ /* 0x004fe80008121848 */
[----:B----4-:R-:W-:Y:S04]  /*1ef00*/  LDGSTS.E [R16+-0x2fa00], desc[UR8][R74.64], P0 ;  /* 0xd06000004a107fae */ /* 0x010fe80008121848 */
[----:B---3--:R-:W-:Y:S04]  /*1ef10*/  LDGSTS.E [R16+-0x2f600], desc[UR8][R54.64], P0 ;  /* 0xd0a0000036107fae */ /* 0x008fe80008121848 */
[----:B------:R-:W-:Y:S04]  /*1ef20*/  LDGSTS.E [R16+-0x2f200], desc[UR8][R4.64], P0 ;  /* 0xd0e0000004107fae */ /* 0x000fe80008121848 */
[----:B------:R-:W-:Y:S04]  /*1ef30*/  LDGSTS.E [R16+-0x2ee00], desc[UR8][R50.64], P0 ;  /* 0xd120000032107fae */ /* 0x000fe80008121848 */
[----:B------:R-:W-:Y:S04]  /*1ef40*/  LDGSTS.E [R16+-0x2ea00], desc[UR8][R80.64], P0 ;  /* 0xd160000050107fae */ /* 0x000fe80008121848 */
[----:B------:R-:W2:Y:S04]  /*1ef50*/  LDL.LU.64 R4, [R1+0x1d40] ;  /* 0x001d400001047983 */ /* 0x000ea80000300a00 */
[----:B------:R-:W3:Y:S04]  /*1ef60*/  LDL.64 R54, [R1+0x1c10] ;  /* 0x001c100001367983 */ /* 0x000ee80000100a00 */
[----:B------:R-:W4:Y:S04]  /*1ef70*/  LDL.64 R50, [R1+0x1bd0] ;  /* 0x001bd00001327983 */ /* 0x000f280000100a00 */
        /* <DEDUP_REMOVED lines=24> */
[----:B------:R-:W2:Y:S04]  /*1f100*/  LDL.64 R238, [R1+0x18d8] ;  /* 0x0018d80001ee7983 */ /* 0x000ea80000100a00 */
[----:B------:R-:W-:Y:S04]  /*1f110*/  LDGSTS.E [R17+-0x2c580], desc[UR8][R224.64], P0 ;  /* 0xd3a80000e0117fae */ /* 0x000fe80008121848 */
[----:B------:R-:W-:Y:S04]  /*1f120*/  LDGSTS.E [R17+-0x2c180], desc[UR8][R56.64], P0 ;  /* 0xd3e8000038117fae */ /* 0x000fe80008121848 */
[----:B------:R-:W2:Y:S04]  /*1f130*/  LDL.LU.64 R10, [R1+0x1d38] ;  /* 0x001d3800010a7983 */ /* 0x000ea80000300a00 */
[----:B------:R-:W2:Y:S04]  /*1f140*/  LDL.64 R236, [R1+0x18d0] ;  /* 0x0018d00001ec7983 */ /* 0x000ea80000100a00 */
[----:B------:R-:W2:Y:S04]  /*1f150*/  LDL.64 R16, [R1+0x1908] ;  /* 0x0019080001107983 */ /* 0x000ea80000100a00 */
[----:B---3--:R-:W-:Y:S04]  /*1f160*/  LDGSTS.E [R18+-0x2fd00], desc[UR8][R54.64], P0 ;  /* 0xd030000036127fae */ /* 0x008fe80008121848 */
[----:B----4-:R-:W-:Y:S04]  /*1f170*/  LDGSTS.E [R18+-0x2f900], desc[UR8][R50.64], P0 ;  /* 0xd070000032127fae */ /* 0x010fe80008121848 */
[----:B--2---:R-:W-:Y:S04]  /*1f180*/  LDGSTS.E [R18+-0x2f500], desc[UR8][R4.64], P0 ;  /* 0xd0b0000004127fae */ /* 0x004fe80008121848 */
[----:B------:R-:W-:Y:S04]  /*1f190*/  LDGSTS.E [R18+-0x2f100], desc[UR8][R52.64], P0 ;  /* 0xd0f0000034127fae */ /* 0x000fe80008121848 */
[----:B------:R-:W-:Y:S04]  /*1f1a0*/  LDGSTS.E [R18+-0x2ed00], desc[UR8][R68.64], P0 ;  /* 0xd130000044127fae */ /* 0x000fe80008121848 */
[----:B------:R-:W2:Y:S04]  /*1f1b0*/  LDL.LU.64 R4, [R1+0x1d30] ;  /* 0x001d300001047983 */ /* 0x000ea80000300a00 */
[----:B------:R-:W-:Y:S04]  /*1f1c0*/  LDGSTS.E [R18+-0x2e900], desc[UR8][R84.64], P0 ;  /* 0xd170000054127fae */ /* 0x000fe80008121848 */
[----:B------:R-:W-:Y:S04]  /*1f1d0*/  LDGSTS.E [R18+-0x2e500], desc[UR8][R100.64], P0 ;  /* 0xd1b0000064127fae */ /* 0x000fe80008121848 */
[----:B------:R-:W-:Y:S04]  /*1f1e0*/  LDGSTS.E [R18+-0x2e100], desc[UR8][R116.64], P0 ;  /* 0xd1f0000074127fae */ /* 0x000fe80008121848 */
[----:B------:R-:W-:Y:S04]  /*1f1f0*/  LDGSTS.E [R18+-0x2dd00], desc[UR8][R132.64], P0 ;  /* 0xd230000084127fae */ /* 0x000fe80008121848 */
[----:B------:R-:W-:Y:S04]  /*1f200*/  LDGSTS.E [R18+-0x2d900], desc[UR8][R148.64], P0 ;  /* 0xd270000094127fae */ /* 0x000fe80008121848 */
[----:B------:R3:W-:Y:S04]  /*1f210*/  LDGSTS.E [R18+-0x2d500], desc[UR8][R164.64], P0 ;  /* 0xd2b00000a4127fae */ /* 0x0007e80008121848 */
[----:B------:R4:W-:Y:S04]  /*1f220*/  LDGSTS.E [R18+-0x2d100], desc[UR8][R180.64], P0 ;  /* 0xd2f00000b4127fae */ /* 0x0009e80008121848 */
[----:B------:R-:W-:Y:S04]  /*1f230*/  LDGSTS.E [R18+-0x2cd00], desc[UR8][R48.64], P0 ;  /* 0xd330000030127fae */ /* 0x000fe80008121848 */
[----:B------:R-:W-:Y:S04]  /*1f240*/  LDGSTS.E [R18+-0x2c900], desc[UR8][R238.64], P0 ;  /* 0xd3700000ee127fae */ /* 0x000fe80008121848 */
[----:B------:R-:W-:Y:S04]  /*1f250*/  LDGSTS.E [R18+-0x2c500], desc[UR8][R222.64], P0 ;  /* 0xd3b00000de127fae */ /* 0x000fe80008121848 */
[----:B------:R-:W-:Y:S04]  /*1f260*/  LDGSTS.E [R18+-0x2c100], desc[UR8][R14.64], P0 ;  /* 0xd3f000000e127fae */ /* 0x000fe80008121848 */
[----:B------:R-:W3:Y:S04]  /*1f270*/  LDL.64 R18, [R1+0x1948] ;  /* 0x0019480001127983 */ /* 0x000ee80000100a00 */
[----:B------:R1:W-:Y:S04]  /*1f280*/  STL [R1+0x400], RZ ;  /* 0x000400ff01007387 */ /* 0x0003e80000100800 */
[----:B------:R1:W-:Y:S04]  /*1f290*/  STL [R1+0x404], RZ ;  /* 0x000404ff01007387 */ /* 0x0003e80000100800 */
[----:B--2---:R-:W-:Y:S04]  /*1f2a0*/  LDGSTS.E [R12+-0x2fc80], desc[UR8][R4.64], P0 ;  /* 0xd0380000040c7fae */ /* 0x004fe80008121848 */
[----:B------:R-:W-:Y:S04]  /*1f2b0*/  LDGSTS.E [R12+-0x2f880], desc[UR8][R10.64], P0 ;  /* 0xd07800000a0c7fae */ /* 0x000fe80008121848 */
[----:B------:R-:W-:Y:S04]  /*1f2c0*/  LDGSTS.E [R12+-0x2f480], desc[UR8][R8.64], P0 ;  /* 0xd0b80000080c7fae */ /* 0x000fe80008121848 */
[----:B------:R-:W5:Y:S04]  /*1f2d0*/  LDL.LU.64 R4, [R1+0x1d28] ;  /* 0x001d280001047983 */ /* 0x000f680000300a00 */
[----:B------:R-:W5:Y:S04]  /*1f2e0*/  LDL.LU.64 R10, [R1+0x1d20] ;  /* 0x001d2000010a7983 */ /* 0x000f680000300a00 */
[----:B------:R-:W5:Y:S04]  /*1f2f0*/  LDL.LU.64 R8, [R1+0x1d18] ;  /* 0x001d180001087983 */ /* 0x000f680000300a00 */
[----:B------:R2:W-:Y:S04]  /*1f300*/  STL [R1+0x408], RZ ;  /* 0x000408ff01007387 */ /* 0x0005e80000100800 */
        /* <DEDUP_REMOVED lines=253> */
[----:B------:R2:W-:Y:S04]  /*202e0*/  STL [R1], RZ ;  /* 0x000000ff01007387 */ /* 0x0005e80000100800 */
        /* <DEDUP_REMOVED lines=54> */
[----:B------:R-:W-:Y:S04]  /*20650*/  LDGSTS.E [R12+-0x2f080], desc[UR8][R46.64], P0 ;  /* 0xd0f800002e0c7fae */ /* 0x000fe80008121848 */
        /* <DEDUP_REMOVED lines=13> */
[----:B------:R2:W-:Y:S04]  /*20730*/  LDGSTS.E [R12+-0x2d480], desc[UR8][R32.64], P0 ;  /* 0xd2b80000200c7fae */ /* 0x0005e80008121848 */
[----:B------:R1:W-:Y:S04]  /*20740*/  STL [R1+0xf8], RZ ;  /* 0x0000f8ff01007387 */ /* 0x0003e80000100800 */
[----:B---3--:R3:W-:Y:S04]  /*20750*/  LDGSTS.E [R12+-0x2d080], desc[UR8][R18.64], P0 ;  /* 0xd2f80000120c7fae */ /* 0x0087e80008121848 */
[----:B------:R3:W-:Y:S04]  /*20760*/  STL [R1+0xfc], RZ ;  /* 0x0000fcff01007387 */ /* 0x0007e80000100800 */
[----:B------:R3:W-:Y:S04]  /*20770*/  LDGSTS.E [R12+-0x2cc80], desc[UR8][R16.64], P0 ;  /* 0xd3380000100c7fae */ /* 0x0007e80008121848 */
[----:B------:R3:W-:Y:S04]  /*20780*/  LDGSTS.E [R12+-0x2c880], desc[UR8][R236.64], P0 ;  /* 0xd3780000ec0c7fae */ /* 0x0007e80008121848 */
[----:B------:R3:W-:Y:S04]  /*20790*/  LDGSTS.E [R12+-0x2c480], desc[UR8][R220.64], P0 ;  /* 0xd3b80000dc0c7fae */ /* 0x0007e80008121848 */
[----:B------:R3:W-:Y:S01]  /*207a0*/  LDGSTS.E [R12+-0x2c080], desc[UR8][R6.64], P0 ;  /* 0xd3f80000060c7fae */ /* 0x0007e20008121848 */
[----:B------:R-:W-:-:S03]  /*207b0*/  PLOP3.LUT P0, PT, PT, PT, UP1, 0x40, 0x0 ;  /* 0x000000000000781c */ /* 0x000fc60003f0e818 */
[----:B------:R-:W0:Y:S01]  /*207c0*/  LDGDEPBAR ;  /* 0x00000000000079af */ /* 0x000e220000000000 */
[----:B-1----:R-:W-:Y:S02]  /*207d0*/  CS2R R152, SRZ ;  /* 0x0000000000987805 */ /* 0x002fe4000001ff00 */
[----:B------:R-:W-:Y:S02]  /*207e0*/  CS2R R154, SRZ ;  /* 0x00000000009a7805 */ /* 0x000fe4000001ff00 */
[----:B------:R-:W-:Y:S02]  /*207f0*/  CS2R R156, SRZ ;  /* 0x00000000009c7805 */ /* 0x000fe4000001ff00 */
[----:B------:R-:W-:Y:S02]  /*20800*/  CS2R R158, SRZ ;  /* 0x00000000009e7805 */ /* 0x000fe4000001ff00 */
[----:B------:R-:W-:Y:S02]  /*20810*/  CS2R R160, SRZ ;  /* 0x0000000000a07805 */ /* 0x000fe4000001ff00 */
[----:B------:R-:W-:-:S02]  /*20820*/  CS2R R162, SRZ ;  /* 0x0000000000a27805 */ /* 0x000fc4000001ff00 */
[----:B------:R-:W-:Y:S02]  /*20830*/  CS2R R164, SRZ ;  /* 0x0000000000a47805 */ /* 0x000fe4000001ff00 */
[----:B------:R-:W-:Y:S02]  /*20840*/  CS2R R166, SRZ ;  /* 0x0000000000a67805 */ /* 0x000fe4000001ff00 */
[----:B------:R-:W-:Y:S02]  /*20850*/  CS2R R168, SRZ ;  /* 0x0000000000a87805 */ /* 0x000fe4000001ff00 */
[----:B------:R-:W-:Y:S02]  /*20860*/  CS2R R170, SRZ ;  /* 0x0000000000aa7805 */ /* 0x000fe4000001ff00 */
[----:B------:R-:W-:Y:S02]  /*20870*/  CS2R R172, SRZ ;  /* 0x0000000000ac7805 */ /* 0x000fe4000001ff00 */
[----:B------:R-:W-:-:S02]  /*20880*/  CS2R R174, SRZ ;  /* 0x0000000000ae7805 */ /* 0x000fc4000001ff00 */
[----:B------:R-:W-:Y:S02]  /*20890*/  CS2R R176, SRZ ;  /* 0x0000000000b07805 */ /* 0x000fe4000001ff00 */
[----:B------:R-:W-:Y:S02]  /*208a0*/  CS2R R178, SRZ ;  /* 0x0000000000b27805 */ /* 0x000fe4000001ff00 */
[----:B----4-:R-:W-:Y:S02]  /*208b0*/  CS2R R180, SRZ ;  /* 0x0000000000b47805 */ /* 0x010fe4000001ff00 */
        /* <DEDUP_REMOVED lines=53> */
[----:B--2---:R-:W-:Y:S02]  /*20c10*/  CS2R R32, SRZ ;  /* 0x0000000000207805 */ /* 0x004fe4000001ff00 */
        /* <DEDUP_REMOVED lines=26> */
[----:B------:R-:W-:Y:S01]  /*20dc0*/  CS2R R86, SRZ ;  /* 0x0000000000567805 */ /* 0x000fe2000001ff00 */
[----:B---3--:R-:W-:Y:S06]  /*20dd0*/  @P0 BRA `(.L_x_0) ;  /* 0x0000025800100947 */ /* 0x008fec0003800000 */
[----:B------:R-:W2:Y:S04]  /*20de0*/  LDL.LU.64 R78, [R1+0x13f0] ;  /* 0x0013f000014e7983 */ /* 0x000ea80000300a00 */
[----:B------:R-:W3:Y:S04]  /*20df0*/  LDL.LU.64 R70, [R1+0x13f8] ;  /* 0x0013f80001467983 */ /* 0x000ee80000300a00 */
        /* <DEDUP_REMOVED lines=9> */
[----:B--2---:R1:W-:Y:S01]  /*20e90*/  STL [R1+0x948], R78 ;  /* 0x0009484e01007387 */ /* 0x0043e20000100800 */
[----:B------:R-:W-:-:S03]  /*20ea0*/  IMAD.MOV.U32 R0, RZ, RZ, R79 ;  /* 0x000000ffff007224 */ /* 0x000fc600078e004f */
[----:B-1----:R-:W2:Y:S04]  /*20eb0*/  LDL.LU.64 R78, [R1+0x1010] ;  /* 0x00101000014e7983 */ /* 0x002ea80000300a00 */
[----:B------:R1:W-:Y:S04]  /*20ec0*/  STL [R1+0x944], R0 ;  /* 0x0009440001007387 */ /* 0x0003e80000100800 */
[----:B---3--:R3:W-:Y:S01]  /*20ed0*/  STL [R1+0x950], R70 ;  /* 0x0009504601007387 */ /* 0x0087e20000100800 */
[----:B-1----:R-:W-:-:S03]  /*20ee0*/  MOV R0, R71 ;  /* 0x0000004700007202 */ /* 0x002fc60000000f00 */
[----:B---3--:R-:W3:Y:S04]  /*20ef0*/  LDL.LU.64 R70, [R1+0x1008] ;  /* 0x0010080001467983 */ /* 0x008ee80000300a00 */
[----:B------:R1:W-:Y:S04]  /*20f00*/  STL [R1+0x94c], R0 ;  /* 0x00094c0001007387 */ /* 0x0003e80000100800 */
[----:B----4-:R4:W-:Y:S01]  /*20f10*/  STL [R1+0x958], R72 ;  /* 0x0009584801007387 */ /* 0x0109e20000100800 */
[----:B-1----:R-:W-:-:S03]  /*20f20*/  IMAD.MOV.U32 R0, RZ, RZ, R73 ;  /* 0x000000ffff007224 */ /* 0x002fc600078e0049 */
[----:B----4-:R-:W4:Y:S04]  /*20f30*/  LDL.LU.64 R72, [R1+0x1000] ;  /* 0x0010000001487983 */ /* 0x010f280000300a00 */
[----:B------:R1:W-:Y:S04]  /*20f40*/  STL [R1+0x954], R0 ;  /* 0x0009540001007387 */ /* 0x0003e80000100800 */
[----:B------:R1:W-:Y:S02]  /*20f50*/  STL [R1+0x960], R80 ;  /* 0x0009605001007387 */ /* 0x0003e40000100800 */
[----:B-1----:R-:W-:-:S02]  /*20f60*/  IMAD.MOV.U32 R0, RZ, RZ, R81 ;  /* 0x000000ffff007224 */ /* 0x002fc400078e0051 */
[----:B------:R-:W4:Y:S04]  /*20f70*/  LDL.LU.64 R80, [R1+0xff8] ;  /* 0x000ff80001507983 */ /* 0x000f280000300a00 */
[----:B------:R1:W-:Y:S04]  /*20f80*/  STL [R1+0x95c], R0 ;  /* 0x00095c0001007387 */ /* 0x0003e80000100800 */
[----:B------:R1:W-:Y:S02]  /*20f90*/  STL [R1+0x968], R82 ;  /* 0x0009685201007387 */ /* 0x0003e40000100800 */
[----:B-1----:R-:W-:-:S02]  /*20fa0*/  IMAD.MOV.U32 R0, RZ, RZ, R83 ;  /* 0x000000ffff007224 */ /* 0x002fc400078e0053 */
[----:B------:R-:W4:Y:S04]  /*20fb0*/  LDL.LU.64 R82, [R1+0xff0] ;  /* 0x000ff00001527983 */ /* 0x000f280000300a00 */
[----:B------:R1:W-:Y:S04]  /*20fc0*/  STL [R1+0x964], R0 ;  /* 0x0009640001007387 */ /* 0x0003e80000100800 */
[----:B------:R1:W-:Y:S02]  /*20fd0*/  STL [R1+0x970], R84 ;  /* 0x0009705401007387 */ /* 0x0003e40000100800 */
[----:B-1----:R-:W-:-:S02]  /*20fe0*/  MOV R0, R85 ;  /* 0x0000005500007202 */ /* 0x002fc40000000f00 */
[----:B------:R-:W4:Y:S04]  /*20ff0*/  LDL.LU.64 R84, [R1+0xfe8] ;  /* 0x000fe80001547983 */ /* 0x000f280000300a00 */
        /* <DEDUP_REMOVED lines=21> */
[----:B--2---:R2:W-:Y:S01]  /*21150*/  STL [R1+0x9a0], R78 ;  /* 0x0009a04e01007387 */ /* 0x0045e20000100800 */
[----:B-1----:R-:W-:-:S03]  /*21160*/  IMAD.MOV.U32 R0, RZ, RZ, R79 ;  /* 0x000000ffff007224 */ /* 0x002fc600078e004f */
[----:B--2---:R-:W2:Y:S04]  /*21170*/  LDL.LU.64 R78, [R1+0xfb8] ;  /* 0x000fb800014e7983 */ /* 0x004ea80000300a00 */
[----:B------:R1:W-:Y:S04]  /*21180*/  STL [R1+0x99c], R0 ;  /* 0x00099c0001007387 */ /* 0x0003e80000100800 */
[----:B---3--:R3:W-:Y:S01]  /*21190*/  STL [R1+0x9a8], R70 ;  /* 0x0009a84601007387 */ /* 0x0087e20000100800 */
[----:B-1----:R-:W-:-:S03]  /*211a0*/  IMAD.MOV.U32 R0, RZ, RZ, R71 ;  /* 0x000000ffff007224 */ /* 0x002fc600078e0047 */
[----:B---3--:R-:W3:Y:S04]  /*211b0*/  LDL.LU.64 R70, [R1+0xfb0] ;  /* 0x000fb00001467983 */ /* 0x008ee80000300a00 */
[----:B------:R1:W-:Y:S04]  /*211c0*/  STL [R1+0x9a4], R0 ;  /* 0x0009a40001007387 */ /* 0x0003e80000100800 */
[----:B----4-:R4:W-:Y:S01]  /*211d0*/  STL [R1+0x9b0], R72 ;  /* 0x0009b04801007387 */ /* 0x0109e20000100800 */
[----:B-1----:R-:W-:-:S03]  /*211e0*/  MOV R0, R73 ;  /* 0x0000004900007202 */ /* 0x002fc60000000f00 */
        /* <DEDUP_REMOVED lines=43> */
[----:B-1----:R-:W-:-:S03]  /*214a0*/  IMAD.MOV.U32 R0, RZ, RZ, R73 ;  /* 0x000000ffff007224 */ /* 0x002fc600078e0049 */
[----:B----4-:R-:W4:Y:S04]  /*214b0*/  LDL.LU.64 R72, [R1+0xf50] ;  /* 0x000f500001487983 */ /* 0x010f280000300a00 */
        /* <DEDUP_REMOVED lines=33> */
[----:B--2---:R2:W-:Y:S01]  /*216d0*/  STL [R1+0xa50], R78 ;  /* 0x000a504e01007387 */ /* 0x0045e20000100800 */
[----:B-1----:R-:W-:-:S03]  /*216e0*/  MOV R0, R79 ;  /* 0x0000004f00007202 */ /* 0x002fc60000000f00 */
        /* <DEDUP_REMOVED lines=1546> */
[----:B----4-:R-:W-:Y:S04]  /*27790*/  STL [R1+0x1668], R72 ;  /* 0x0016684801007387 */ /* 0x010fe80000100800 */
[----:B------:R-:W4:Y:S01]  /*277a0*/  LDL.LU.64 R66, [R1+0x16c0] ;  /* 0x0016c00001427983 */ /* 0x000f220000300a00 */
[----:B-1----:R-:W-:-:S05]  /*277b0*/  IMAD.MOV.U32 R0, RZ, RZ, R73 ;  /* 0x000000ffff007224 */ /* 0x002fca00078e0049 */
[----:B------:R1:W-:Y:S04]  /*277c0*/  STL [R1+0x1664], R0 ;  /* 0x0016640001007387 */ /* 0x0003e80000100800 */
[----:B------:R1:W-:Y:S02]  /*277d0*/  STL [R1+0x1670], R80 ;  /* 0x0016705001007387 */ /* 0x0003e40000100800 */
[----:B-1----:R-:W-:Y:S02]  /*277e0*/  MOV R0, R81 ;  /* 0x0000005100007202 */ /* 0x002fe40000000f00 */
        /* <DEDUP_REMOVED lines=14> */
[----:B------:R-:W-:Y:S04]  /*278d0*/  STL [R1+0x1690], R74 ;  /* 0x0016904a01007387 */ /* 0x000fe80000100800 */
[----:B------:R-:W4:Y:S01]  /*278e0*/  LDL.LU.64 R72, [R1+0x16e8] ;  /* 0x0016e80001487983 */ /* 0x000f220000300a00 */
[----:B-1----:R-:W-:-:S05]  /*278f0*/  MOV R0, R75 ;  /* 0x0000004b00007202 */ /* 0x002fca0000000f00 */
[----:B------:R1:W-:Y:S02]  /*27900*/  STL [R1+0x168c], R0 ;  /* 0x00168c0001007387 */ /* 0x0003e40000100800 */
[----:B-1----:R-:W-:Y:S02]  /*27910*/  IMAD.MOV.U32 R0, RZ, RZ, R13 ;  /* 0x000000ffff007224 */ /* 0x002fe400078e000d */
[----:B------:R1:W-:Y:S04]  /*27920*/  STL [R1+0x1698], R12 ;  /* 0x0016980c01007387 */ /* 0x0003e80000100800 */
[----:B-1----:R-:W4:Y:S04]  /*27930*/  LDL.LU.64 R12, [R1+0x16f0] ;  /* 0x0016f000010c7983 */ /* 0x002f280000300a00 */
[----:B------:R1:W-:Y:S04]  /*27940*/  STL [R1+0x1694], R0 ;  /* 0x0016940001007387 */ /* 0x0003e80000100800 */
[----:B------:R1:W-:Y:S04]  /*27950*/  STL [R1+0x16a0], R68 ;  /* 0x0016a04401007387 */ /* 0x0003e80000100800 */
[----:B------:R-:W4:Y:S01]  /*27960*/  LDL.LU.64 R74, [R1+0x16f8] ;  /* 0x0016f800014a7983 */ /* 0x000f220000300a00 */
[----:B-1----:R-:W-:-:S03]  /*27970*/  IMAD.MOV.U32 R0, RZ, RZ, R69 ;  /* 0x000000ffff007224 */ /* 0x002fc600078e0045 */
[----:B------:R-:W-:Y:S04]  /*27980*/  STL [R1+0x16a8], R76 ;  /* 0x0016a84c01007387 */ /* 0x000fe80000100800 */
[----:B------:R1:W-:Y:S04]  /*27990*/  STL [R1+0x169c], R0 ;  /* 0x00169c0001007387 */ /* 0x0003e80000100800 */
[----:B------:R-:W4:Y:S01]  /*279a0*/  LDL.LU.64 R68, [R1+0x1700] ;  /* 0x0017000001447983 */ /* 0x000f220000300a00 */
[----:B-1----:R-:W-:-:S03]  /*279b0*/  IMAD.MOV.U32 R0, RZ, RZ, R77 ;  /* 0x000000ffff007224 */ /* 0x002fc600078e004d */
[----:B--2---:R-:W-:Y:S04]  /*279c0*/  STL [R1+0x16b0], R78 ;  /* 0x0016b04e01007387 */ /* 0x004fe80000100800 */
[----:B------:R1:W-:Y:S04]  /*279d0*/  STL [R1+0x16a4], R0 ;  /* 0x0016a40001007387 */ /* 0x0003e80000100800 */
[----:B------:R-:W2:Y:S01]  /*279e0*/  LDL.LU.64 R76, [R1+0x1708] ;  /* 0x00170800014c7983 */ /* 0x000ea20000300a00 */
[----:B-1----:R-:W-:-:S03]  /*279f0*/  MOV R0, R79 ;  /* 0x0000004f00007202 */ /* 0x002fc60000000f00 */
[----:B---3--:R-:W-:Y:S04]  /*27a00*/  STL [R1+0x16b8], R70 ;  /* 0x0016b84601007387 */ /* 0x008fe80000100800 */
[----:B------:R1:W-:Y:S04]  /*27a10*/  STL [R1+0x16ac], R0 ;  /* 0x0016ac0001007387 */ /* 0x0003e80000100800 */
[----:B------:R-:W3:Y:S01]  /*27a20*/  LDL.LU.64 R78, [R1+0x1710] ;  /* 0x00171000014e7983 */ /* 0x000ee20000300a00 */
[----:B-1----:R-:W-:-:S03]  /*27a30*/  IMAD.MOV.U32 R0, RZ, RZ, R71 ;  /* 0x000000ffff007224 */ /* 0x002fc600078e0047 */
[----:B----4-:R-:W-:Y:S04]  /*27a40*/  STL [R1+0x16c0], R66 ;  /* 0x0016c04201007387 */ /* 0x010fe80000100800 */
[----:B------:R1:W-:Y:S04]  /*27a50*/  STL [R1+0x16b4], R0 ;  /* 0x0016b40001007387 */ /* 0x0003e80000100800 */
[----:B------:R-:W4:Y:S01]  /*27a60*/  LDL.LU.64 R70, [R1+0x1718] ;  /* 0x0017180001467983 */ /* 0x000f220000300a00 */
[----:B-1----:R-:W-:-:S03]  /*27a70*/  IMAD.MOV.U32 R0, RZ, RZ, R67 ;  /* 0x000000ffff007224 */ /* 0x002fc600078e0043 */
[----:B------:R-:W-:Y:S04]  /*27a80*/  STL [R1+0x16c8], R80 ;  /* 0x0016c85001007387 */ /* 0x000fe80000100800 */
[----:B------:R1:W-:Y:S02]  /*27a90*/  STL [R1+0x16bc], R0 ;  /* 0x0016bc0001007387 */ /* 0x0003e40000100800 */
[----:B-1----:R-:W-:Y:S02]  /*27aa0*/  IMAD.MOV.U32 R0, RZ, RZ, R81 ;  /* 0x000000ffff007224 */ /* 0x002fe400078e0051 */
        /* <DEDUP_REMOVED lines=20> */
[----:B------:R-:W-:Y:S04]  /*27bf0*/  STL [R1+0x16f8], R74 ;  /* 0x0016f84a01007387 */ /* 0x000fe80000100800 */
        /* <DEDUP_REMOVED lines=10> */
[----:B-1----:R-:W-:-:S03]  /*27ca0*/  IMAD.MOV.U32 R0, RZ, RZ, R77 ;  /* 0x000000ffff007224 */ /* 0x002fc600078e004d */
[----:B---3--:R-:W-:Y:S04]  /*27cb0*/  STL [R1+0x1710], R78 ;  /* 0x0017104e01007387 */ /* 0x008fe80000100800 */
[----:B------:R1:W-:Y:S04]  /*27cc0*/  STL [R1+0x1704], R0 ;  /* 0x0017040001007387 */ /* 0x0003e80000100800 */
[----:B------:R-:W3:Y:S01]  /*27cd0*/  LDL.LU.64 R76, [R1+0x1760] ;  /* 0x00176000014c7983 */ /* 0x000ee20000300a00 */
[----:B-1----:R-:W-:-:S03]  /*27ce0*/  MOV R0, R79 ;  /* 0x0000004f00007202 */ /* 0x002fc60000000f00 */
[----:B----4-:R-:W-:Y:S04]  /*27cf0*/  STL [R1+0x1718], R70 ;  /* 0x0017184601007387 */ /* 0x010fe80000100800 */
[----:B------:R1:W-:Y:S04]  /*27d00*/  STL [R1+0x170c], R0 ;  /* 0x00170c0001007387 */ /* 0x0003e80000100800 */
[----:B------:R-:W4:Y:S04]  /*27d10*/  LDL.LU.64 R78, [R1+0x1768] ;  /* 0x00176800014e7983 */ /* 0x000f280000300a00 */
[----:B------:R-:W4:Y:S01]  /*27d20*/  LDL.LU.64 R66, [R1+0x1770] ;  /* 0x0017700001427983 */ /* 0x000f220000300a00 */
[----:B-1----:R-:W-:-:S05]  /*27d30*/  IMAD.MOV.U32 R0, RZ, RZ, R71 ;  /* 0x000000ffff007224 */ /* 0x002fca00078e0047 */
[----:B------:R1:W-:Y:S04]  /*27d40*/  STL [R1+0x1714], R0 ;  /* 0x0017140001007387 */ /* 0x0003e80000100800 */
[----:B------:R1:W-:Y:S02]  /*27d50*/  STL [R1+0x1720], R80 ;  /* 0x0017205001007387 */ /* 0x0003e40000100800 */
[----:B-1----:R-:W-:Y:S02]  /*27d60*/  IMAD.MOV.U32 R0, RZ, RZ, R81 ;  /* 0x000000ffff007224 */ /* 0x002fe400078e0051 */
[----:B------:R-:W4:Y:S04]  /*27d70*/  LDL.LU.64 R80, [R1+0x1778] ;  /* 0x0017780001507983 */ /* 0x000f280000300a00 */
[----:B------:R1:W-:Y:S04]  /*27d80*/  STL [R1+0x171c], R0 ;  /* 0x00171c0001007387 */ /* 0x0003e80000100800 */
[----:B------:R1:W-:Y:S02]  /*27d90*/  STL [R1+0x1728], R82 ;  /* 0x0017285201007387 */ /* 0x0003e40000100800 */
[----:B-1----:R-:W-:-:S02]  /*27da0*/  IMAD.MOV.U32 R0, RZ, RZ, R83 ;  /* 0x000000ffff007224 */ /* 0x002fc400078e0053 */
[----:B------:R-:W4:Y:S04]  /*27db0*/  LDL.LU.64 R82, [R1+0x1780] ;  /* 0x0017800001527983 */ /* 0x000f280000300a00 */
[----:B------:R1:W-:Y:S04]  /*27dc0*/  STL [R1+0x1724], R0 ;  /* 0x0017240001007387 */ /* 0x0003e80000100800 */
[----:B------:R1:W-:Y:S04]  /*27dd0*/  STL [R1+0x1730], R84 ;  /* 0x0017305401007387 */ /* 0x0003e80000100800 */
[----:B------:R-:W4:Y:S01]  /*27de0*/  LDL.LU.64 R68, [R1+0x1788] ;  /* 0x0017880001447983 */ /* 0x000f220000300a00 */
[----:B-1----:R-:W-:-:S03]  /*27df0*/  MOV R0, R85 ;  /* 0x0000005500007202 */ /* 0x002fc60000000f00 */
[----:B------:R-:W-:Y:S04]  /*27e00*/  STL [R1+0x1738], R86 ;  /* 0x0017385601007387 */ /* 0x000fe80000100800 */
[----:B------:R1:W-:Y:S04]  /*27e10*/  STL [R1+0x172c], R0 ;  /* 0x00172c0001007387 */ /* 0x0003e80000100800 */
[----:B------:R-:W4:Y:S01]  /*27e20*/  LDL.LU.64 R84, [R1+0x1790] ;  /* 0x0017900001547983 */ /* 0x000f220000300a00 */
[----:B-1----:R-:W-:-:S03]  /*27e30*/  IMAD.MOV.U32 R0, RZ, RZ, R87 ;  /* 0x000000ffff007224 */ /* 0x002fc600078e0057 */
[----:B------:R-:W-:Y:S04]  /*27e40*/  STL [R1+0x1740], R72 ;  /* 0x0017404801007387 */ /* 0x000fe80000100800 */
        /* <DEDUP_REMOVED lines=9> */
[----:B------:R2:W-:Y:S01]  /*27ee0*/  STL [R1+0x1750], R74 ;  /* 0x0017504a01007387 */ /* 0x0005e20000100800 */
[----:B-1----:R-:W-:-:S03]  /*27ef0*/  MOV R0, R75 ;  /* 0x0000004b00007202 */ /* 0x002fc60000000f00 */
[----:B------:R-:W4:Y:S04]  /*27f00*/  LDL.LU.64 R72, [R1+0x17b0] ;  /* 0x0017b00001487983 */ /* 0x000f280000300a00 */
[----:B------:R1:W-:Y:S04]  /*27f10*/  STL [R1+0x174c], R0 ;  /* 0x00174c0001007387 */ /* 0x0003e80000100800 */
[----:B--2---:R-:W-:Y:S04]  /*27f20*/  STL [R1+0x1758], R64 ;  /* 0x0017584001007387 */ /* 0x004fe80000100800 */
[----:B------:R-:W2:Y:S01]  /*27f30*/  LDL.LU.64 R74, [R1+0x17b8] ;  /* 0x0017b800014a7983 */ /* 0x000ea20000300a00 */
[----:B-1----:R-:W-:-:S03]  /*27f40*/  IMAD.MOV.U32 R0, RZ, RZ, R65 ;  /* 0x000000ffff007224 */ /* 0x002fc600078e0041 */
[----:B---3--:R-:W-:Y:S04]  /*27f50*/  STL [R1+0x1760], R76 ;  /* 0x0017604c01007387 */ /* 0x008fe80000100800 */
[----:B------:R1:W-:Y:S02]  /*27f60*/  STL [R1+0x1754], R0 ;  /* 0x0017540001007387 */ /* 0x0003e40000100800 */
[----:B-1----:R-:W-:Y:S02]  /*27f70*/  IMAD.MOV.U32 R0, RZ, RZ, R77 ;  /* 0x000000ffff007224 */ /* 0x002fe400078e004d */
[----:B------:R-:W3:Y:S04]  /*27f80*/  LDL.LU.64 R76, [R1+0x17c0] ;  /* 0x0017c000014c7983 */ /* 0x000ee80000300a00 */
[----:B------:R1:W-:Y:S04]  /*27f90*/  STL [R1+0x175c], R0 ;  /* 0x00175c0001007387 */ /* 0x0003e80000100800 */
[----:B----4-:R4:W-:Y:S01]  /*27fa0*/  STL [R1+0x1768], R78 ;  /* 0x0017684e01007387 */ /* 0x0109e20000100800 */
[----:B-1----:R-:W-:-:S03]  /*27fb0*/  IMAD.MOV.U32 R0, RZ, RZ, R79 ;  /* 0x000000ffff007224 */ /* 0x002fc600078e004f */
[----:B------:R-:W-:Y:S04]  /*27fc0*/  STL [R1+0x1770], R66 ;  /* 0x0017704201007387 */ /* 0x000fe80000100800 */
[----:B------:R1:W-:Y:S04]  /*27fd0*/  STL [R1+0x1764], R0 ;  /* 0x0017640001007387 */ /* 0x0003e80000100800 */
[----:B----4-:R-:W4:Y:S01]  /*27fe0*/  LDL.LU.64 R78, [R1+0x17c8] ;  /* 0x0017c800014e7983 */ /* 0x010f220000300a00 */
[----:B-1----:R-:W-:-:S03]  /*27ff0*/  MOV R0, R67 ;  /* 0x0000004300007202 */ /* 0x002fc60000000f00 */
[----:B------:R-:W-:Y:S04]  /*28000*/  STL [R1+0x1778], R80 ;  /* 0x0017785001007387 */ /* 0x000fe80000100800 */
[----:B------:R1:W-:Y:S02]  /*28010*/  STL [R1+0x176c], R0 ;  /* 0x00176c0001007387 */ /* 0x0003e40000100800 */
[----:B-1----:R-:W-:Y:S02]  /*28020*/  IMAD.MOV.U32 R0, RZ, RZ, R81 ;  /* 0x000000ffff007224 */ /* 0x002fe400078e0051 */
[----:B------:R-:W4:Y:S04]  /*28030*/  LDL.LU.64 R80, [R1+0x17d0] ;  /* 0x0017d00001507983 */ /* 0x000f280000300a00 */
[----:B------:R1:W-:Y:S04]  /*28040*/  STL [R1+0x1774], R0 ;  /* 0x0017740001007387 */ /* 0x0003e80000100800 */
[----:B------:R1:W-:Y:S02]  /*28050*/  STL [R1+0x1780], R82 ;  /* 0x0017805201007387 */ /* 0x0003e40000100800 */
[----:B-1----:R-:W-:-:S02]  /*28060*/  IMAD.MOV.U32 R0, RZ, RZ, R83 ;  /* 0x000000ffff007224 */ /* 0x002fc400078e0053 */
[----:B------:R-:W-:Y:S04]  /*28070*/  STL [R1+0x1788], R68 ;  /* 0x0017884401007387 */ /* 0x000fe80000100800 */
[----:B------:R1:W-:Y:S04]  /*28080*/  STL [R1+0x177c], R0 ;  /* 0x00177c0001007387 */ /* 0x0003e80000100800 */
[----:B------:R-:W4:Y:S01]  /*28090*/  LDL.LU.64 R82, [R1+0x17d8] ;  /* 0x0017d80001527983 */ /* 0x000f220000300a00 */
[----:B-1----:R-:W-:-:S03]  /*280a0*/  IMAD.MOV.U32 R0, RZ, RZ, R69 ;  /* 0x000000ffff007224 */ /* 0x002fc600078e0045 */
[----:B------:R-:W-:Y:S04]  /*280b0*/  STL [R1+0x1790], R84 ;  /* 0x0017905401007387 */ /* 0x000fe80000100800 */
[----:B------:R1:W-:Y:S02]  /*280c0*/  STL [R1+0x1784], R0 ;  /* 0x0017840001007387 */ /* 0x0003e40000100800 */
[----:B-1----:R-:W-:Y:S02]  /*280d0*/  MOV R0, R85 ;  /* 0x0000005500007202 */ /* 0x002fe40000000f00 */
        /* <DEDUP_REMOVED lines=13> */
[----:B------:R-:W-:Y:S01]  /*281b0*/  STL [R1+0x17b0], R72 ;  /* 0x0017b04801007387 */ /* 0x000fe20000100800 */
[----:B-1----:R-:W-:-:S03]  /*281c0*/  MOV R0, R73 ;  /* 0x0000004900007202 */ /* 0x002fc60000000f00 */
[----:B--2---:R-:W-:Y:S04]  /*281d0*/  STL [R1+0x17b8], R74 ;  /* 0x0017b84a01007387 */ /* 0x004fe80000100800 */
[----:B------:R1:W-:Y:S04]  /*281e0*/  STL [R1+0x17ac], R0 ;  /* 0x0017ac0001007387 */ /* 0x0003e80000100800 */
[----:B------:R-:W2:Y:S04]  /*281f0*/  LDL.LU.64 R58, [R1+0x17f8] ;  /* 0x0017f800013a7983 */ /* 0x000ea80000300a00 */
[----:B------:R-:W2:Y:S01]  /*28200*/  LDL.LU.64 R60, [R1+0x1800] ;  /* 0x00180000013c7983 */ /* 0x000ea20000300a00 */
[----:B-1----:R-:W-:-:S05]  /*28210*/  IMAD.MOV.U32 R0, RZ, RZ, R75 ;  /* 0x000000ffff007224 */ /* 0x002fca00078e004b */
[----:B------:R1:W-:Y:S04]  /*28220*/  STL [R1+0x17b4], R0 ;  /* 0x0017b40001007387 */ /* 0x0003e80000100800 */
[----:B---3--:R-:W-:Y:S04]  /*28230*/  STL [R1+0x17c0], R76 ;  /* 0x0017c04c01007387 */ /* 0x008fe80000100800 */
[----:B------:R-:W3:Y:S01]  /*28240*/  LDL.LU.64 R62, [R1+0x1808] ;  /* 0x00180800013e7983 */ /* 0x000ee20000300a00 */
[----:B-1----:R-:W-:-:S03]  /*28250*/  IMAD.MOV.U32 R0, RZ, RZ, R77 ;  /* 0x000000ffff007224 */ /* 0x002fc600078e004d */
[----:B------:R-:W3:Y:S04]  /*28260*/  LDL.LU.64 R64, [R1+0x1810] ;  /* 0x0018100001407983 */ /* 0x000ee80000300a00 */
[----:B------:R1:W-:Y:S04]  /*28270*/  STL [R1+0x17bc], R0 ;  /* 0x0017bc0001007387 */ /* 0x0003e80000100800 */
[----:B----4-:R-:W-:Y:S04]  /*28280*/  STL [R1+0x17c8], R78 ;  /* 0x0017c84e01007387 */ /* 0x010fe80000100800 */
[----:B------:R-:W4:Y:S01]  /*28290*/  LDL.LU.64 R66, [R1+0x1818] ;  /* 0x0018180001427983 */ /* 0x000f220000300a00 */
[----:B-1----:R-:W-:-:S03]  /*282a0*/  IMAD.MOV.U32 R0, RZ, RZ, R79 ;  /* 0x000000ffff007224 */ /* 0x002fc600078e004f */
[----:B------:R-:W4:Y:S04]  /*282b0*/  LDL.LU.64 R68, [R1+0x1820] ;  /* 0x0018200001447983 */ /* 0x000f280000300a00 */
[----:B------:R1:W-:Y:S04]  /*282c0*/  STL [R1+0x17c4], R0 ;  /* 0x0017c40001007387 */ /* 0x0003e80000100800 */
[----:B------:R-:W-:Y:S04]  /*282d0*/  STL [R1+0x17d0], R80 ;  /* 0x0017d05001007387 */ /* 0x000fe80000100800 */
[----:B------:R-:W4:Y:S01]  /*282e0*/  LDL.LU.64 R70, [R1+0x1828] ;  /* 0x0018280001467983 */ /* 0x000f220000300a00 */
[----:B-1----:R-:W-:-:S03]  /*282f0*/  MOV R0, R81 ;  /* 0x0000005100007202 */ /* 0x002fc60000000f00 */
[----:B------:R-:W4:Y:S04]  /*28300*/  LDL.LU.64 R72, [R1+0x1830] ;  /* 0x0018300001487983 */ /* 0x000f280000300a00 */
[----:B------:R1:W-:Y:S04]  /*28310*/  STL [R1+0x17cc], R0 ;  /* 0x0017cc0001007387 */ /* 0x0003e80000100800 */
[----:B------:R-:W-:Y:S04]  /*28320*/  STL [R1+0x17d8], R82 ;  /* 0x0017d85201007387 */ /* 0x000fe80000100800 */
[----:B------:R-:W4:Y:S01]  /*28330*/  LDL.LU.64 R74, [R1+0x1838] ;  /* 0x00183800014a7983 */ /* 0x000f220000300a00 */
[----:B-1----:R-:W-:-:S03]  /*28340*/  IMAD.MOV.U32 R0, RZ, RZ, R83 ;  /* 0x000000ffff007224 */ /* 0x002fc600078e0053 */
[----:B------:R-:W4:Y:S04]  /*28350*/  LDL.LU.64 R76, [R1+0x1840] ;  /* 0x00184000014c7983 */ /* 0x000f280000300a00 */
[----:B------:R1:W-:Y:S04]  /*28360*/  STL [R1+0x17d4], R0 ;  /* 0x0017d40001007387 */ /* 0x0003e80000100800 */
[----:B------:R-:W-:Y:S04]  /*28370*/  STL [R1+0x17e0], R84 ;  /* 0x0017e05401007387 */ /* 0x000fe80000100800 */
[----:B------:R-:W4:Y:S01]  /*28380*/  LDL.LU.64 R78, [R1+0x1848] ;  /* 0x00184800014e7983 */ /* 0x000f220000300a00 */
[----:B-1----:R-:W-:-:S03]  /*28390*/  IMAD.MOV.U32 R0, RZ, RZ, R85 ;  /* 0x000000ffff007224 */ /* 0x002fc600078e0055 */
[----:B------:R-:W4:Y:S04]  /*283a0*/  LDL.LU.64 R80, [R1+0x1850] ;  /* 0x0018500001507983 */ /* 0x000f280000300a00 */
[----:B------:R1:W-:Y:S04]  /*283b0*/  STL [R1+0x17dc], R0 ;  /* 0x0017dc0001007387 */ /* 0x0003e80000100800 */
[----:B------:R1:W-:Y:S04]  /*283c0*/  STL [R1+0x17e8], R86 ;  /* 0x0017e85601007387 */ /* 0x0003e80000100800 */
[----:B------:R-:W4:Y:S01]  /*283d0*/  LDL.LU.64 R82, [R1+0x1858] ;  /* 0x0018580001527983 */ /* 0x000f220000300a00 */
[----:B-1----:R-:W-:-:S03]  /*283e0*/  IMAD.MOV.U32 R0, RZ, RZ, R87 ;  /* 0x000000ffff007224 */ /* 0x002fc600078e0057 */
[----:B------:R-:W4:Y:S04]  /*283f0*/  LDL.LU.64 R84, [R1+0x1860] ;  /* 0x0018600001547983 */ /* 0x000f280000300a00 */
[----:B------:R1:W-:Y:S04]  /*28400*/  STL [R1+0x17e4], R0 ;  /* 0x0017e40001007387 */ /* 0x0003e80000100800 */
[----:B------:R1:W-:Y:S04]  /*28410*/  STL [R1+0x17f0], R12 ;  /* 0x0017f00c01007387 */ /* 0x0003e80000100800 */
[----:B------:R-:W4:Y:S01]  /*28420*/  LDL.LU.64 R86, [R1+0x1868] ;  /* 0x0018680001567983 */ /* 0x000f220000300a00 */
[----:B-1----:R-:W-:-:S03]  /*28430*/  MOV R0, R13 ;  /* 0x0000000d00007202 */ /* 0x002fc60000000f00 */
[----:B------:R-:W4:Y:S04]  /*28440*/  LDL.LU.64 R12, [R1+0x1870] ;  /* 0x00187000010c7983 */ /* 0x000f280000300a00 */
[----:B------:R2:W-:Y:S02]  /*28450*/  STL [R1+0x17ec], R0 ;  /* 0x0017ec0001007387 */ /* 0x0005e40000100800 */
[----:B--2---:R-:W-:Y:S02]  /*28460*/  IMAD.MOV.U32 R0, RZ, RZ, R59 ;  /* 0x000000ffff007224 */ /* 0x004fe400078e003b */
[----:B------:R-:W-:Y:S04]  /*28470*/  STL [R1+0x17f8], R58 ;  /* 0x0017f83a01007387 */ /* 0x000fe80000100800 */
[----:B------:R-:W-:Y:S04]  /*28480*/  STL [R1+0x1800], R60 ;  /* 0x0018003c01007387 */ /* 0x000fe80000100800 */
[----:B------:R1:W-:Y:S02]  /*28490*/  STL [R1+0x17f4], R0 ;  /* 0x0017f40001007387 */ /* 0x0003e40000100800 */
[----:B-1----:R-:W-:-:S02]  /*284a0*/  IMAD.MOV.U32 R0, RZ, RZ, R61 ;  /* 0x000000ffff007224 */ /* 0x002fc400078e003d */
[----:B---3--:R-:W-:Y:S04]  /*284b0*/  STL [R1+0x1808], R62 ;  /* 0x0018083e01007387 */ /* 0x008fe80000100800 */
[----:B------:R1:W-:Y:S04]  /*284c0*/  STL [R1+0x17fc], R0 ;  /* 0x0017fc0001007387 */ /* 0x0003e80000100800 */
[----:B------:R-:W-:Y:S01]  /*284d0*/  STL [R1+0x1810], R64 ;  /* 0x0018104001007387 */ /* 0x000fe20000100800 */
[----:B-1----:R-:W-:-:S05]  /*284e0*/  IMAD.MOV.U32 R0, RZ, RZ, R63 ;  /* 0x000000ffff007224 */ /* 0x002fca00078e003f */
[----:B------:R1:W-:Y:S04]  /*284f0*/  STL [R1+0x1804], R0 ;  /* 0x0018040001007387 */ /* 0x0003e80000100800 */
[----:B----4-:R-:W-:Y:S01]  /*28500*/  STL [R1+0x1818], R66 ;  /* 0x0018184201007387 */ /* 0x010fe20000100800 */
[----:B-1----:R-:W-:-:S05]  /*28510*/  MOV R0, R65 ;  /* 0x0000004100007202 */ /* 0x002fca0000000f00 */
[----:B------:R1:W-:Y:S04]  /*28520*/  STL [R1+0x180c], R0 ;  /* 0x00180c0001007387 */ /* 0x0003e80000100800 */
[----:B------:R-:W-:Y:S01]  /*28530*/  STL [R1+0x1820], R68 ;  /* 0x0018204401007387 */ /* 0x000fe20000100800 */
[----:B-1----:R-:W-:-:S05]  /*28540*/  IMAD.MOV.U32 R0, RZ, RZ, R67 ;  /* 0x000000ffff007224 */ /* 0x002fca00078e0043 */
        /* <DEDUP_REMOVED lines=31> */
[----:B------:R-:W2:Y:S01]  /*28740*/  LDL.LU.64 R24, [R1+0x1d10] ;  /* 0x001d100001187983 */ /* 0x000ea20000300a00 */
[----:B-1----:R-:W-:-:S05]  /*28750*/  MOV R0, R13 ;  /* 0x0000000d00007202 */ /* 0x002fca0000000f00 */
[----:B------:R-:W-:Y:S04]  /*28760*/  STL [R1+0x186c], R0 ;  /* 0x00186c0001007387 */ /* 0x000fe80000100800 */
[----:B------:R-:W3:Y:S04]  /*28770*/  LDL.LU.64 R12, [R1+0x1d08] ;  /* 0x001d0800010c7983 */ /* 0x000ee80000300a00 */
[----:B--2---:R1:W-:Y:S04]  /*28780*/  STL.64 [R1+0x908], R24 ;  /* 0x0009081801007387 */ /* 0x0043e80000100a00 */
[----:B-1----:R-:W2:Y:S04]  /*28790*/  LDL.LU.64 R24, [R1+0x1d00] ;  /* 0x001d000001187983 */ /* 0x002ea80000300a00 */
[----:B---3--:R1:W-:Y:S04]  /*287a0*/  STL.64 [R1+0x900], R12 ;  /* 0x0009000c01007387 */ /* 0x0083e80000100a00 */
[----:B-1----:R-:W3:Y:S04]  /*287b0*/  LDL.LU.64 R12, [R1+0x1cf8] ;  /* 0x001cf800010c7983 */ /* 0x002ee80000300a00 */
        /* <DEDUP_REMOVED lines=234> */
[----:B---3--:R1:W-:Y:S02]  /*29660*/  STL.64 [R1+0x550], R12 ;  /* 0x0005500c01007387 */ /* 0x0083e40000100a00 */
[----:B-1----:R-:W-:-:S02]  /*29670*/  IMAD.MOV.U32 R12, RZ, RZ, R18 ;  /* 0x000000ffff0c7224 */ /* 0x002fc400078e0012 */
[----:B------:R-:W-:Y:S02]  /*29680*/  IMAD.MOV.U32 R13, RZ, RZ, R19 ;  /* 0x000000ffff0d7224 */ /* 0x000fe400078e0013 */
[----:B------:R-:W3:Y:S04]  /*29690*/  LDL.LU.64 R18, [R1+0x1940] ;  /* 0x0019400001127983 */ /* 0x000ee80000300a00 */
[----:B--2---:R-:W-:Y:S04]  /*296a0*/  STL.64 [R1+0x548], R24 ;  /* 0x0005481801007387 */ /* 0x004fe80000100a00 */
[----:B------:R1:W-:Y:S04]  /*296b0*/  STL.64 [R1+0x540], R12 ;  /* 0x0005400c01007387 */ /* 0x0003e80000100a00 */
        /* <DEDUP_REMOVED lines=11> */
[----:B--2---:R1:W-:Y:S02]  /*29770*/  STL.64 [R1+0x510], R12 ;  /* 0x0005100c01007387 */ /* 0x0043e40000100a00 */
[----:B-1----:R-:W-:Y:S01]  /*29780*/  IMAD.MOV.U32 R12, RZ, RZ, R16 ;  /* 0x000000ffff0c7224 */ /* 0x002fe200078e0010 */
[----:B------:R-:W-:Y:S01]  /*29790*/  MOV R13, R17 ;  /* 0x00000011000d7202 */ /* 0x000fe20000000f00 */
[----:B---3--:R1:W-:Y:S04]  /*297a0*/  STL.64 [R1+0x508], R18 ;  /* 0x0005081201007387 */ /* 0x0083e80000100a00 */
[----:B------:R2:W-:Y:S04]  /*297b0*/  STL.64 [R1+0x500], R12 ;  /* 0x0005000c01007387 */ /* 0x0005e80000100a00 */
[----:B-1----:R1:W5:Y:S04]  /*297c0*/  LDL.LU.64 R18, [R1+0x1898] ;  /* 0x0018980001127983 */ /* 0x0023680000300a00 */
[----:B------:R1:W5:Y:S04]  /*297d0*/  LDL.LU.64 R16, [R1+0x1890] ;  /* 0x0018900001107983 */ /* 0x0003680000300a00 */
        /* <DEDUP_REMOVED lines=297> */
[----:B------:R1:W-:Y:S01]  /*2aa70*/  STL [R1+0xa4], RZ ;  /* 0x0000a4ff01007387 */ /* 0x0003e20000100800 */
[----:B------:R-:W-:-:S03]  /*2aa80*/  USHF.R.S32.HI UR12, URZ, 0x1f, UR6 ;  /* 0x0000001f3f0c7899 */ /* 0x000fc60008011406 */
[----:B------:R1:W-:Y:S04]  /*2aa90*/  STL [R1+0xa8], RZ ;  /* 0x0000a8ff01007387 */ /* 0x0003e80000100800 */
[----:B------:R1:W-:Y:S04]  /*2aaa0*/  STL [R1+0xac], RZ ;  /* 0x0000acff01007387 */ /* 0x0003e80000100800 */
[----:B------:R1:W-:Y:S01]  /*2aab0*/  STL [R1+0xb0], RZ ;  /* 0x0000b0ff01007387 */ /* 0x0003e20000100800 */
[----:B------:R-:W-:-:S03]  /*2aac0*/  USHF.R.S32.HI UR13, URZ, 0x1f, UR10 ;  /* 0x0000001f3f0d7899 */ /* 0x000fc6000801140a */
[----:B------:R1:W-:Y:S01]  /*2aad0*/  STL [R1+0xb4], RZ ;  /* 0x0000b4ff01007387 */ /* 0x0003e20000100800 */
[----:B------:R-:W-:-:S03]  /*2aae0*/  ULEA.HI UR12, UR12, UR6, URZ, 0x7 ;  /* 0x000000060c0c7291 */ /* 0x000fc6000f8f383f */
[----:B------:R1:W-:Y:S04]  /*2aaf0*/  STL [R1+0xb8], RZ ;  /* 0x0000b8ff01007387 */ /* 0x0003e80000100800 */
[----:B------:R1:W-:Y:S04]  /*2ab00*/  STL [R1+0xbc], RZ ;  /* 0x0000bcff01007387 */ /* 0x0003e80000100800 */
[----:B------:R1:W-:Y:S01]  /*2ab10*/  STL [R1+0xc0], RZ ;  /* 0x0000c0ff01007387 */ /* 0x0003e20000100800 */
[----:B------:R-:W-:-:S03]  /*2ab20*/  USHF.L.U32 UR4, UR10, 0x2, URZ ;  /* 0x000000020a047899 */ /* 0x000fc6000800063f */
[----:B------:R1:W-:Y:S01]  /*2ab30*/  STL [R1+0xc4], RZ ;  /* 0x0000c4ff01007387 */ /* 0x0003e20000100800 */
[----:B------:R-:W-:-:S03]  /*2ab40*/  USHF.L.U64.HI UR6, UR10, 0x2, UR13 ;  /* 0x000000020a067899 */ /* 0x000fc6000801020d */
[----:B------:R1:W-:Y:S01]  /*2ab50*/  STL [R1+0xc8], RZ ;  /* 0x0000c8ff01007387 */ /* 0x0003e20000100800 */
[----:B------:R-:W-:-:S03]  /*2ab60*/  USHF.R.S32.HI UR10, URZ, 0x7, UR12 ;  /* 0x000000073f0a7899 */ /* 0x000fc6000801140c */
[----:B------:R1:W-:Y:S04]  /*2ab70*/  STL [R1+0xcc], RZ ;  /* 0x0000ccff01007387 */ /* 0x0003e80000100800 */
[----:B------:R1:W-:Y:S04]  /*2ab80*/  STL [R1+0xd0], RZ ;  /* 0x0000d0ff01007387 */ /* 0x0003e80000100800 */
[----:B------:R1:W-:Y:S04]  /*2ab90*/  STL [R1+0xd4], RZ ;  /* 0x0000d4ff01007387 */ /* 0x0003e80000100800 */
[----:B------:R1:W-:Y:S04]  /*2aba0*/  STL [R1+0xd8], RZ ;  /* 0x0000d8ff01007387 */ /* 0x0003e80000100800 */
[----:B------:R1:W-:Y:S01]  /*2abb0*/  STL [R1+0xdc], RZ ;  /* 0x0000dcff01007387 */ /* 0x0003e20000100800 */
[----:B------:R-:W-:-:S03]  /*2abc0*/  IMAD.U32 R0, RZ, RZ, UR10 ;  /* 0x0000000aff007e24 */ /* 0x000fc6000f8e00ff */
        /* <DEDUP_REMOVED lines=8> */
[----:B------:R1:W-:Y:S01]  /*2ac50*/  STL [R1+0x1874], R0 ;  /* 0x0018740001007387 */ /* 0x0003e20000100800 */
[----:B------:R-:W-:Y:S01]  /*2ac60*/  USHF.R.S32.HI UR14, URZ, 0x1f, UR7 ;  /* 0x0000001f3f0e7899 */ /* 0x000fe20008011407 */
[----:B--2---:R-:W-:Y:S01]  /*2ac70*/  IMAD.MOV.U32 R12, RZ, RZ, R6 ;  /* 0x000000ffff0c7224 */ /* 0x004fe200078e0006 */
[----:B------:R-:W-:Y:S01]  /*2ac80*/  CS2R R152, SRZ ;  /* 0x0000000000987805 */ /* 0x000fe2000001ff00 */
[----:B------:R-:W-:Y:S01]  /*2ac90*/  IMAD.MOV.U32 R13, RZ, RZ, R7 ;  /* 0x000000ffff0d7224 */ /* 0x000fe200078e0007 */
        /* <DEDUP_REMOVED lines=94> */
[----:B------:R-:W-:Y:S01]  /*2b280*/  CS2R R86, SRZ ;  /* 0x0000000000567805 */ /* 0x000fe2000001ff00 */
[----:B------:R-:W-:Y:S01]  /*2b290*/  USHF.L.U32 UR5, UR7, 0x2, URZ ;  /* 0x0000000207057899 */ /* 0x000fe2000800063f */
[----:B------:R-:W-:Y:S01]  /*2b2a0*/  UMOV UR61, 0x1 ;  /* 0x00000001003d7882 */ /* 0x000fe20000000000 */
[----:B------:R-:W-:Y:S01]  /*2b2b0*/  UMOV UR60, 0xffffffff ;  /* 0xffffffff003c7882 */ /* 0x000fe20000000000 */
[----:B------:R-:W-:Y:S01]  /*2b2c0*/  USHF.L.U64.HI UR7, UR7, 0x2, UR14 ;  /* 0x0000000207077899 */ /* 0x000fe2000801020e */
[----:B-1----:R-:W-:-:S11]  /*2b2d0*/  UMOV UR10, URZ ;  /* 0x0000003f000a7c82 */ /* 0x002fd60008000000 */
.L_x_1:
[----:B------:R-:W-:Y:S01]  /*2b2e0*/  STL.64 [R1+0x1f90], R150 ;  /* 0x001f909601007387 */ /* 0x000fe20000100a00 */
[----:B------:R-:W-:Y:S01]  /*2b2f0*/  UIADD3 UR60, UR60, 0x1, URZ ;  /* 0x000000013c3c7890 */ /* 0x000fe2000fffe03f */
[----:B------:R-:W-:-:S04]  /*2b300*/  DEPBAR.LE SB0, 0x2 ;  /* 0x000080800000791a */ /* 0x000fc80000000000 */
        /* <DEDUP_REMOVED lines=63> */
[----:B------:R-:W-:Y:S01]  /*2b700*/  UISETP.GT.AND UP0, UPT, UR60, 0x2, UPT ;  /* 0x000000023c00788c */ /* 0x000fe2000bf04270 */
[----:B------:R-:W-:Y:S01]  /*2b710*/  UMOV UR37, 0x40000040 ;  /* 0x4000004000257882 */ /* 0x000fe20000000000 */
[----:B------:R-:W-:Y:S02]  /*2b720*/  BAR.SYNC.DEFER_BLOCKING 0x0 ;  /* 0x0000000000007b1d */ /* 0x000fe40000010000 */
[----:B------:R-:W-:-:S04]  /*2b730*/  USEL UR60, UR60, URZ, !UP0 ;  /* 0x0000003f3c3c7287 */ /* 0x000fc8000c000000 */
[----:B------:R-:W-:Y:S02]  /*2b740*/  ULEA UR13, UR60, UR11, 0x10 ;  /* 0x0000000b3c0d7291 */ /* 0x000fe4000f8e803f */
[----:B------:R-:W-:Y:S01]  /*2b750*/  ULEA UR12, UR60, UR11, 0x12 ;  /* 0x0000000b3c0c7291 */ /* 0x000fe2000f8e903f */
[----:B------:R-:W-:Y:S01]  /*2b760*/  STL.64 [R1+0x1e90], R86 ;  /* 0x001e905601007387 */ /* 0x000fe20000100a00 */
[----:B------:R-:W-:Y:S02]  /*2b770*/  UIADD3 UR13, UR13, 0xc0000, URZ ;  /* 0x000c00000d0d7890 */ /* 0x000fe4000fffe03f */
[----:B------:R-:W-:Y:S01]  /*2b780*/  USHF.R.U32.HI UR12, URZ, 0x4, UR12 ;  /* 0x000000043f0c7899 */ /* 0x000fe2000801160c */
[----:B------:R-:W-:Y:S01]  /*2b790*/  STL.64 [R1+0x1e88], R84 ;  /* 0x001e885401007387 */ /* 0x000fe20000100a00 */
[----:B------:R-:W-:Y:S02]  /*2b7a0*/  USHF.R.U32.HI UR13, URZ, 0x4, UR13 ;  /* 0x000000043f0d7899 */ /* 0x000fe4000801160d */
[----:B------:R-:W-:Y:S01]  /*2b7b0*/  USGXT.U32 UR36, UR12, 0xe ;  /* 0x0000000e0c24789a */ /* 0x000fe20008000000 */
[----:B------:R-:W-:Y:S01]  /*2b7c0*/  STL.64 [R1+0x1e80], R82 ;  /* 0x001e805201007387 */ /* 0x000fe20000100a00 */
[----:B------:R-:W-:Y:S01]  /*2b7d0*/  USGXT.U32 UR38, UR13, 0xe ;  /* 0x0000000e0d26789a */ /* 0x000fe20008000000 */
[----:B------:R-:W-:Y:S01]  /*2b7e0*/  UMOV UR39, 0x40000040 ;  /* 0x4000004000277882 */ /* 0x000fe20000000000 */
[----:B------:R-:W-:Y:S01]  /*2b7f0*/  UIADD3 UR40, UP0, UR36, 0x2, URZ ;  /* 0x0000000224287890 */ /* 0x000fe2000ff1e03f */
[----:B------:R-:W-:Y:S01]  /*2b800*/  STL.64 [R1+0x1e78], R80 ;  /* 0x001e785001007387 */ /* 0x000fe20000100a00 */
[----:B------:R-:W-:Y:S01]  /*2b810*/  UIADD3 UR42, UP1, UR38, 0x2, URZ ;  /* 0x00000002262a7890 */ /* 0x000fe2000ff3e03f */
[----:B------:R-:W-:Y:S01]  /*2b820*/  UMOV UR12, URZ ;  /* 0x0000003f000c7c82 */ /* 0x000fe20008000000 */
[----:B------:R-:W-:Y:S01]  /*2b830*/  UMOV UR13, URZ ;  /* 0x0000003f000d7c82 */ /* 0x000fe20008000000 */
[----:B------:R-:W-:Y:S01]  /*2b840*/  UIADD3.X UR41, UR12, 0x40000040, URZ, UP0, !UPT ;  /* 0x400000400c297890 */ /* 0x000fe200087fe43f */
[----:B------:R-:W-:Y:S01]  /*2b850*/  STL.64 [R1+0x1e70], R78 ;  /* 0x001e704e01007387 */ /* 0x000fe20000100a00 */
[----:B------:R-:W-:-:S02]  /*2b860*/  UIADD3.X UR43, UR13, 0x40000040, URZ, UP1, !UPT ;  /* 0x400000400d2b7890 */ /* 0x000fc40008ffe43f */
[----:B------:R-:W-:Y:S01]  /*2b870*/  UIADD3.64 UR52, UR40, 0x2, URZ ;  /* 0x0000000228347897 */ /* 0x000fe2000fffe03f */
[----:B------:R-:W-:Y:S01]  /*2b880*/  STL.64 [R1+0x1e68], R76 ;  /* 0x001e684c01007387 */ /* 0x000fe20000100a00 */
[----:B------:R-:W-:Y:S02]  /*2b890*/  UIADD3.64 UR54, UR42, 0x2, URZ ;  /* 0x000000022a367897 */ /* 0x000fe4000fffe03f */
[----:B------:R-:W-:Y:S01]  /*2b8a0*/  UIADD3.64 UR56, UR40, 0x4, URZ ;  /* 0x0000000428387897 */ /* 0x000fe2000fffe03f */
[----:B------:R-:W-:Y:S01]  /*2b8b0*/  STL.64 [R1+0x1e60], R74 ;  /* 0x001e604a01007387 */ /* 0x000fe20000100a00 */
[----:B------:R-:W-:Y:S02]  /*2b8c0*/  UIADD3.64 UR58, UR42, 0x4, URZ ;  /* 0x000000042a3a7897 */ /* 0x000fe4000fffe03f */
[----:B------:R-:W-:Y:S01]  /*2b8d0*/  UIADD3.64 UR16, UR40, 0xffe, URZ ;  /* 0x00000ffe28107897 */ /* 0x000fe2000fffe03f */
[----:B------:R-:W-:Y:S01]  /*2b8e0*/  STL.64 [R1+0x1e58], R72 ;  /* 0x001e584801007387 */ /* 0x000fe20000100a00 */
[----:B------:R-:W-:-:S02]  /*2b8f0*/  UIADD3.64 UR18, UR42, 0x3fe, URZ ;  /* 0x000003fe2a127897 */ /* 0x000fc4000fffe03f */
        /* <DEDUP_REMOVED lines=17> */
[----:B------:R-:W-:-:S03]  /*2ba10*/  UIADD3.64 UR22, UR42, 0xc00, URZ ;  /* 0x00000c002a167897 */ /* 0x000fc6000fffe03f */
        /* <DEDUP_REMOVED lines=18> */
[----:B------:R-:W-:Y:S04]  /*2bb40*/  STL [R1+0x1d94], R221 ;  /* 0x001d94dd01007387 */ /* 0x000fe80000100800 */
[----:B------:R-:W-:Y:S04]  /*2bb50*/  STL [R1+0x1d90], R12 ;  /* 0x001d900c01007387 */ /* 0x000fe80000100800 */
[----:B------:R-:W-:Y:S04]  /*2bb60*/  STL [R1+0x1d8c], R13 ;  /* 0x001d8c0d01007387 */ /* 0x000fe80000100800 */
[----:B-----5:R-:W-:Y:S04]  /*2bb70*/  STL [R1+0x1d78], R3 ;  /* 0x001d780301007387 */ /* 0x020fe80000100800 */
[----:B-----5:R-:W-:Y:S04]  /*2bb80*/  STL.64 [R1+0x1d20], R10 ;  /* 0x001d200a01007387 */ /* 0x020fe80000100a00 */
[----:B------:R-:W-:Y:S01]  /*2bb90*/  STL.64 [R1+0x1d18], R8 ;  /* 0x001d180801007387 */ /* 0x000fe20000100a00 */
[----:B--2---:R-:W-:-:S06]  /*2bba0*/  WARPGROUP.ARRIVE ;  /* 0x00000000000079c5 */ /* 0x004fcc0000000000 */
[----:B------:R-:W-:Y:S03]  /*2bbb0*/  HGMMA.64x128x8.F32.TF32 R88, gdesc[UR36], R88, gsb0 ;  /* 0x05e00000245879f0 */ /* 0x000fe60008002858 */
[----:B------:R-:W-:Y:S02]  /*2bbc0*/  WARPGROUP.DEPBAR.LE gsb0, 0x0 ;  /* 0x00008000000079c5 */ /* 0x000fe40000010000 */
[----:B------:R-:W-:-:S07]  /*2bbd0*/  WARPGROUP.ARRIVE ;  /* 0x00000000000079c5 */ /* 0x000fce0000000000 */
[----:B------:R-:W-:Y:S03]  /*2bbe0*/  HGMMA.64x128x8.F32.TF32 R88, gdesc[UR40], R88, gsb0 ;  /* 0x05e00000285879f0 */ /* 0x000fe60008002858 */
[----:B------:R-:W-:Y:S02]  /*2bbf0*/  WARPGROUP.DEPBAR.LE gsb0, 0x0 ;  /* 0x00008000000079c5 */ /* 0x000fe40000010000 */
[----:B------:R-:W-:-:S07]  /*2bc00*/  WARPGROUP.ARRIVE ;  /* 0x00000000000079c5 */ /* 0x000fce0000000000 */
[----:B------:R-:W-:Y:S01]  /*2bc10*/  HGMMA.64x128x8.F32.TF32 R88, gdesc[UR52], R88, gsb0 ;  /* 0x05e00000345879f0 */ /* 0x000fe20008002858 */
[----:B------:R-:W-:Y:S01]  /*2bc20*/  UMOV UR52, UR18 ;  /* 0x0000001200347c82 */ /* 0x000fe20008000000 */
[----:B------:R-:W-:Y:S01]  /*2bc30*/  UMOV UR53, UR19 ;  /* 0x0000001300357c82 */ /* 0x000fe20008000000 */
        /* <DEDUP_REMOVED lines=8> */
[----:B------:R-:W-:Y:S02]  /*2bcc0*/  UIADD3.64 UR16, UR40, 0x3002, URZ ;  /* 0x0000300228107897 */ /* 0x000fe4000fffe03f */
[----:B------:R-:W-:Y:S01]  /*2bcd0*/  UIADD3.64 UR18, UR42, 0xc02, URZ ;  /* 0x00000c022a127897 */ /* 0x000fe2000fffe03f */
[----:B------:R-:W-:Y:S02]  /*2bce0*/  WARPGROUP.DEPBAR.LE gsb0, 0x0 ;  /* 0x00008000000079c5 */ /* 0x000fe40000010000 */
[----:B------:R-:W-:-:S06]  /*2bcf0*/  WARPGROUP.ARRIVE ;  /* 0x00000000000079c5 */ /* 0x000fcc0000000000 */
        /* <DEDUP_REMOVED lines=20> */
[----:B------:R-:W-:Y:S03]  /*2be40*/  HGMMA.64x128x8.F32.TF32 R88, gdesc[UR48], R88, gsb0 ;  /* 0x05e00000305879f0 */ /* 0x000fe60008002858 */
[----:B------:R-:W-:Y:S02]  /*2be50*/  WARPGROUP.DEPBAR.LE gsb0, 0x0 ;  /* 0x00008000000079c5 */ /* 0x000fe40000010000 */
[----:B------:R-:W-:-:S07]  /*2be60*/  WARPGROUP.ARRIVE ;  /* 0x00000000000079c5 */ /* 0x000fce0000000000 */
        /* <DEDUP_REMOVED lines=17> */
[----:B------:R1:W-:Y:S04]  /*2bf80*/  STL.64 [R1+0x400], R88 ;  /* 0x0004005801007387 */ /* 0x0003e80000100a00 */
        /* <DEDUP_REMOVED lines=31> */
[----:B-1----:R-:W4:Y:S04]  /*2c180*/  LDL.LU.64 R88, [R1+0x300] ;  /* 0x0003000001587983 */ /* 0x002f280000300a00 */
[----:B--2---:R-:W2:Y:S04]  /*2c190*/  LDL.LU.64 R90, [R1+0x308] ;  /* 0x00030800015a7983 */ /* 0x004ea80000300a00 */
[----:B---3--:R-:W2:Y:S04]  /*2c1a0*/  LDL.LU.64 R92, [R1+0x310] ;  /* 0x00031000015c7983 */ /* 0x008ea80000300a00 */
[----:B----4-:R-:W2:Y:S04]  /*2c1b0*/  LDL.LU.64 R94, [R1+0x318] ;  /* 0x00031800015e7983 */ /* 0x010ea80000300a00 */
        /* <DEDUP_REMOVED lines=28> */
[----:B------:R-:W-:-:S02]  /*2c380*/  UIADD3.64 UR36, UR40, 0x1fe, URZ ;  /* 0x000001fe28247897 */ /* 0x000fc4000fffe03f */
[----:B------:R-:W-:Y:S01]  /*2c390*/  UIADD3.64 UR44, UR40, 0x200, URZ ;  /* 0x00000200282c7897 */ /* 0x000fe2000fffe03f */
[----:B------:R-:W3:Y:S01]  /*2c3a0*/  LDL.LU.64 R24, [R1+0x200] ;  /* 0x0002000001187983 */ /* 0x000ee20000300a00 */
[----:B------:R-:W-:Y:S01]  /*2c3b0*/  UMOV UR46, UR42 ;  /* 0x0000002a002e7c82 */ /* 0x000fe20008000000 */
[----:B------:R-:W-:Y:S01]  /*2c3c0*/  UMOV UR47, UR43 ;  /* 0x0000002b002f7c82 */ /* 0x000fe20008000000 */
[----:B------:R-:W-:Y:S01]  /*2c3d0*/  UIADD3.64 UR48, UR42, 0x402, URZ ;  /* 0x000004022a307897 */ /* 0x000fe2000fffe03f */
[----:B------:R-:W3:Y:S01]  /*2c3e0*/  LDL.LU.64 R26, [R1+0x208] ;  /* 0x00020800011a7983 */ /* 0x000ee20000300a00 */
[----:B------:R-:W-:Y:S02]  /*2c3f0*/  UIADD3.64 UR32, UR42, 0x404, URZ ;  /* 0x000004042a207897 */ /* 0x000fe4000fffe03f */
[----:B------:R-:W-:Y:S01]  /*2c400*/  UIADD3.64 UR28, UR40, 0x2204, URZ ;  /* 0x00002204281c7897 */ /* 0x000fe2000fffe03f */
[----:B------:R-:W3:Y:S01]  /*2c410*/  LDL.LU.64 R28, [R1+0x210] ;  /* 0x00021000011c7983 */ /* 0x000ee20000300a00 */
[----:B------:R-:W-:-:S02]  /*2c420*/  UIADD3.64 UR24, UR40, 0x31fe, URZ ;  /* 0x000031fe28187897 */ /* 0x000fc4000fffe03f */
[----:B------:R-:W-:Y:S01]  /*2c430*/  UIADD3.64 UR20, UR40, 0x3200, URZ ;  /* 0x0000320028147897 */ /* 0x000fe2000fffe03f */
        /* <DEDUP_REMOVED lines=28> */
[----:B------:R-:W3:Y:S01]  /*2c600*/  LDL.LU.64 R86, [R1+0x2f8] ;  /* 0x0002f80001567983 */ /* 0x000ee20000300a00 */
[----:B------:R-:W-:-:S02]  /*2c610*/  UIADD3.64 UR16, UR40, 0x3202, URZ ;  /* 0x0000320228107897 */ /* 0x000fc4000fffe03f */
[----:B------:R-:W-:Y:S01]  /*2c620*/  UIADD3.64 UR12, UR40, 0x3204, URZ ;  /* 0x00003204280c7897 */ /* 0x000fe2000fffe03f */
[----:B--2---:R-:W-:-:S06]  /*2c630*/  WARPGROUP.ARRIVE ;  /* 0x00000000000079c5 */ /* 0x004fcc0000000000 */
[----:B------:R-:W-:Y:S01]  /*2c640*/  HGMMA.64x128x8.F32.TF32 R88, gdesc[UR36], R88, gsb0 ;  /* 0x05e00000245879f0 */ /* 0x000fe20008002858 */
[----:B------:R-:W-:Y:S02]  /*2c650*/  UIADD3.64 UR36, UR40, 0x3fe, URZ ;  /* 0x000003fe28247897 */ /* 0x000fe4000fffe03f */
[----:B------:R-:W-:Y:S02]  /*2c660*/  WARPGROUP.DEPBAR.LE gsb0, 0x0 ;  /* 0x00008000000079c5 */ /* 0x000fe40000010000 */
[----:B------:R-:W-:-:S07]  /*2c670*/  WARPGROUP.ARRIVE ;  /* 0x00000000000079c5 */ /* 0x000fce0000000000 */
[----:B------:R-:W-:Y:S01]  /*2c680*/  HGMMA.64x128x8.F32.TF32 R88, gdesc[UR44], R88, gsb0 ;  /* 0x05e000002c5879f0 */ /* 0x000fe20008002858 */
[----:B------:R-:W-:Y:S01]  /*2c690*/  UIADD3.64 UR44, UR40, 0x202, URZ ;  /* 0x00000202282c7897 */ /* 0x000fe2000fffe03f */
[----:B------:R-:W-:Y:S01]  /*2c6a0*/  UMOV UR46, UR54 ;  /* 0x00000036002e7c82 */ /* 0x000fe20008000000 */
[----:B------:R-:W-:Y:S01]  /*2c6b0*/  UMOV UR47, UR55 ;  /* 0x00000037002f7c82 */ /* 0x000fe20008000000 */
[----:B------:R-:W-:Y:S02]  /*2c6c0*/  WARPGROUP.DEPBAR.LE gsb0, 0x0 ;  /* 0x00008000000079c5 */ /* 0x000fe40000010000 */
[----:B------:R-:W-:-:S06]  /*2c6d0*/  WARPGROUP.ARRIVE ;  /* 0x00000000000079c5 */ /* 0x000fcc0000000000 */
        /* <DEDUP_REMOVED lines=22> */
[----:B------:R-:W-:Y:S01]  /*2c840*/  UIADD3.64 UR48, UR42, 0x7fe, URZ ;  /* 0x000007fe2a307897 */ /* 0x000fe2000fffe03f */
        /* <DEDUP_REMOVED lines=28> */
[----:B------:R-:W-:Y:S02]  /*2ca10*/  UIADD3.64 UR32, UR42, 0x404, URZ ;  /* 0x000004042a207897 */ /* 0x000fe4000fffe03f */
[----:B------:R-:W-:Y:S02]  /*2ca20*/  WARPGROUP.DEPBAR.LE gsb0, 0x0 ;  /* 0x00008000000079c5 */ /* 0x000fe40000010000 */
[----:B------:R-:W-:-:S07]  /*2ca30*/  WARPGROUP.ARRIVE ;  /* 0x00000000000079c5 */ /* 0x000fce0000000000 */
        /* <DEDUP_REMOVED lines=19> */
[----:B---3--:R-:W-:Y:S01]  /*2cb70*/  WARPGROUP.ARRIVE ;  /* 0x00000000000079c5 */ /* 0x008fe20000000000 */
[----:B------:R1:W-:Y:S04]  /*2cb80*/  STL.64 [R1+0x300], R88 ;  /* 0x0003005801007387 */ /* 0x0003e80000100a00 */
[----:B------:R2:W-:Y:S02]  /*2cb90*/  STL.64 [R1+0x308], R90 ;  /* 0x0003085a01007387 */ /* 0x0005e40000100a00 */
[----:B------:R-:W-:Y:S02]  /*2cba0*/  HGMMA.64x128x8.F32.TF32 R24, gdesc[UR36], R24, gsb0 ;  /* 0x05e00000241879f0 */ /* 0x000fe40008002818 */
        /* <DEDUP_REMOVED lines=32> */
[----:B---3--:R-:W2:Y:S01]  /*2cdb0*/  LDL.LU.64 R92, [R1+0x110] ;  /* 0x00011000015c7983 */ /* 0x008ea20000300a00 */
[----:B------:R-:W-:-:S02]  /*2cdc0*/  WARPGROUP.DEPBAR.LE gsb0, 0x0 ;  /* 0x00008000000079c5 */ /* 0x000fc40000010000 */
        /* <DEDUP_REMOVED lines=103> */
[----:B----4-:R-:W4:Y:S04]  /*2d440*/  LDL.LU.64 R94, [R1+0x118] ;  /* 0x00011800015e7983 */ /* 0x010f280000300a00 */
        /* <DEDUP_REMOVED lines=28> */
[----:B------:R-:W-:-:S02]  /*2d610*/  UIADD3.64 UR36, UR40, 0x5fe, URZ ;  /* 0x000005fe28247897 */ /* 0x000fc4000fffe03f */
[----:B------:R-:W-:Y:S01]  /*2d620*/  UIADD3.64 UR44, UR40, 0x600, URZ ;  /* 0x00000600282c7897 */ /* 0x000fe2000fffe03f */
[----:B-1----:R-:W4:Y:S01]  /*2d630*/  LDL.LU.64 R24, [R1] ;  /* 0x0000000001187983 */ /* 0x002f220000300a00 */
[----:B------:R-:W-:Y:S01]  /*2d640*/  UMOV UR46, UR42 ;  /* 0x0000002a002e7c82 */ /* 0x000fe20008000000 */
[----:B------:R-:W-:Y:S01]  /*2d650*/  UMOV UR47, UR43 ;  /* 0x0000002b002f7c82 */ /* 0x000fe20008000000 */
[----:B------:R-:W-:Y:S01]  /*2d660*/  UIADD3.64 UR28, UR42, 0x402, URZ ;  /* 0x000004022a1c7897 */ /* 0x000fe2000fffe03f */
[----:B---3--:R-:W3:Y:S01]  /*2d670*/  LDL.LU.64 R26, [R1+0x8] ;  /* 0x00000800011a7983 */ /* 0x008ee20000300a00 */
[----:B------:R-:W-:Y:S02]  /*2d680*/  UIADD3.64 UR32, UR42, 0x404, URZ ;  /* 0x000004042a207897 */ /* 0x000fe4000fffe03f */
[----:B------:R-:W-:Y:S01]  /*2d690*/  UIADD3.64 UR24, UR40, 0x35fe, URZ ;  /* 0x000035fe28187897 */ /* 0x000fe2000fffe03f */
[----:B------:R-:W3:Y:S01]  /*2d6a0*/  LDL.LU.64 R28, [R1+0x10] ;  /* 0x00001000011c7983 */ /* 0x000ee20000300a00 */
[----:B------:R-:W-:-:S03]  /*2d6b0*/  UIADD3.64 UR20, UR40, 0x3600, URZ ;  /* 0x0000360028147897 */ /* 0x000fc6000fffe03f */
        /* <DEDUP_REMOVED lines=16> */
[----:B--2---:R-:W3:Y:S04]  /*2d7c0*/  LDL.LU.64 R62, [R1+0x98] ;  /* 0x00009800013e7983 */ /* 0x004ee80000300a00 */
        /* <DEDUP_REMOVED lines=12> */
[----:B----4-:R-:W-:-:S06]  /*2d890*/  WARPGROUP.ARRIVE ;  /* 0x00000000000079c5 */ /* 0x010fcc0000000000 */
[----:B------:R-:W-:Y:S03]  /*2d8a0*/  HGMMA.64x128x8.F32.TF32 R88, gdesc[UR36], R88, gsb0 ;  /* 0x05e00000245879f0 */ /* 0x000fe60008002858 */
        /* <DEDUP_REMOVED lines=52> */
[----:B------:R-:W-:Y:S02]  /*2dbf0*/  UIADD3.64 UR28, UR40, 0x2604, URZ ;  /* 0x00002604281c7897 */ /* 0x000fe4000fffe03f */
        /* <DEDUP_REMOVED lines=25> */
[----:B---3--:R-:W-:-:S06]  /*2dd90*/  WARPGROUP.ARRIVE ;  /* 0x00000000000079c5 */ /* 0x008fcc0000000000 */
        /* <DEDUP_REMOVED lines=147> */
[----:B------:R-:W-:Y:S04]  /*2e6d0*/  STL.64 [R1+0x100], R88 ;  /* 0x0001005801007387 */ /* 0x000fe80000100a00 */
[----:B------:R-:W-:Y:S04]  /*2e6e0*/  STL.64 [R1+0x108], R90 ;  /* 0x0001085a01007387 */ /* 0x000fe80000100a00 */
[----:B------:R-:W-:Y:S04]  /*2e6f0*/  STL.64 [R1+0x110], R92 ;  /* 0x0001105c01007387 */ /* 0x000fe80000100a00 */
[----:B------:R-:W-:Y:S04]  /*2e700*/  STL.64 [R1+0x118], R94 ;  /* 0x0001185e01007387 */ /* 0x000fe80000100a00 */
[----:B------:R-:W-:Y:S04]  /*2e710*/  STL.64 [R1+0x120], R96 ;  /* 0x0001206001007387 */ /* 0x000fe80000100a00 */
[----:B------:R-:W-:Y:S04]  /*2e720*/  STL.64 [R1+0x128], R98 ;  /* 0x0001286201007387 */ /* 0x000fe80000100a00 */
[----:B------:R-:W-:Y:S04]  /*2e730*/  STL.64 [R1+0x130], R100 ;  /* 0x0001306401007387 */ /* 0x000fe80000100a00 */
[----:B------:R-:W-:Y:S01]  /*2e740*/  STL.64 [R1+0x138], R102 ;  /* 0x0001386601007387 */ /* 0x000fe20000100a00 */
[----:B------:R-:W-:-:S02]  /*2e750*/  WARPGROUP.DEPBAR.LE gsb0, 0x0 ;  /* 0x00008000000079c5 */ /* 0x000fc40000010000 */
[----:B------:R-:W-:-:S06]  /*2e760*/  WARPGROUP.ARRIVE ;  /* 0x00000000000079c5 */ /* 0x000fcc0000000000 */
[----:B------:R-:W-:Y:S01]  /*2e770*/  HGMMA.64x128x8.F32.TF32 R152, gdesc[UR24], R152, gsb0 ;  /* 0x05e00000189879f0 */ /* 0x000fe20008002898 */
[----:B------:R-:W-:Y:S04]  /*2e780*/  STL.64 [R1+0x140], R104 ;  /* 0x0001406801007387 */ /* 0x000fe80000100a00 */
[----:B------:R-:W-:Y:S04]  /*2e790*/  STL.64 [R1+0x148], R106 ;  /* 0x0001486a01007387 */ /* 0x000fe80000100a00 */
[----:B------:R-:W-:Y:S04]  /*2e7a0*/  STL.64 [R1+0x150], R108 ;  /* 0x0001506c01007387 */ /* 0x000fe80000100a00 */
        /* <DEDUP_REMOVED lines=29> */
[----:B------:R-:W2:Y:S01]  /*2e980*/  LDL.LU.64 R136, [R1+0x1f58] ;  /* 0x001f580001887983 */ /* 0x000ea20000300a00 */
[----:B------:R-:W-:-:S02]  /*2e990*/  WARPGROUP.DEPBAR.LE gsb0, 0x0 ;  /* 0x00008000000079c5 */ /* 0x000fc40000010000 */
[----:B------:R-:W-:Y:S01]  /*2e9a0*/  WARPGROUP.ARRIVE ;  /* 0x00000000000079c5 */ /* 0x000fe20000000000 */
[----:B------:R-:W2:Y:S04]  /*2e9b0*/  LDL.LU.64 R134, [R1+0x1f50] ;  /* 0x001f500001867983 */ /* 0x000ea80000300a00 */
[----:B------:R-:W2:Y:S01]  /*2e9c0*/  LDL.LU.64 R132, [R1+0x1f48] ;  /* 0x001f480001847983 */ /* 0x000ea20000300a00 */
[----:B------:R-:W-:Y:S03]  /*2e9d0*/  HGMMA.64x128x8.F32.TF32 R152, gdesc[UR20], R152, gsb0 ;  /* 0x05e00000149879f0 */ /* 0x000fe60008002898 */
        /* <DEDUP_REMOVED lines=22> */
[----:B------:R-:W-:Y:S01]  /*2eb40*/  UIADD3.64 UR16, UR40, 0x3a02, URZ ;  /* 0x00003a0228107897 */ /* 0x000fe2000fffe03f */
[----:B------:R-:W-:-:S02]  /*2eb50*/  WARPGROUP.DEPBAR.LE gsb0, 0x0 ;  /* 0x00008000000079c5 */ /* 0x000fc40000010000 */
[----:B------:R-:W-:-:S06]  /*2eb60*/  WARPGROUP.ARRIVE ;  /* 0x00000000000079c5 */ /* 0x000fcc0000000000 */
[----:B------:R-:W-:Y:S01]  /*2eb70*/  HGMMA.64x128x8.F32.TF32 R152, gdesc[UR16], R152, gsb0 ;  /* 0x05e00000109879f0 */ /* 0x000fe20008002898 */
[----:B------:R-:W-:Y:S02]  /*2eb80*/  UIADD3.64 UR12, UR40, 0x3a04, URZ ;  /* 0x00003a04280c7897 */ /* 0x000fe4000fffe03f */
        /* <DEDUP_REMOVED lines=8> */
[----:B--2---:R-:W-:-:S06]  /*2ec10*/  WARPGROUP.ARRIVE ;  /* 0x00000000000079c5 */ /* 0x004fcc0000000000 */
        /* <DEDUP_REMOVED lines=54> */
[----:B------:R-:W-:Y:S01]  /*2ef80*/  UMOV UR44, UR32 ;  /* 0x00000020002c7c82 */ /* 0x000fe20008000000 */
[----:B------:R-:W-:Y:S01]  /*2ef90*/  UMOV UR45, UR33 ;  /* 0x00000021002d7c82 */ /* 0x000fe20008000000 */
        /* <DEDUP_REMOVED lines=11> */
[----:B------:R-:W-:Y:S04]  /*2f050*/  STL.64 [R1], R24 ;  /* 0x0000001801007387 */ /* 0x000fe80000100a00 */
        /* <DEDUP_REMOVED lines=72> */
[----:B------:R-:W3:Y:S01]  /*2f4e0*/  LDL R2, [R1+0x187c] ;  /* 0x00187c0001027983 */ /* 0x000ee20000100800 */
[----:B------:R-:W-:Y:S01]  /*2f4f0*/  UIADD3.64 UR36, UR40, 0xdfe, URZ ;  /* 0x00000dfe28247897 */ /* 0x000fe2000fffe03f */
[----:B------:R-:W-:Y:S01]  /*2f500*/  UMOV UR28, UR52 ;  /* 0x00000034001c7c82 */ /* 0x000fe20008000000 */
[----:B------:R-:W-:Y:S01]  /*2f510*/  UMOV UR29, UR53 ;  /* 0x00000035001d7c82 */ /* 0x000fe20008000000 */
[----:B------:R-:W-:Y:S02]  /*2f520*/  WARPGROUP.DEPBAR.LE gsb0, 0x0 ;  /* 0x00008000000079c5 */ /* 0x000fe40000010000 */
[----:B------:R-:W-:Y:S01]  /*2f530*/  WARPGROUP.ARRIVE ;  /* 0x00000000000079c5 */ /* 0x000fe20000000000 */
[----:B------:R-:W-:Y:S01]  /*2f540*/  UMOV UR32, UR56 ;  /* 0x0000003800207c82 */ /* 0x000fe20008000000 */
[----:B------:R-:W-:Y:S01]  /*2f550*/  UMOV UR33, UR57 ;  /* 0x0000003900217c82 */ /* 0x000fe20008000000 */
[----:B------:R-:W-:Y:S01]  /*2f560*/  UIADD3.64 UR24, UR40, 0x3dfe, URZ ;  /* 0x00003dfe28187897 */ /* 0x000fe2000fffe03f */
[----:B------:R-:W4:Y:S02]  /*2f570*/  LDL R0, [R1+0x1874] ;  /* 0x0018740001007983 */ /* 0x000f240000100800 */
[----:B------:R-:W-:Y:S03]  /*2f580*/  HGMMA.64x128x8.F32.TF32 R88, gdesc[UR16], R88, gsb0 ;  /* 0x05e00000105879f0 */ /* 0x000fe60008002858 */
[----:B------:R-:W-:-:S02]  /*2f590*/  WARPGROUP.DEPBAR.LE gsb0, 0x0 ;  /* 0x00008000000079c5 */ /* 0x000fc40000010000 */
[----:B------:R-:W-:-:S07]  /*2f5a0*/  WARPGROUP.ARRIVE ;  /* 0x00000000000079c5 */ /* 0x000fce0000000000 */
[----:B------:R-:W-:Y:S03]  /*2f5b0*/  HGMMA.64x128x8.F32.TF32 R88, gdesc[UR12], R88, gsb0 ;  /* 0x05e000000c5879f0 */ /* 0x000fe60008002858 */
[----:B------:R-:W-:Y:S02]  /*2f5c0*/  WARPGROUP.DEPBAR.LE gsb0, 0x0 ;  /* 0x00008000000079c5 */ /* 0x000fe40000010000 */
[----:B--2---:R-:W-:-:S07]  /*2f5d0*/  WARPGROUP.ARRIVE ;  /* 0x00000000000079c5 */ /* 0x004fce0000000000 */
        /* <DEDUP_REMOVED lines=61> */
[----:B------:R-:W-:Y:S04]  /*2f9b0*/  STL [R1+0x1d88], R192 ;  /* 0x001d88c001007387 */ /* 0x000fe80000100800 */
[----:B------:R1:W-:Y:S04]  /*2f9c0*/  STL [R1+0x1d84], R193 ;  /* 0x001d84c101007387 */ /* 0x0003e80000100800 */
[----:B------:R-:W-:Y:S04]  /*2f9d0*/  STL [R1+0x1d80], R194 ;  /* 0x001d80c201007387 */ /* 0x000fe80000100800 */
[----:B------:R2:W-:Y:S04]  /*2f9e0*/  STL [R1+0x1d7c], R195 ;  /* 0x001d7cc301007387 */ /* 0x0005e80000100800 */
        /* <DEDUP_REMOVED lines=10> */
[----:B------:R-:W2:Y:S04]  /*2fa90*/  LDL.LU R7, [R1+0x944] ;  /* 0x0009440001077983 */ /* 0x000ea80000300800 */
[----:B------:R-:W2:Y:S04]  /*2faa0*/  LDL.LU R6, [R1+0x948] ;  /* 0x0009480001067983 */ /* 0x000ea80000300800 */
[----:B-1----:R-:W2:Y:S04]  /*2fab0*/  LDL.LU R193, [R1+0x94c] ;  /* 0x00094c0001c17983 */ /* 0x002ea80000300800 */
[----:B------:R-:W2:Y:S01]  /*2fac0*/  LDL.LU R12, [R1+0x950] ;  /* 0x00095000010c7983 */ /* 0x000ea20000300800 */
[----:B---3--:R-:W-:-:S03]  /*2fad0*/  R2UR UR12, R2 ;  /* 0x00000000020c72ca */ /* 0x008fc600000e0000 */
[----:B------:R-:W3:Y:S04]  /*2fae0*/  LDL.LU R11, [R1+0x954] ;  /* 0x00095400010b7983 */ /* 0x000ee80000300800 */
[----:B------:R-:W3:Y:S01]  /*2faf0*/  LDL.LU R2, [R1+0x958] ;  /* 0x0009580001027983 */ /* 0x000ee20000300800 */
[----:B------:R-:W-:Y:S01]  /*2fb00*/  UIADD3.64 UR16, UR40, 0x3e02, URZ ;  /* 0x00003e0228107897 */ /* 0x000fe2000fffe03f */
[----:B----4-:R-:W-:Y:S02]  /*2fb10*/  R2UR UR42, R0 ;  /* 0x00000000002a72ca */ /* 0x010fe400000e0000 */
[----:B------:R-:W4:Y:S04]  /*2fb20*/  LDL.LU R192, [R1+0x95c] ;  /* 0x00095c0001c07983 */ /* 0x000f280000300800 */
[----:B------:R-:W4:Y:S04]  /*2fb30*/  LDL.LU R10, [R1+0x960] ;  /* 0x00096000010a7983 */ /* 0x000f280000300800 */
[----:B------:R-:W4:Y:S04]  /*2fb40*/  LDL.LU R9, [R1+0x964] ;  /* 0x0009640001097983 */ /* 0x000f280000300800 */
[----:B------:R-:W4:Y:S01]  /*2fb50*/  LDL.LU R3, [R1+0x968] ;  /* 0x0009680001037983 */ /* 0x000f220000300800 */
[----:B------:R-:W-:-:S03]  /*2fb60*/  UIADD3 UR61, UR61, 0x1, URZ ;  /* 0x000000013d3d7890 */ /* 0x000fc6000fffe03f */
[----:B--2---:R-:W2:Y:S04]  /*2fb70*/  LDL.LU R195, [R1+0x96c] ;  /* 0x00096c0001c37983 */ /* 0x004ea80000300800 */
[----:B------:R-:W2:Y:S01]  /*2fb80*/  LDL.LU R13, [R1+0x970] ;  /* 0x00097000010d7983 */ /* 0x000ea20000300800 */
[----:B------:R-:W-:Y:S02]  /*2fb90*/  WARPGROUP.DEPBAR.LE gsb0, 0x0 ;  /* 0x00008000000079c5 */ /* 0x000fe40000010000 */
[----:B------:R-:W-:-:S06]  /*2fba0*/  WARPGROUP.ARRIVE ;  /* 0x00000000000079c5 */ /* 0x000fcc0000000000 */
[----:B------:R-:W-:Y:S03]  /*2fbb0*/  HGMMA.64x128x8.F32.TF32 R24, gdesc[UR20], R24, gsb0 ;  /* 0x05e00000141879f0 */ /* 0x000fe60008002818 */
[----:B------:R-:W-:Y:S02]  /*2fbc0*/  WARPGROUP.DEPBAR.LE gsb0, 0x0 ;  /* 0x00008000000079c5 */ /* 0x000fe40000010000 */
[----:B------:R-:W-:-:S07]  /*2fbd0*/  WARPGROUP.ARRIVE ;  /* 0x00000000000079c5 */ /* 0x000fce0000000000 */
[----:B------:R-:W-:Y:S01]  /*2fbe0*/  HGMMA.64x128x8.F32.TF32 R24, gdesc[UR16], R24, gsb0 ;  /* 0x05e00000101879f0 */ /* 0x000fe20008002818 */
[----:B------:R-:W-:Y:S02]  /*2fbf0*/  UIMAD UR16, UR10, -0x80, UR12 ;  /* 0xffffff800a1078a4 */ /* 0x000fe4000f8e020c */
[----:B------:R-:W-:Y:S02]  /*2fc00*/  UIADD3 UR12, UR42, -0x2, URZ ;  /* 0xfffffffe2a0c7890 */ /* 0x000fe4000fffe03f */
[----:B------:R-:W-:Y:S02]  /*2fc10*/  UISETP.GT.AND UP1, UPT, UR16, URZ, UPT ;  /* 0x0000003f1000728c */ /* 0x000fe4000bf24270 */
[----:B------:R-:W-:Y:S02]  /*2fc20*/  UISETP.GE.AND UP0, UPT, UR10, UR12, UPT ;  /* 0x0000000c0a00728c */ /* 0x000fe4000bf06270 */
[----:B------:R-:W-:-:S04]  /*2fc30*/  USEL UR12, URZ, 0x4, !UP1 ;  /* 0x000000043f0c7887 */ /* 0x000fc8000c800000 */
[----:B------:R-:W-:-:S06]  /*2fc40*/  USEL UR12, UR12, URZ, !UP0 ;  /* 0x0000003f0c0c7287 */ /* 0x000fcc000c000000 */
[----:B------:R-:W-:Y:S01]  /*2fc50*/  ISETP.NE.U32.AND P0, PT, RZ, UR12, PT ;  /* 0x0000000cff007c0c */ /* 0x000fe2000bf05070 */
[----:B------:R-:W-:Y:S01]  /*2fc60*/  UIADD3.64 UR12, UR40, 0x3e04, URZ ;  /* 0x00003e04280c7897 */ /* 0x000fe2000fffe03f */
[----:B------:R-:W-:Y:S02]  /*2fc70*/  WARPGROUP.DEPBAR.LE gsb0, 0x0 ;  /* 0x00008000000079c5 */ /* 0x000fe40000010000 */
[----:B------:R-:W-:-:S06]  /*2fc80*/  WARPGROUP.ARRIVE ;  /* 0x00000000000079c5 */ /* 0x000fcc0000000000 */
[----:B------:R-:W-:Y:S01]  /*2fc90*/  HGMMA.64x128x8.F32.TF32 R24, gdesc[UR12], R24, gsb0 ;  /* 0x05e000000c1879f0 */ /* 0x000fe20008002818 */
[----:B------:R-:W-:Y:S01]  /*2fca0*/  UISETP.GT.AND UP1, UPT, UR61, 0x2, UPT ;  /* 0x000000023d00788c */ /* 0x000fe2000bf24270 */
[----:B------:R-:W-:-:S03]  /*2fcb0*/  IADD3 R6, P1, R6, UR4, RZ ;  /* 0x0000000406067c10 */ /* 0x000fc6000ff3e0ff */
[----:B------:R-:W-:Y:S01]  /*2fcc0*/  USEL UR61, UR61, URZ, !UP1 ;  /* 0x0000003f3d3d7287 */ /* 0x000fe2000c800000 */
[----:B------:R-:W-:-:S03]  /*2fcd0*/  IADD3.X R7, R7, UR6, RZ, P1, !PT ;  /* 0x0000000607077c10 */ /* 0x000fc60008ffe4ff */
[----:B------:R-:W-:Y:S01]  /*2fce0*/  ULEA UR17, UR61, UR11, 0x12 ;  /* 0x0000000b3d117291 */ /* 0x000fe2000f8e903f */
[----:B------:R-:W-:Y:S01]  /*2fcf0*/  IADD3 R12, P1, R12, UR4, RZ ;  /* 0x000000040c0c7c10 */ /* 0x000fe2000ff3e0ff */
[----:B------:R1:W-:Y:S01]  /*2fd00*/  STL [R1+0x948], R6 ;  /* 0x0009480601007387 */ /* 0x0003e20000100800 */
[----:B---3--:R-:W-:Y:S02]  /*2fd10*/  IADD3 R2, P2, R2, UR4, RZ ;  /* 0x0000000402027c10 */ /* 0x008fe4000ff5e0ff */
[----:B------:R-:W-:Y:S02]  /*2fd20*/  IADD3.X R193, R193, UR6, RZ, P1, !PT ;  /* 0x00000006c1c17c10 */ /* 0x000fe40008ffe4ff */
[----:B------:R-:W-:Y:S01]  /*2fd30*/  IADD3 R0, R4, UR17, RZ ;  /* 0x0000001104007c10 */ /* 0x000fe2000fffe0ff */
[----:B------:R-:W-:Y:S04]  /*2fd40*/  STL [R1+0x944], R7 ;  /* 0x0009440701007387 */ /* 0x000fe80000100800 */
[----:B------:R-:W3:Y:S04]  /*2fd50*/  LDL.LU R8, [R1+0x978] ;  /* 0x0009780001087983 */ /* 0x000ee80000300800 */
[----:B------:R4:W-:Y:S04]  /*2fd60*/  STL [R1+0x950], R12 ;  /* 0x0009500c01007387 */ /* 0x0009e80000100800 */
[----:B------:R2:W-:Y:S04]  /*2fd70*/  STL [R1+0x94c], R193 ;  /* 0x00094cc101007387 */ /* 0x0005e80000100800 */
[----:B------:R-:W-:Y:S01]  /*2fd80*/  STL [R1+0x958], R2 ;  /* 0x0009580201007387 */ /* 0x000fe20000100800 */
[----:B------:R-:W-:Y:S01]  /*2fd90*/  IADD3.X R11, R11, UR6, RZ, P2, !PT ;  /* 0x000000060b0b7c10 */ /* 0x000fe200097fe4ff */
[----:B------:R-:W-:-:S02]  /*2fda0*/  WARPGROUP.DEPBAR.LE gsb0, 0x0 ;  /* 0x00008000000079c5 */ /* 0x000fc40000010000 */
[----:B------:R-:W-:Y:S06]  /*2fdb0*/  BAR.SYNC.DEFER_BLOCKING 0x0 ;  /* 0x0000000000007b1d */ /* 0x000fec0000010000 */
[----:B------:R-:W-:Y:S01]  /*2fdc0*/  @!PT LDS RZ, [RZ] ;  /* 0x00000000fffff984 */ /* 0x000fe20000000800 */
[----:B------:R-:W-:Y:S01]  /*2fdd0*/  @!PT LDS RZ, [RZ] ;  /* 0x00000000fffff984 */ /* 0x000fe20000000800 */
[----:B------:R-:W-:Y:S01]  /*2fde0*/  @!PT LDS RZ, [RZ] ;  /* 0x00000000fffff984 */ /* 0x000fe20000000800 */
[----:B------:R1:W-:Y:S02]  /*2fdf0*/  LDGSTS.E [R0], desc[UR8][R6.64], P0 ;  /* 0x0000000006007fae */ /* 0x0003e40008121848 */
[----:B-1----:R-:W-:Y:S02]  /*2fe00*/  IMAD.MOV.U32 R6, RZ, RZ, R12 ;  /* 0x000000ffff067224 */ /* 0x002fe400078e000c */
[----:B----4-:R-:W4:Y:S01]  /*2fe10*/  LDL.LU R12, [R1+0x974] ;  /* 0x00097400010c7983 */ /* 0x010f220000300800 */
[----:B------:R-:W-:-:S03]  /*2fe20*/  IMAD.MOV.U32 R7, RZ, RZ, R193 ;  /* 0x000000ffff077224 */ /* 0x000fc600078e00c1 */
[----:B------:R1:W-:Y:S04]  /*2fe30*/  STL [R1+0x954], R11 ;  /* 0x0009540b01007387 */ /* 0x0003e80000100800 */
[----:B------:R1:W-:Y:S04]  /*2fe40*/  LDGSTS.E [R0+0x4000], desc[UR8][R6.64], P0 ;  /* 0x0400000006007fae */ /* 0x0003e80008121848 */
[----:B--2---:R-:W2:Y:S01]  /*2fe50*/  LDL.LU R193, [R1+0x97c] ;  /* 0x00097c0001c17983 */ /* 0x004ea20000300800 */
[----:B-1----:R-:W-:-:S03]  /*2fe60*/  MOV R7, R11 ;  /* 0x0000000b00077202 */ /* 0x002fc60000000f00 */
[----:B------:R-:W2:Y:S01]  /*2fe70*/  LDL.LU R11, [R1+0x980] ;  /* 0x00098000010b7983 */ /* 0x000ea20000300800 */
[----:B------:R-:W-:-:S03]  /*2fe80*/  IMAD.MOV.U32 R6, RZ, RZ, R2 ;  /* 0x000000ffff067224 */ /* 0x000fc600078e0002 */
[----:B------:R-:W2:Y:S04]  /*2fe90*/  LDL.LU R194, [R1+0x984] ;  /* 0x0009840001c27983 */ /* 0x000ea80000300800 */
[----:B------:R-:W2:Y:S01]  /*2fea0*/  LDL.LU R2, [R1+0x988] ;  /* 0x0009880001027983 */ /* 0x000ea20000300800 */
[----:B------:R-:W-:Y:S01]  /*2feb0*/  IADD3 R10, P1, R10, UR4, RZ ;  /* 0x000000040a0a7c10 */ /* 0x000fe2000ff3e0ff */
[----:B------:R-:W-:Y:S01]  /*2fec0*/  UISETP.GT.AND UP1, UPT, UR16, 0x1, UPT ;  /* 0x000000011000788c */ /* 0x000fe2000bf24270 */
[----:B------:R-:W-:Y:S01]  /*2fed0*/  IADD3 R13, P2, R13, UR4, RZ ;  /* 0x000000040d0d7c10 */ /* 0x000fe2000ff5e0ff */
[----:B------:R1:W-:Y:S01]  /*2fee0*/  LDGSTS.E [R0+0x8000], desc[UR8][R6.64], P0 ;  /* 0x0800000006007fae */ /* 0x0003e20008121848 */
[----:B------:R-:W-:Y:S02]  /*2fef0*/  IADD3.X R192, R192, UR6, RZ, P1, !PT ;  /* 0x00000006c0c07c10 */ /* 0x000fe40008ffe4ff */
[----:B------:R-:W-:Y:S01]  /*2ff00*/  IADD3 R3, P1, R3, UR4, RZ ;  /* 0x0000000403037c10 */ /* 0x000fe2000ff3e0ff */
[----:B------:R1:W-:Y:S01]  /*2ff10*/  STL [R1+0x960], R10 ;  /* 0x0009600a01007387 */ /* 0x0003e20000100800 */
[----:B------:R-:W-:-:S02]  /*2ff20*/  USEL UR12, URZ, 0x4, !UP1 ;  /* 0x000000043f0c7887 */ /* 0x000fc4000c800000 */
[----:B------:R-:W-:Y:S01]  /*2ff30*/  IADD3.X R9, R9, UR6, RZ, P1, !PT ;  /* 0x0000000609097c10 */ /* 0x000fe20008ffe4ff */
[----:B------:R1:W-:Y:S01]  /*2ff40*/  STL [R1+0x95c], R192 ;  /* 0x00095cc001007387 */ /* 0x0003e20000100800 */
[----:B------:R-:W-:Y:S01]  /*2ff50*/  IADD3.X R195, R195, UR6, RZ, P2, !PT ;  /* 0x00000006c3c37c10 */ /* 0x000fe200097fe4ff */
[----:B-1----:R-:W-:Y:S02]  /*2ff60*/  IMAD.MOV.U32 R6, RZ, RZ, R10 ;  /* 0x000000ffff067224 */ /* 0x002fe400078e000a */
[----:B------:R-:W-:Y:S01]  /*2ff70*/  IMAD.MOV.U32 R7, RZ, RZ, R192 ;  /* 0x000000ffff077224 */ /* 0x000fe200078e00c0 */
[----:B------:R-:W2:Y:S01]  /*2ff80*/  LDL.LU R10, [R1+0x990] ;  /* 0x00099000010a7983 */ /* 0x000ea20000300800 */
[----:B------:R-:W-:-:S03]  /*2ff90*/  USEL UR12, UR12, URZ, !UP0 ;  /* 0x0000003f0c0c7287 */ /* 0x000fc6000c000000 */
[----:B------:R-:W-:Y:S04]  /*2ffa0*/  STL [R1+0x968], R3 ;  /* 0x0009680301007387 */ /* 0x000fe80000100800 */
[----:B------:R1:W-:Y:S04]  /*2ffb0*/  STL [R1+0x964], R9 ;  /* 0x0009640901007387 */ /* 0x0003e80000100800 */
[----:B------:R4:W-:Y:S04]  /*2ffc0*/  STL [R1+0x970], R13 ;  /* 0x0009700d01007387 */ /* 0x0009e80000100800 */
[----:B------:R1:W-:Y:S04]  /*2ffd0*/  LDGSTS.E [R0+0xc000], desc[UR8][R6.64], P0 ;  /* 0x0c00000006007fae */ /* 0x0003e80008121848 */
[----:B------:R-:W2:Y:S04]  /*2ffe0*/  LDL.LU R192, [R1+0x98c] ;  /* 0x00098c0001c07983 */ /* 0x000ea80000300800 */
[----:B------:R-:W-:Y:S01]  /*2fff0*/  STL [R1+0x96c], R195 ;  /* 0x00096cc301007387 */ /* 0x000fe20000100800 */
[----:B-1----:R-:W-:Y:S01]  /*30000*/  MOV R7, R9 ;  /* 0x0000000900077202 */ /* 0x002fe20000000f00 */
[----:B------:R-:W-:-:S02]  /*30010*/  IMAD.MOV.U32 R6, RZ, RZ, R3 ;  /* 0x000000ffff067224 */ /* 0x000fc400078e0003 */
[----:B------:R-:W2:Y:S01]  /*30020*/  LDL.LU R9, [R1+0x994] ;  /* 0x0009940001097983 */ /* 0x000ea20000300800 */
[----:B------:R-:W-:-:S03]  /*30030*/  ISETP.NE.U32.AND P0, PT, RZ, UR12, PT ;  /* 0x0000000cff007c0c */ /* 0x000fc6000bf05070 */
[----:B------:R-:W2:Y:S10]  /*30040*/  LDL.LU R3, [R1+0x998] ;  /* 0x0009980001037983 */ /* 0x000eb40000300800 */
[----:B------:R1:W-:Y:S02]  /*30050*/  LDGSTS.E [R0+0x4], desc[UR8][R6.64], P0 ;  /* 0x0000400006007fae */ /* 0x0003e40008121848 */
[----:B-1----:R-:W-:-:S02]  /*30060*/  IMAD.MOV.U32 R6, RZ, RZ, R13 ;  /* 0x000000ffff067224 */ /* 0x002fc400078e000d */
[----:B------:R-:W-:-:S05]  /*30070*/  IMAD.MOV.U32 R7, RZ, RZ, R195 ;  /* 0x000000ffff077224 */ /* 0x000fca00078e00c3 */
[----:B------:R1:W-:Y:S01]  /*30080*/  LDGSTS.E [R0+0x4004], desc[UR8][R6.64], P0 ;  /* 0x0400400006007fae */ /* 0x0003e20008121848 */
[----:B---3--:R-:W-:-:S05]  /*30090*/  IADD3 R8, P1, R8, UR4, RZ ;  /* 0x0000000408087c10 */ /* 0x008fca000ff3e0ff */
[----:B------:R-:W-:Y:S01]  /*300a0*/  STL [R1+0x978], R8 ;  /* 0x0009780801007387 */ /* 0x000fe20000100800 */
[----:B-1----:R-:W-:Y:S01]  /*300b0*/  IMAD.MOV.U32 R6, RZ, RZ, R8 ;  /* 0x000000ffff067224 */ /* 0x002fe200078e0008 */
[----:B----4-:R-:W-:-:S04]  /*300c0*/  IADD3.X R12, R12, UR6, RZ, P1, !PT ;  /* 0x000000060c0c7c10 */ /* 0x010fc80008ffe4ff */
[----:B------:R-:W-:Y:S01]  /*300d0*/  MOV R7, R12 ;  /* 0x0000000c00077202 */ /* 0x000fe20000000f00 */
[----:B------:R1:W-:Y:S04]  /*300e0*/  STL [R1+0x974], R12 ;  /* 0x0009740c01007387 */ /* 0x0003e80000100800 */
[----:B------:R-:W3:Y:S04]  /*300f0*/  LDL.LU R13, [R1+0x99c] ;  /* 0x00099c00010d7983 */ /* 0x000ee80000300800 */
[----:B------:R4:W-:Y:S04]  /*30100*/  LDGSTS.E [R0+0x8004], desc[UR8][R6.64], P0 ;  /* 0x0800400006007fae */ /* 0x0009e80008121848 */
[----:B-1----:R-:W3:Y:S04]  /*30110*/  LDL.LU R12, [R1+0x9a0] ;  /* 0x0009a000010c7983 */ /* 0x002ee80000300800 */
[----:B------:R-:W3:Y:S01]  /*30120*/  LDL.LU R8, [R1+0x9a8] ;  /* 0x0009a80001087983 */ /* 0x000ee20000300800 */
[----:B--2---:R-:W-:-:S04]  /*30130*/  IADD3 R11, P2, R11, UR4, RZ ;  /* 0x000000040b0b7c10 */ /* 0x004fc8000ff5e0ff */
[----:B------:R-:W-:Y:S02]  /*30140*/  IADD3.X R193, R193, UR6, RZ, P2, !PT ;  /* 0x00000006c1c17c10 */ /* 0x000fe400097fe4ff */
[----:B------:R-:W-:Y:S01]  /*30150*/  IADD3 R2, P3, R2, UR4, RZ ;  /* 0x0000000402027c10 */ /* 0x000fe2000ff7e0ff */
[----:B------:R1:W-:Y:S03]  /*30160*/  STL [R1+0x980], R11 ;  /* 0x0009800b01007387 */ /* 0x0003e60000100800 */
[----:B------:R-:W-:Y:S01]  /*30170*/  IADD3.X R194, R194, UR6, RZ, P3, !PT ;  /* 0x00000006c2c27c10 */ /* 0x000fe20009ffe4ff */
[----:B------:R2:W-:Y:S01]  /*30180*/  STL [R1+0x97c], R193 ;  /* 0x00097cc101007387 */ /* 0x0005e20000100800 */
[----:B----4-:R-:W-:-:S03]  /*30190*/  IMAD.MOV.U32 R6, RZ, RZ, R11 ;  /* 0x000000ffff067224 */ /* 0x010fc600078e000b */
[----:B------:R4:W-:Y:S01]  /*301a0*/  STL [R1+0x988], R2 ;  /* 0x0009880201007387 */ /* 0x0009e20000100800 */
[----:B------:R-:W-:-:S03]  /*301b0*/  IMAD.MOV.U32 R7, RZ, RZ, R193 ;  /* 0x000000ffff077224 */ /* 0x000fc600078e00c1 */
[----:B-1----:R-:W3:Y:S04]  /*301c0*/  LDL.LU R11, [R1+0x9a4] ;  /* 0x0009a400010b7983 */ /* 0x002ee80000300800 */
[----:B------:R-:W-:Y:S04]  /*301d0*/  STL [R1+0x984], R194 ;  /* 0x000984c201007387 */ /* 0x000fe80000100800 */
[----:B------:R-:W3:Y:S04]  /*301e0*/  LDL.LU R195, [R1+0x9ac] ;  /* 0x0009ac0001c37983 */ /* 0x000ee80000300800 */
[----:B--2---:R-:W2:Y:S01]  /*301f0*/  LDL.LU R193, [R1+0x9b0] ;  /* 0x0009b00001c17983 */ /* 0x004ea20000300800 */
[----:B------:R-:W-:-:S03]  /*30200*/  UISETP.GT.AND UP1, UPT, UR16, 0x2, UPT ;  /* 0x000000021000788c */ /* 0x000fc6000bf24270 */
[----:B------:R1:W-:Y:S01]  /*30210*/  LDGSTS.E [R0+0xc004], desc[UR8][R6.64], P0 ;  /* 0x0c00400006007fae */ /* 0x0003e20008121848 */
[----:B------:R-:W-:-:S04]  /*30220*/  USEL UR12, URZ, 0x4, !UP1 ;  /* 0x000000043f0c7887 */ /* 0x000fc8000c800000 */
[----:B------:R-:W-:Y:S01]  /*30230*/  USEL UR12, UR12, URZ, !UP0 ;  /* 0x0000003f0c0c7287 */ /* 0x000fe2000c000000 */
[----:B------:R-:W-:-:S05]  /*30240*/  IADD3 R10, P0, R10, UR4, RZ ;  /* 0x000000040a0a7c10 */ /* 0x000fca000ff1e0ff */
[----:B------:R-:W-:Y:S01]  /*30250*/  ISETP.NE.U32.AND P1, PT, RZ, UR12, PT ;  /* 0x0000000cff007c0c */ /* 0x000fe2000bf25070 */
[----:B-1----:R-:W-:Y:S01]  /*30260*/  IMAD.MOV.U32 R6, RZ, RZ, R2 ;  /* 0x000000ffff067224 */ /* 0x002fe200078e0002 */
[----:B------:R-:W-:Y:S01]  /*30270*/  MOV R7, R194 ;  /* 0x000000c200077202 */ /* 0x000fe20000000f00 */
[----:B----4-:R-:W4:Y:S01]  /*30280*/  LDL.LU R2, [R1+0x9b8] ;  /* 0x0009b80001027983 */ /* 0x010f220000300800 */
[----:B------:R-:W-:-:S03]  /*30290*/  IADD3.X R192, R192, UR6, RZ, P0, !PT ;  /* 0x00000006c0c07c10 */ /* 0x000fc600087fe4ff */
[----:B------:R1:W-:Y:S01]  /*302a0*/  STL [R1+0x990], R10 ;  /* 0x0009900a01007387 */ /* 0x0003e20000100800 */
[----:B------:R-:W-:-:S05]  /*302b0*/  IADD3 R3, P2, R3, UR4, RZ ;  /* 0x0000000403037c10 */ /* 0x000fca000ff5e0ff */
[----:B------:R1:W-:Y:S04]  /*302c0*/  LDGSTS.E [R0+0x8], desc[UR8][R6.64], P1 ;  /* 0x0000800006007fae */ /* 0x0003e80008921848 */
[----:B------:R1:W-:Y:S04]  /*302d0*/  STL [R1+0x98c], R192 ;  /* 0x00098cc001007387 */ /* 0x0003e80000100800 */
[----:B------:R-:W-:Y:S01]  /*302e0*/  STL [R1+0x998], R3 ;  /* 0x0009980301007387 */ /* 0x000fe20000100800 */
[----:B-1----:R-:W-:-:S03]  /*302f0*/  IMAD.MOV.U32 R6, RZ, RZ, R10 ;  /* 0x000000ffff067224 */ /* 0x002fc600078e000a */
[----:B------:R-:W4:Y:S01]  /*30300*/  LDL.LU R10, [R1+0x9b4] ;  /* 0x0009b400010a7983 */ /* 0x000f220000300800 */
[----:B------:R-:W-:Y:S01]  /*30310*/  IADD3.X R9, R9, UR6, RZ, P2, !PT ;  /* 0x0000000609097c10 */ /* 0x000fe200097fe4ff */
[----:B------:R-:W-:-:S04]  /*30320*/  IMAD.MOV.U32 R7, RZ, RZ, R192 ;  /* 0x000000ffff077224 */ /* 0x000fc800078e00c0 */
[----:B------:R1:W-:Y:S04]  /*30330*/  STL [R1+0x994], R9 ;  /* 0x0009940901007387 */ /* 0x0003e80000100800 */
[----:B------:R1:W-:Y:S04]  /*30340*/  LDGSTS.E [R0+0x4008], desc[UR8][R6.64], P1 ;  /* 0x0400800006007fae */ /* 0x0003e80008921848 */
[----:B------:R-:W4:Y:S01]  /*30350*/  LDL.LU R192, [R1+0x9bc] ;  /* 0x0009bc0001c07983 */ /* 0x000f220000300800 */
[----:B-1----:R-:W-:-:S03]  /*30360*/  MOV R7, R9 ;  /* 0x0000000900077202 */ /* 0x002fc60000000f00 */
[----:B------:R-:W4:Y:S01]  /*30370*/  LDL.LU R9, [R1+0x9c0] ;  /* 0x0009c00001097983 */ /* 0x000f220000300800 */
[----:B------:R-:W-:-:S03]  /*30380*/  IMAD.MOV.U32 R6, RZ, RZ, R3 ;  /* 0x000000ffff067224 */ /* 0x000fc600078e0003 */
[----:B------:R-:W4:Y:S04]  /*30390*/  LDL.LU R194, [R1+0xd44] ;  /* 0x000d440001c27983 */ /* 0x000f280000300800 */
[----:B------:R-:W4:Y:S04]  /*303a0*/  LDL.LU R3, [R1+0xd48] ;  /* 0x000d480001037983 */ /* 0x000f280000300800 */
[----:B------:R1:W-:Y:S01]  /*303b0*/  LDGSTS.E [R0+0x8008], desc[UR8][R6.64], P1 ;  /* 0x0800800006007fae */ /* 0x0003e20008921848 */
[----:B---3--:R-:W-:-:S04]  /*303c0*/  IADD3 R12, P0, R12, UR4, RZ ;  /* 0x000000040c0c7c10 */ /* 0x008fc8000ff1e0ff */
[----:B------:R-:W-:Y:S01]  /*303d0*/  IADD3.X R13, R13, UR6, RZ, P0, !PT ;  /* 0x000000060d0d7c10 */ /* 0x000fe200087fe4ff */
[----:B-1----:R-:W-:-:S04]  /*303e0*/  IMAD.MOV.U32 R6, RZ, RZ, R12 ;  /* 0x000000ffff067224 */ /* 0x002fc800078e000c */
[----:B------:R-:W-:-:S05]  /*303f0*/  IMAD.MOV.U32 R7, RZ, RZ, R13 ;  /* 0x000000ffff077224 */ /* 0x000fca00078e000d */
[----:B------:R1:W-:Y:S01]  /*30400*/  LDGSTS.E [R0+0xc008], desc[UR8][R6.64], P1 ;  /* 0x0c00800006007fae */ /* 0x0003e20008921848 */
[----:B------:R-:W-:-:S03]  /*30410*/  IADD3 R8, P1, R8, UR4, RZ ;  /* 0x0000000408087c10 */ /* 0x000fc6000ff3e0ff */
[----:B------:R3:W-:Y:S04]  /*30420*/  STL [R1+0x9a0], R12 ;  /* 0x0009a00c01007387 */ /* 0x0007e80000100800 */
[----:B------:R1:W-:Y:S01]  /*30430*/  STL [R1+0x99c], R13 ;  /* 0x00099c0d01007387 */ /* 0x0003e20000100800 */
[----:B------:R-:W-:-:S03]  /*30440*/  IADD3.X R11, R11, UR6, RZ, P1, !PT ;  /* 0x000000060b0b7c10 */ /* 0x000fc60008ffe4ff */
[----:B---3--:R-:W3:Y:S04]  /*30450*/  LDL.LU R12, [R1+0xd50] ;  /* 0x000d5000010c7983 */ /* 0x008ee80000300800 */
[----:B------:R-:W-:Y:S01]  /*30460*/  STL [R1+0x9a8], R8 ;  /* 0x0009a80801007387 */ /* 0x000fe20000100800 */
[----:B--2---:R-:W-:-:S03]  /*30470*/  IADD3 R193, P2, R193, UR4, RZ ;  /* 0x00000004c1c17c10 */ /* 0x004fc6000ff5e0ff */
[----:B------:R2:W-:Y:S01]  /*30480*/  STL [R1+0x9a4], R11 ;  /* 0x0009a40b01007387 */ /* 0x0005e20000100800 */
[----:B------:R-:W-:-:S03]  /*30490*/  IADD3.X R195, R195, UR6, RZ, P2, !PT ;  /* 0x00000006c3c37c10 */ /* 0x000fc600097fe4ff */
[----:B------:R4:W-:Y:S01]  /*304a0*/  STL [R1+0x9b0], R193 ;  /* 0x0009b0c101007387 */ /* 0x0009e20000100800 */
[----:B-1----:R-:W-:Y:S01]  /*304b0*/  MOV R7, R11 ;  /* 0x0000000b00077202 */ /* 0x002fe20000000f00 */
[----:B------:R-:W-:Y:S02]  /*304c0*/  IMAD.MOV.U32 R6, RZ, RZ, R8 ;  /* 0x000000ffff067224 */ /* 0x000fe400078e0008 */
[----:B------:R-:W3:Y:S04]  /*304d0*/  LDL.LU R13, [R1+0xd4c] ;  /* 0x000d4c00010d7983 */ /* 0x000ee80000300800 */
[----:B------:R-:W-:Y:S04]  /*304e0*/  STL [R1+0x9ac], R195 ;  /* 0x0009acc301007387 */ /* 0x000fe80000100800 */
[----:B--2---:R-:W2:Y:S04]  /*304f0*/  LDL.LU R11, [R1+0xd54] ;  /* 0x000d5400010b7983 */ /* 0x004ea80000300800 */
[----:B------:R-:W2:Y:S01]  /*30500*/  LDL.LU R8, [R1+0xd58] ;  /* 0x000d580001087983 */ /* 0x000ea20000300800 */
[----:B------:R-:W-:-:S04]  /*30510*/  UISETP.GT.AND UP1, UPT, UR16, 0x3, UPT ;  /* 0x000000031000788c */ /* 0x000fc8000bf24270 */
[----:B------:R-:W-:-:S04]  /*30520*/  USEL UR12, URZ, 0x4, !UP1 ;  /* 0x000000043f0c7887 */ /* 0x000fc8000c800000 */
[----:B------:R-:W-:-:S06]  /*30530*/  USEL UR12, UR12, URZ, !UP0 ;  /* 0x0000003f0c0c7287 */ /* 0x000fcc000c000000 */
[----:B------:R-:W-:Y:S02]  /*30540*/  ISETP.NE.U32.AND P0, PT, RZ, UR12, PT ;  /* 0x0000000cff007c0c */ /* 0x000fe4000bf05070 */
[----:B----4-:R-:W-:-:S04]  /*30550*/  IADD3 R2, P1, R2, UR4, RZ ;  /* 0x0000000402027c10 */ /* 0x010fc8000ff3e0ff */
[----:B------:R-:W-:Y:S01]  /*30560*/  IADD3.X R10, R10, UR6, RZ, P1, !PT ;  /* 0x000000060a0a7c10 */ /* 0x000fe20008ffe4ff */
[----:B------:R-:W-:Y:S06]  /*30570*/  STL [R1+0x9b8], R2 ;  /* 0x0009b80201007387 */ /* 0x000fec0000100800 */
[----:B------:R1:W-:Y:S04]  /*30580*/  LDGSTS.E [R0+0xc], desc[UR8][R6.64], P0 ;  /* 0x0000c00006007fae */ /* 0x0003e80008121848 */
[----:B------:R4:W-:Y:S01]  /*30590*/  STL [R1+0x9b4], R10 ;  /* 0x0009b40a01007387 */ /* 0x0009e20000100800 */
[----:B-1----:R-:W-:-:S02]  /*305a0*/  IMAD.MOV.U32 R6, RZ, RZ, R193 ;  /* 0x000000ffff067224 */ /* 0x002fc400078e00c1 */
[----:B------:R-:W-:Y:S01]  /*305b0*/  IMAD.MOV.U32 R7, RZ, RZ, R195 ;  /* 0x000000ffff077224 */ /* 0x000fe200078e00c3 */
[----:B------:R-:W2:Y:S04]  /*305c0*/  LDL.LU R193, [R1+0xd5c] ;  /* 0x000d5c0001c17983 */ /* 0x000ea80000300800 */
[----:B------:R1:W-:Y:S01]  /*305d0*/  LDGSTS.E [R0+0x400c], desc[UR8][R6.64], P0 ;  /* 0x0400c00006007fae */ /* 0x0003e20008121848 */
[----:B------:R-:W-:Y:S02]  /*305e0*/  IADD3 R9, P2, R9, UR4, RZ ;  /* 0x0000000409097c10 */ /* 0x000fe4000ff5e0ff */
[----:B-1----:R-:W-:Y:S02]  /*305f0*/  MOV R7, R10 ;  /* 0x0000000a00077202 */ /* 0x002fe40000000f00 */
[----:B----4-:R-:W4:Y:S01]  /*30600*/  LDL.LU R10, [R1+0xd60] ;  /* 0x000d6000010a7983 */ /* 0x010f220000300800 */
[----:B------:R-:W-:Y:S01]  /*30610*/  IADD3 R3, P3, R3, UR4, RZ ;  /* 0x0000000403037c10 */ /* 0x000fe2000ff7e0ff */
[----:B------:R-:W-:Y:S01]  /*30620*/  IMAD.MOV.U32 R6, RZ, RZ, R2 ;  /* 0x000000ffff067224 */ /* 0x000fe200078e0002 */
[----:B------:R-:W-:Y:S01]  /*30630*/  IADD3.X R192, R192, UR6, RZ, P2, !PT ;  /* 0x00000006c0c07c10 */ /* 0x000fe200097fe4ff */
[----:B------:R-:W4:Y:S01]  /*30640*/  LDL.LU R2, [R1+0xd68] ;  /* 0x000d680001027983 */ /* 0x000f220000300800 */
[----:B------:R-:W-:-:S03]  /*30650*/  IADD3.X R194, R194, UR6, RZ, P3, !PT ;  /* 0x00000006c2c27c10 */ /* 0x000fc60009ffe4ff */
[----:B------:R1:W-:Y:S01]  /*30660*/  STL [R1+0x9c0], R9 ;  /* 0x0009c00901007387 */ /* 0x0003e20000100800 */
[----:B------:R-:W-:-:S03]  /*30670*/  UISETP.GT.AND UP1, UPT, UR16, 0x20, UPT ;  /* 0x000000201000788c */ /* 0x000fc6000bf24270 */
[----:B------:R1:W-:Y:S04]  /*30680*/  LDGSTS.E [R0+0x800c], desc[UR8][R6.64], P0 ;  /* 0x0800c00006007fae */ /* 0x0003e80008121848 */
[----:B------:R1:W-:Y:S04]  /*30690*/  STL [R1+0x9bc], R192 ;  /* 0x0009bcc001007387 */ /* 0x0003e80000100800 */
[----:B------:R1:W-:Y:S02]  /*306a0*/  STL [R1+0xd48], R3 ;  /* 0x000d480301007387 */ /* 0x0003e40000100800 */
[----:B-1----:R-:W-:-:S02]  /*306b0*/  IMAD.MOV.U32 R6, RZ, RZ, R9 ;  /* 0x000000ffff067224 */ /* 0x002fc400078e0009 */
[----:B------:R-:W4:Y:S01]  /*306c0*/  LDL.LU R9, [R1+0xd64] ;  /* 0x000d640001097983 */ /* 0x000f220000300800 */
[----:B------:R-:W-:-:S03]  /*306d0*/  IMAD.MOV.U32 R7, RZ, RZ, R192 ;  /* 0x000000ffff077224 */ /* 0x000fc600078e00c0 */
[----:B------:R-:W-:Y:S01]  /*306e0*/  STL [R1+0xd44], R194 ;  /* 0x000d44c201007387 */ /* 0x000fe20000100800 */
[----:B------:R-:W-:-:S03]  /*306f0*/  USEL UR12, URZ, 0x4, !UP1 ;  /* 0x000000043f0c7887 */ /* 0x000fc6000c800000 */
[----:B------:R-:W4:Y:S04]  /*30700*/  LDL.LU R195, [R1+0xd6c] ;  /* 0x000d6c0001c37983 */ /* 0x000f280000300800 */
[----:B------:R-:W4:Y:S01]  /*30710*/  LDL.LU R192, [R1+0xd70] ;  /* 0x000d700001c07983 */ /* 0x000f220000300800 */
[----:B------:R-:W-:-:S03]  /*30720*/  USEL UR12, UR12, URZ, !UP0 ;  /* 0x0000003f0c0c7287 */ /* 0x000fc6000c000000 */
[----:B------:R1:W-:Y:S03]  /*30730*/  LDGSTS.E [R0+0xc00c], desc[UR8][R6.64], P0 ;  /* 0x0c00c00006007fae */ /* 0x0003e60008121848 */
[----:B------:R-:W-:Y:S01]  /*30740*/  ISETP.NE.U32.AND P1, PT, RZ, UR12, PT ;  /* 0x0000000cff007c0c */ /* 0x000fe2000bf25070 */
[----:B-1----:R-:W-:Y:S01]  /*30750*/  IMAD.MOV.U32 R6, RZ, RZ, R3 ;  /* 0x000000ffff067224 */ /* 0x002fe200078e0003 */
[----:B------:R-:W-:Y:S01]  /*30760*/  MOV R7, R194 ;  /* 0x000000c200077202 */ /* 0x000fe20000000f00 */
[----:B------:R-:W4:Y:S10]  /*30770*/  LDL.LU R3, [R1+0xd78] ;  /* 0x000d780001037983 */ /* 0x000f340000300800 */
[----:B------:R1:W-:Y:S01]  /*30780*/  LDGSTS.E [R0+0x10000], desc[UR8][R6.64], P1 ;  /* 0x1000000006007fae */ /* 0x0003e20008921848 */
[----:B---3--:R-:W-:-:S05]  /*30790*/  IADD3 R12, P0, R12, UR4, RZ ;  /* 0x000000040c0c7c10 */ /* 0x008fca000ff1e0ff */
[----:B------:R3:W-:Y:S01]  /*307a0*/  STL [R1+0xd50], R12 ;  /* 0x000d500c01007387 */ /* 0x0007e20000100800 */
[----:B-1----:R-:W-:Y:S01]  /*307b0*/  IMAD.MOV.U32 R6, RZ, RZ, R12 ;  /* 0x000000ffff067224 */ /* 0x002fe200078e000c */
[----:B------:R-:W-:-:S05]  /*307c0*/  IADD3.X R13, R13, UR6, RZ, P0, !PT ;  /* 0x000000060d0d7c10 */ /* 0x000fca00087fe4ff */
[----:B------:R1:W-:Y:S01]  /*307d0*/  STL [R1+0xd4c], R13 ;  /* 0x000d4c0d01007387 */ /* 0x0003e20000100800 */
[----:B--2---:R-:W-:-:S05]  /*307e0*/  IADD3 R8, P2, R8, UR4, RZ ;  /* 0x0000000408087c10 */ /* 0x004fca000ff5e0ff */
[----:B------:R-:W-:Y:S04]  /*307f0*/  STL [R1+0xd58], R8 ;  /* 0x000d580801007387 */ /* 0x000fe80000100800 */
[----:B---3--:R-:W2:Y:S01]  /*30800*/  LDL.LU R12, [R1+0xd74] ;  /* 0x000d7400010c7983 */ /* 0x008ea20000300800 */
[----:B------:R-:W-:Y:S01]  /*30810*/  IADD3.X R11, R11, UR6, RZ, P2, !PT ;  /* 0x000000060b0b7c10 */ /* 0x000fe200097fe4ff */
[----:B------:R-:W-:-:S04]  /*30820*/  IMAD.MOV.U32 R7, RZ, RZ, R13 ;  /* 0x000000ffff077224 */ /* 0x000fc800078e000d */
[----:B------:R3:W-:Y:S04]  /*30830*/  STL [R1+0xd54], R11 ;  /* 0x000d540b01007387 */ /* 0x0007e80000100800 */
[----:B------:R3:W-:Y:S04]  /*30840*/  LDGSTS.E [R0+0x14000], desc[UR8][R6.64], P1 ;  /* 0x1400000006007fae */ /* 0x0007e80008921848 */
[----:B-1----:R-:W2:Y:S01]  /*30850*/  LDL.LU R13, [R1+0xd7c] ;  /* 0x000d7c00010d7983 */ /* 0x002ea20000300800 */
[----:B---3--:R-:W-:-:S03]  /*30860*/  MOV R7, R11 ;  /* 0x0000000b00077202 */ /* 0x008fc60000000f00 */
[----:B------:R-:W3:Y:S01]  /*30870*/  LDL.LU R11, [R1+0xd80] ;  /* 0x000d8000010b7983 */ /* 0x000ee20000300800 */
[----:B------:R-:W-:-:S03]  /*30880*/  IMAD.MOV.U32 R6, RZ, RZ, R8 ;  /* 0x000000ffff067224 */ /* 0x000fc600078e0008 */
[----:B------:R-:W3:Y:S04]  /*30890*/  LDL.LU R194, [R1+0xd84] ;  /* 0x000d840001c27983 */ /* 0x000ee80000300800 */
[----:B------:R-:W3:Y:S04]  /*308a0*/  LDL.LU R8, [R1+0xd88] ;  /* 0x000d880001087983 */ /* 0x000ee80000300800 */
[----:B------:R1:W-:Y:S01]  /*308b0*/  LDGSTS.E [R0+0x18000], desc[UR8][R6.64], P1 ;  /* 0x1800000006007fae */ /* 0x0003e20008921848 */
[----:B----4-:R-:W-:-:S04]  /*308c0*/  IADD3 R10, P0, R10, UR4, RZ ;  /* 0x000000040a0a7c10 */ /* 0x010fc8000ff1e0ff */
[----:B------:R-:W-:Y:S01]  /*308d0*/  IADD3.X R193, R193, UR6, RZ, P0, !PT ;  /* 0x00000006c1c17c10 */ /* 0x000fe200087fe4ff */
[----:B-1----:R-:W-:-:S04]  /*308e0*/  IMAD.MOV.U32 R6, RZ, RZ, R10 ;  /* 0x000000ffff067224 */ /* 0x002fc800078e000a */
[----:B------:R-:W-:Y:S01]  /*308f0*/  IMAD.MOV.U32 R7, RZ, RZ, R193 ;  /* 0x000000ffff077224 */ /* 0x000fe200078e00c1 */
[----:B------:R-:W-:-:S04]  /*30900*/  UISETP.GT.AND UP1, UPT, UR16, 0x21, UPT ;  /* 0x000000211000788c */ /* 0x000fc8000bf24270 */
[----:B------:R1:W-:Y:S01]  /*30910*/  LDGSTS.E [R0+0x1c000], desc[UR8][R6.64], P1 ;  /* 0x1c00000006007fae */ /* 0x0003e20008921848 */
[----:B------:R-:W-:Y:S01]  /*30920*/  IADD3 R2, P1, R2, UR4, RZ ;  /* 0x0000000402027c10 */ /* 0x000fe2000ff3e0ff */
[----:B------:R-:W-:Y:S02]  /*30930*/  USEL UR12, URZ, 0x4, !UP1 ;  /* 0x000000043f0c7887 */ /* 0x000fe4000c800000 */
[----:B------:R4:W-:Y:S04]  /*30940*/  STL [R1+0xd60], R10 ;  /* 0x000d600a01007387 */ /* 0x0009e80000100800 */
[----:B------:R1:W-:Y:S01]  /*30950*/  STL [R1+0xd5c], R193 ;  /* 0x000d5cc101007387 */ /* 0x0003e20000100800 */
[----:B------:R-:W-:-:S03]  /*30960*/  IADD3.X R9, R9, UR6, RZ, P1, !PT ;  /* 0x0000000609097c10 */ /* 0x000fc60008ffe4ff */
[----:B----4-:R-:W4:Y:S01]  /*30970*/  LDL.LU R10, [R1+0xd90] ;  /* 0x000d9000010a7983 */ /* 0x010f220000300800 */
[----:B------:R-:W-:-:S03]  /*30980*/  USEL UR12, UR12, URZ, !UP0 ;  /* 0x0000003f0c0c7287 */ /* 0x000fc6000c000000 */
[----:B------:R-:W-:Y:S01]  /*30990*/  STL [R1+0xd68], R2 ;  /* 0x000d680201007387 */ /* 0x000fe20000100800 */
[----:B------:R-:W-:-:S03]  /*309a0*/  IADD3 R192, P2, R192, UR4, RZ ;  /* 0x00000004c0c07c10 */ /* 0x000fc6000ff5e0ff */
[----:B------:R1:W-:Y:S01]  /*309b0*/  STL [R1+0xd64], R9 ;  /* 0x000d640901007387 */ /* 0x0003e20000100800 */
[----:B------:R-:W-:-:S03]  /*309c0*/  IADD3.X R195, R195, UR6, RZ, P2, !PT ;  /* 0x00000006c3c37c10 */ /* 0x000fc600097fe4ff */
[----:B------:R2:W-:Y:S01]  /*309d0*/  STL [R1+0xd70], R192 ;  /* 0x000d70c001007387 */ /* 0x0005e20000100800 */
[----:B-1----:R-:W-:Y:S01]  /*309e0*/  MOV R7, R9 ;  /* 0x0000000900077202 */ /* 0x002fe20000000f00 */
[----:B------:R-:W-:Y:S02]  /*309f0*/  IMAD.MOV.U32 R6, RZ, RZ, R2 ;  /* 0x000000ffff067224 */ /* 0x000fe400078e0002 */
[----:B------:R-:W4:Y:S04]  /*30a00*/  LDL.LU R193, [R1+0xd8c] ;  /* 0x000d8c0001c17983 */ /* 0x000f280000300800 */
[----:B------:R-:W-:Y:S01]  /*30a10*/  STL [R1+0xd6c], R195 ;  /* 0x000d6cc301007387 */ /* 0x000fe20000100800 */
[----:B------:R-:W-:-:S03]  /*30a20*/  ISETP.NE.U32.AND P0, PT, RZ, UR12, PT ;  /* 0x0000000cff007c0c */ /* 0x000fc6000bf05070 */
[----:B------:R-:W4:Y:S04]  /*30a30*/  LDL.LU R9, [R1+0xd94] ;  /* 0x000d940001097983 */ /* 0x000f280000300800 */
[----:B------:R-:W4:Y:S01]  /*30a40*/  LDL.LU R2, [R1+0xd98] ;  /* 0x000d980001027983 */ /* 0x000f220000300800 */
[----:B------:R-:W-:-:S05]  /*30a50*/  IADD3 R3, P1, R3, UR4, RZ ;  /* 0x0000000403037c10 */ /* 0x000fca000ff3e0ff */
[----:B------:R1:W-:Y:S04]  /*30a60*/  LDGSTS.E [R0+0x10004], desc[UR8][R6.64], P0 ;  /* 0x1000400006007fae */ /* 0x0003e80008121848 */
[----:B------:R2:W-:Y:S01]  /*30a70*/  STL [R1+0xd78], R3 ;  /* 0x000d780301007387 */ /* 0x0005e20000100800 */
[----:B-1----:R-:W-:Y:S02]  /*30a80*/  IMAD.MOV.U32 R6, RZ, RZ, R192 ;  /* 0x000000ffff067224 */ /* 0x002fe400078e00c0 */
[----:B------:R-:W-:-:S05]  /*30a90*/  IMAD.MOV.U32 R7, RZ, RZ, R195 ;  /* 0x000000ffff077224 */ /* 0x000fca00078e00c3 */
[----:B------:R1:W-:Y:S02]  /*30aa0*/  LDGSTS.E [R0+0x14004], desc[UR8][R6.64], P0 ;  /* 0x1400400006007fae */ /* 0x0003e40008121848 */
[----:B-1----:R-:W-:Y:S01]  /*30ab0*/  IMAD.MOV.U32 R6, RZ, RZ, R3 ;  /* 0x000000ffff067224 */ /* 0x002fe200078e0003 */
[----:B--2---:R-:W-:-:S05]  /*30ac0*/  IADD3.X R12, R12, UR6, RZ, P1, !PT ;  /* 0x000000060c0c7c10 */ /* 0x004fca0008ffe4ff */
[----:B------:R1:W-:Y:S04]  /*30ad0*/  STL [R1+0xd74], R12 ;  /* 0x000d740c01007387 */ /* 0x0003e80000100800 */
[----:B------:R-:W2:Y:S04]  /*30ae0*/  LDL.LU R192, [R1+0xd9c] ;  /* 0x000d9c0001c07983 */ /* 0x000ea80000300800 */
[----:B------:R-:W2:Y:S01]  /*30af0*/  LDL.LU R3, [R1+0xda0] ;  /* 0x000da00001037983 */ /* 0x000ea20000300800 */
[----:B------:R-:W-:-:S03]  /*30b00*/  MOV R7, R12 ;  /* 0x0000000c00077202 */ /* 0x000fc60000000f00 */
[----:B-1----:R-:W2:Y:S04]  /*30b10*/  LDL.LU R12, [R1+0xda8] ;  /* 0x000da800010c7983 */ /* 0x002ea80000300800 */
[----:B------:R1:W-:Y:S01]  /*30b20*/  LDGSTS.E [R0+0x18004], desc[UR8][R6.64], P0 ;  /* 0x1800400006007fae */ /* 0x0003e20008121848 */
[----:B---3--:R-:W-:-:S04]  /*30b30*/  IADD3 R11, P2, R11, UR4, RZ ;  /* 0x000000040b0b7c10 */ /* 0x008fc8000ff5e0ff */
[----:B------:R-:W-:Y:S02]  /*30b40*/  IADD3.X R13, R13, UR6, RZ, P2, !PT ;  /* 0x000000060d0d7c10 */ /* 0x000fe400097fe4ff */
[----:B------:R-:W-:Y:S01]  /*30b50*/  IADD3 R8, P3, R8, UR4, RZ ;  /* 0x0000000408087c10 */ /* 0x000fe2000ff7e0ff */
[----:B------:R-:W-:Y:S03]  /*30b60*/  STL [R1+0xd80], R11 ;  /* 0x000d800b01007387 */ /* 0x000fe60000100800 */
[----:B------:R-:W-:Y:S01]  /*30b70*/  IADD3.X R194, R194, UR6, RZ, P3, !PT ;  /* 0x00000006c2c27c10 */ /* 0x000fe20009ffe4ff */
[----:B------:R3:W-:Y:S01]  /*30b80*/  STL [R1+0xd7c], R13 ;  /* 0x000d7c0d01007387 */ /* 0x0007e20000100800 */
[----:B-1----:R-:W-:-:S03]  /*30b90*/  IMAD.MOV.U32 R7, RZ, RZ, R13 ;  /* 0x000000ffff077224 */ /* 0x002fc600078e000d */
[----:B------:R1:W-:Y:S01]  /*30ba0*/  STL [R1+0xd88], R8 ;  /* 0x000d880801007387 */ /* 0x0003e20000100800 */
[----:B------:R-:W-:-:S03]  /*30bb0*/  IMAD.MOV.U32 R6, RZ, RZ, R11 ;  /* 0x000000ffff067224 */ /* 0x000fc600078e000b */
[----:B---3--:R-:W3:Y:S04]  /*30bc0*/  LDL.LU R13, [R1+0xda4] ;  /* 0x000da400010d7983 */ /* 0x008ee80000300800 */
[----:B------:R-:W-:Y:S04]  /*30bd0*/  STL [R1+0xd84], R194 ;  /* 0x000d84c201007387 */ /* 0x000fe80000100800 */
[----:B------:R-:W3:Y:S04]  /*30be0*/  LDL.LU R195, [R1+0xdac] ;  /* 0x000dac0001c37983 */ /* 0x000ee80000300800 */
[----:B------:R-:W3:Y:S01]  /*30bf0*/  LDL.LU R11, [R1+0xdb0] ;  /* 0x000db000010b7983 */ /* 0x000ee20000300800 */
[----:B------:R-:W-:-:S03]  /*30c00*/  UISETP.GT.AND UP1, UPT, UR16, 0x22, UPT ;  /* 0x000000221000788c */ /* 0x000fc6000bf24270 */
[----:B------:R1:W-:Y:S01]  /*30c10*/  LDGSTS.E [R0+0x1c004], desc[UR8][R6.64], P0 ;  /* 0x1c00400006007fae */ /* 0x0003e20008121848 */
[----:B------:R-:W-:-:S04]  /*30c20*/  USEL UR12, URZ, 0x4, !UP1 ;  /* 0x000000043f0c7887 */ /* 0x000fc8000c800000 */
[----:B------:R-:W-:-:S06]  /*30c30*/  USEL UR12, UR12, URZ, !UP0 ;  /* 0x0000003f0c0c7287 */ /* 0x000fcc000c000000 */
[----:B------:R-:W-:Y:S01]  /*30c40*/  ISETP.NE.U32.AND P1, PT, RZ, UR12, PT ;  /* 0x0000000cff007c0c */ /* 0x000fe2000bf25070 */
[----:B-1----:R-:W-:Y:S01]  /*30c50*/  IMAD.MOV.U32 R6, RZ, RZ, R8 ;  /* 0x000000ffff067224 */ /* 0x002fe200078e0008 */
[----:B------:R-:W-:Y:S01]  /*30c60*/  MOV R7, R194 ;  /* 0x000000c200077202 */ /* 0x000fe20000000f00 */
[----:B------:R-:W3:Y:S01]  /*30c70*/  LDL.LU R8, [R1+0xdb8] ;  /* 0x000db80001087983 */ /* 0x000ee20000300800 */
[----:B----4-:R-:W-:-:S05]  /*30c80*/  IADD3 R10, P0, R10, UR4, RZ ;  /* 0x000000040a0a7c10 */ /* 0x010fca000ff1e0ff */
[----:B------:R1:W-:Y:S04]  /*30c90*/  STL [R1+0xd90], R10 ;  /* 0x000d900a01007387 */ /* 0x0003e80000100800 */
[----:B------:R4:W-:Y:S01]  /*30ca0*/  LDGSTS.E [R0+0x10008], desc[UR8][R6.64], P1 ;  /* 0x1000800006007fae */ /* 0x0009e20008921848 */
[----:B------:R-:W-:Y:S01]  /*30cb0*/  IADD3.X R193, R193, UR6, RZ, P0, !PT ;  /* 0x00000006c1c17c10 */ /* 0x000fe200087fe4ff */
[----:B----4-:R-:W-:-:S04]  /*30cc0*/  IMAD.MOV.U32 R6, RZ, RZ, R10 ;  /* 0x000000ffff067224 */ /* 0x010fc800078e000a */
[----:B------:R-:W-:Y:S01]  /*30cd0*/  STL [R1+0xd8c], R193 ;  /* 0x000d8cc101007387 */ /* 0x000fe20000100800 */
[----:B------:R-:W-:-:S05]  /*30ce0*/  IADD3 R2, P2, R2, UR4, RZ ;  /* 0x0000000402027c10 */ /* 0x000fca000ff5e0ff */
[----:B------:R-:W-:Y:S04]  /*30cf0*/  STL [R1+0xd98], R2 ;  /* 0x000d980201007387 */ /* 0x000fe80000100800 */
[----:B-1----:R-:W4:Y:S01]  /*30d00*/  LDL.LU R10, [R1+0xdb4] ;  /* 0x000db400010a7983 */ /* 0x002f220000300800 */
        /* <DEDUP_REMOVED lines=11> */
[----:B--2---:R-:W-:-:S04]  /*30dc0*/  IADD3 R3, P0, R3, UR4, RZ ;  /* 0x0000000403037c10 */ /* 0x004fc8000ff1e0ff */
[----:B------:R-:W-:Y:S01]  /*30dd0*/  IADD3.X R192, R192, UR6, RZ, P0, !PT ;  /* 0x00000006c0c07c10 */ /* 0x000fe200087fe4ff */
[----:B-1----:R-:W-:-:S04]  /*30de0*/  IMAD.MOV.U32 R6, RZ, RZ, R3 ;  /* 0x000000ffff067224 */ /* 0x002fc800078e0003 */
[----:B------:R-:W-:-:S05]  /*30df0*/  IMAD.MOV.U32 R7, RZ, RZ, R192 ;  /* 0x000000ffff077224 */ /* 0x000fca00078e00c0 */
[----:B------:R1:W-:Y:S01]  /*30e00*/  LDGSTS.E [R0+0x1c008], desc[UR8][R6.64], P1 ;  /* 0x1c00800006007fae */ /* 0x0003e20008921848 */
[----:B------:R-:W-:-:S03]  /*30e10*/  IADD3 R12, P1, R12, UR4, RZ ;  /* 0x000000040c0c7c10 */ /* 0x000fc6000ff3e0ff */
[----:B------:R2:W-:Y:S04]  /*30e20*/  STL [R1+0xda0], R3 ;  /* 0x000da00301007387 */ /* 0x0005e80000100800 */
[----:B------:R1:W-:Y:S04]  /*30e30*/  STL [R1+0xd9c], R192 ;  /* 0x000d9cc001007387 */ /* 0x0003e80000100800 */
[----:B--2---:R-:W2:Y:S01]  /*30e40*/  LDL.LU R3, [R1+0x1150] ;  /* 0x0011500001037983 */ /* 0x004ea20000300800 */
[----:B---3--:R-:W-:-:S03]  /*30e50*/  IADD3.X R13, R13, UR6, RZ, P1, !PT ;  /* 0x000000060d0d7c10 */ /* 0x008fc60008ffe4ff */
[----:B------:R-:W-:Y:S04]  /*30e60*/  STL [R1+0xda8], R12 ;  /* 0x000da80c01007387 */ /* 0x000fe80000100800 */
[----:B------:R3:W-:Y:S01]  /*30e70*/  STL [R1+0xda4], R13 ;  /* 0x000da40d01007387 */ /* 0x0007e20000100800 */
[----:B------:R-:W-:-:S04]  /*30e80*/  IADD3 R11, P2, R11, UR4, RZ ;  /* 0x000000040b0b7c10 */ /* 0x000fc8000ff5e0ff */
[----:B------:R-:W-:Y:S01]  /*30e90*/  IADD3.X R195, R195, UR6, RZ, P2, !PT ;  /* 0x00000006c3c37c10 */ /* 0x000fe200097fe4ff */
[----:B------:R4:W-:Y:S01]  /*30ea0*/  STL [R1+0xdb0], R11 ;  /* 0x000db00b01007387 */ /* 0x0009e20000100800 */
[----:B-1----:R-:W-:Y:S01]  /*30eb0*/  MOV R7, R13 ;  /* 0x0000000d00077202 */ /* 0x002fe20000000f00 */
[----:B------:R-:W-:Y:S02]  /*30ec0*/  IMAD.MOV.U32 R6, RZ, RZ, R12 ;  /* 0x000000ffff067224 */ /* 0x000fe400078e000c */
[----:B------:R-:W2:Y:S04]  /*30ed0*/  LDL.LU R192, [R1+0x114c] ;  /* 0x00114c0001c07983 */ /* 0x000ea80000300800 */
[----:B------:R-:W-:Y:S04]  /*30ee0*/  STL [R1+0xdac], R195 ;  /* 0x000dacc301007387 */ /* 0x000fe80000100800 */
[----:B---3--:R-:W3:Y:S04]  /*30ef0*/  LDL.LU R13, [R1+0x1154] ;  /* 0x00115400010d7983 */ /* 0x008ee80000300800 */
[----:B------:R-:W3:Y:S01]  /*30f00*/  LDL.LU R12, [R1+0x1158] ;  /* 0x00115800010c7983 */ /* 0x000ee20000300800 */
[----:B------:R-:W-:-:S04]  /*30f10*/  UISETP.GT.AND UP1, UPT, UR16, 0x23, UPT ;  /* 0x000000231000788c */ /* 0x000fc8000bf24270 */
[----:B------:R-:W-:-:S04]  /*30f20*/  USEL UR12, URZ, 0x4, !UP1 ;  /* 0x000000043f0c7887 */ /* 0x000fc8000c800000 */
[----:B------:R-:W-:-:S06]  /*30f30*/  USEL UR12, UR12, URZ, !UP0 ;  /* 0x0000003f0c0c7287 */ /* 0x000fcc000c000000 */
[----:B------:R-:W-:Y:S02]  /*30f40*/  ISETP.NE.U32.AND P0, PT, RZ, UR12, PT ;  /* 0x0000000cff007c0c */ /* 0x000fe4000bf05070 */
[----:B------:R-:W-:-:S05]  /*30f50*/  IADD3 R8, P1, R8, UR4, RZ ;  /* 0x0000000408087c10 */ /* 0x000fca000ff3e0ff */
[----:B------:R-:W-:Y:S06]  /*30f60*/  STL [R1+0xdb8], R8 ;  /* 0x000db80801007387 */ /* 0x000fec0000100800 */
[----:B------:R1:W-:Y:S02]  /*30f70*/  LDGSTS.E [R0+0x1000c], desc[UR8][R6.64], P0 ;  /* 0x1000c00006007fae */ /* 0x0003e40008121848 */
[----:B-1----:R-:W-:Y:S01]  /*30f80*/  IMAD.MOV.U32 R6, RZ, RZ, R11 ;  /* 0x000000ffff067224 */ /* 0x002fe200078e000b */
[----:B----4-:R-:W-:Y:S01]  /*30f90*/  IADD3.X R10, R10, UR6, RZ, P1, !PT ;  /* 0x000000060a0a7c10 */ /* 0x010fe20008ffe4ff */
[----:B------:R-:W-:-:S04]  /*30fa0*/  IMAD.MOV.U32 R7, RZ, RZ, R195 ;  /* 0x000000ffff077224 */ /* 0x000fc800078e00c3 */
[----:B------:R1:W-:Y:S04]  /*30fb0*/  STL [R1+0xdb4], R10 ;  /* 0x000db40a01007387 */ /* 0x0003e80000100800 */
[----:B------:R4:W-:Y:S04]  /*30fc0*/  LDGSTS.E [R0+0x1400c], desc[UR8][R6.64], P0 ;  /* 0x1400c00006007fae */ /* 0x0009e80008121848 */
[----:B------:R-:W3:Y:S01]  /*30fd0*/  LDL.LU R11, [R1+0x115c] ;  /* 0x00115c00010b7983 */ /* 0x000ee20000300800 */
[----:B----4-:R-:W-:-:S03]  /*30fe0*/  MOV R7, R10 ;  /* 0x0000000a00077202 */ /* 0x010fc60000000f00 */
[----:B-1----:R-:W4:Y:S01]  /*30ff0*/  LDL.LU R10, [R1+0x1160] ;  /* 0x00116000010a7983 */ /* 0x002f220000300800 */
[----:B------:R-:W-:Y:S01]  /*31000*/  IADD3 R9, P2, R9, UR4, RZ ;  /* 0x0000000409097c10 */ /* 0x000fe2000ff5e0ff */
[----:B------:R-:W-:Y:S02]  /*31010*/  IMAD.MOV.U32 R6, RZ, RZ, R8 ;  /* 0x000000ffff067224 */ /* 0x000fe400078e0008 */
[----:B------:R-:W4:Y:S01]  /*31020*/  LDL.LU R8, [R1+0x1168] ;  /* 0x0011680001087983 */ /* 0x000f220000300800 */
[----:B------:R-:W-:Y:S02]  /*31030*/  IADD3.X R194, R194, UR6, RZ, P2, !PT ;  /* 0x00000006c2c27c10 */ /* 0x000fe400097fe4ff */
[----:B------:R-:W-:Y:S01]  /*31040*/  IADD3 R2, P3, R2, UR4, RZ ;  /* 0x0000000402027c10 */ /* 0x000fe2000ff7e0ff */
[----:B------:R1:W-:Y:S03]  /*31050*/  STL [R1+0xdc0], R9 ;  /* 0x000dc00901007387 */ /* 0x0003e60000100800 */
[----:B------:R-:W-:Y:S01]  /*31060*/  IADD3.X R193, R193, UR6, RZ, P3, !PT ;  /* 0x00000006c1c17c10 */ /* 0x000fe20009ffe4ff */
[----:B------:R1:W-:Y:S01]  /*31070*/  LDGSTS.E [R0+0x1800c], desc[UR8][R6.64], P0 ;  /* 0x1800c00006007fae */ /* 0x0003e20008121848 */
[----:B------:R-:W-:-:S03]  /*31080*/  UISETP.GT.AND UP1, UPT, UR16, 0x40, UPT ;  /* 0x000000401000788c */ /* 0x000fc6000bf24270 */
[----:B------:R1:W-:Y:S04]  /*31090*/  STL [R1+0xdbc], R194 ;  /* 0x000dbcc201007387 */ /* 0x0003e80000100800 */
[----:B------:R1:W-:Y:S02]  /*310a0*/  STL [R1+0x1148], R2 ;  /* 0x0011480201007387 */ /* 0x0003e40000100800 */
[----:B-1----:R-:W-:Y:S02]  /*310b0*/  IMAD.MOV.U32 R6, RZ, RZ, R9 ;  /* 0x000000ffff067224 */ /* 0x002fe400078e0009 */
        /* <DEDUP_REMOVED lines=13> */
[----:B--2---:R-:W-:-:S05]  /*31190*/  IADD3 R3, P0, R3, UR4, RZ ;  /* 0x0000000403037c10 */ /* 0x004fca000ff1e0ff */
[----:B------:R2:W-:Y:S01]  /*311a0*/  STL [R1+0x1150], R3 ;  /* 0x0011500301007387 */ /* 0x0005e20000100800 */
[----:B-1----:R-:W-:Y:S01]  /*311b0*/  IMAD.MOV.U32 R6, RZ, RZ, R3 ;  /* 0x000000ffff067224 */ /* 0x002fe200078e0003 */
[----:B------:R-:W-:-:S05]  /*311c0*/  IADD3.X R192, R192, UR6, RZ, P0, !PT ;  /* 0x00000006c0c07c10 */ /* 0x000fca00087fe4ff */
[----:B------:R1:W-:Y:S01]  /*311d0*/  STL [R1+0x114c], R192 ;  /* 0x00114cc001007387 */ /* 0x0003e20000100800 */
[----:B---3--:R-:W-:-:S05]  /*311e0*/  IADD3 R12, P2, R12, UR4, RZ ;  /* 0x000000040c0c7c10 */ /* 0x008fca000ff5e0ff */
[----:B------:R-:W-:Y:S04]  /*311f0*/  STL [R1+0x1158], R12 ;  /* 0x0011580c01007387 */ /* 0x000fe80000100800 */
[----:B--2---:R-:W2:Y:S01]  /*31200*/  LDL.LU R3, [R1+0x1174] ;  /* 0x0011740001037983 */ /* 0x004ea20000300800 */
[----:B------:R-:W-:Y:S01]  /*31210*/  IMAD.MOV.U32 R7, RZ, RZ, R192 ;  /* 0x000000ffff077224 */ /* 0x000fe200078e00c0 */
[----:B------:R-:W-:-:S04]  /*31220*/  IADD3.X R13, R13, UR6, RZ, P2, !PT ;  /* 0x000000060d0d7c10 */ /* 0x000fc800097fe4ff */
[----:B------:R3:W-:Y:S04]  /*31230*/  LDGSTS.E [R0+0x24000], desc[UR8][R6.64], P1 ;  /* 0x2400000006007fae */ /* 0x0007e80008921848 */
[----:B------:R1:W-:Y:S04]  /*31240*/  STL [R1+0x1154], R13 ;  /* 0x0011540d01007387 */ /* 0x0003e80000100800 */
[----:B------:R-:W2:Y:S01]  /*31250*/  LDL.LU R193, [R1+0x117c] ;  /* 0x00117c0001c17983 */ /* 0x000ea20000300800 */
[----:B---3--:R-:W-:Y:S01]  /*31260*/  IMAD.MOV.U32 R6, RZ, RZ, R12 ;  /* 0x000000ffff067224 */ /* 0x008fe200078e000c */
[----:B------:R-:W-:-:S02]  /*31270*/  MOV R7, R13 ;  /* 0x0000000d00077202 */ /* 0x000fc40000000f00 */
[----:B-1----:R-:W3:Y:S04]  /*31280*/  LDL.LU R192, [R1+0x1180] ;  /* 0x0011800001c07983 */ /* 0x002ee80000300800 */
[----:B------:R1:W-:Y:S01]  /*31290*/  LDGSTS.E [R0+0x28000], desc[UR8][R6.64], P1 ;  /* 0x2800000006007fae */ /* 0x0003e20008921848 */
[----:B------:R-:W-:-:S03]  /*312a0*/  UISETP.GT.AND UP1, UPT, UR16, 0x41, UPT ;  /* 0x000000411000788c */ /* 0x000fc6000bf24270 */
[----:B------:R-:W3:Y:S01]  /*312b0*/  LDL.LU R13, [R1+0x1184] ;  /* 0x00118400010d7983 */ /* 0x000ee20000300800 */
[----:B------:R-:W-:-:S03]  /*312c0*/  USEL UR12, URZ, 0x4, !UP1 ;  /* 0x000000043f0c7887 */ /* 0x000fc6000c800000 */
[----:B------:R-:W3:Y:S01]  /*312d0*/  LDL.LU R12, [R1+0x1188] ;  /* 0x00118800010c7983 */ /* 0x000ee20000300800 */
[----:B----4-:R-:W-:-:S04]  /*312e0*/  IADD3 R10, P0, R10, UR4, RZ ;  /* 0x000000040a0a7c10 */ /* 0x010fc8000ff1e0ff */
[----:B------:R-:W-:Y:S01]  /*312f0*/  IADD3.X R11, R11, UR6, RZ, P0, !PT ;  /* 0x000000060b0b7c10 */ /* 0x000fe200087fe4ff */
[----:B-1----:R-:W-:-:S04]  /*31300*/  IMAD.MOV.U32 R6, RZ, RZ, R10 ;  /* 0x000000ffff067224 */ /* 0x002fc800078e000a */
[----:B------:R-:W-:-:S05]  /*31310*/  IMAD.MOV.U32 R7, RZ, RZ, R11 ;  /* 0x000000ffff077224 */ /* 0x000fca00078e000b */
[----:B------:R1:W-:Y:S01]  /*31320*/  LDGSTS.E [R0+0x2c000], desc[UR8][R6.64], P1 ;  /* 0x2c00000006007fae */ /* 0x0003e20008921848 */
[----:B------:R-:W-:-:S03]  /*31330*/  IADD3 R8, P1, R8, UR4, RZ ;  /* 0x0000000408087c10 */ /* 0x000fc6000ff3e0ff */
[----:B------:R4:W-:Y:S01]  /*31340*/  STL [R1+0x1160], R10 ;  /* 0x0011600a01007387 */ /* 0x0009e20000100800 */
[----:B------:R-:W-:-:S03]  /*31350*/  USEL UR12, UR12, URZ, !UP0 ;  /* 0x0000003f0c0c7287 */ /* 0x000fc6000c000000 */
[----:B------:R1:W-:Y:S01]  /*31360*/  STL [R1+0x115c], R11 ;  /* 0x00115c0b01007387 */ /* 0x0003e20000100800 */
[----:B------:R-:W-:-:S03]  /*31370*/  IADD3.X R9, R9, UR6, RZ, P1, !PT ;  /* 0x0000000609097c10 */ /* 0x000fc60008ffe4ff */
[----:B----4-:R-:W4:Y:S04]  /*31380*/  LDL.LU R10, [R1+0x1190] ;  /* 0x00119000010a7983 */ /* 0x010f280000300800 */
[----:B------:R-:W-:Y:S01]  /*31390*/  STL [R1+0x1168], R8 ;  /* 0x0011680801007387 */ /* 0x000fe20000100800 */
[----:B------:R-:W-:-:S03]  /*313a0*/  IADD3 R194, P2, R194, UR4, RZ ;  /* 0x00000004c2c27c10 */ /* 0x000fc6000ff5e0ff */
[----:B------:R1:W-:Y:S01]  /*313b0*/  STL [R1+0x1164], R9 ;  /* 0x0011640901007387 */ /* 0x0003e20000100800 */
[----:B------:R-:W-:-:S03]  /*313c0*/  IADD3.X R195, R195, UR6, RZ, P2, !PT ;  /* 0x00000006c3c37c10 */ /* 0x000fc600097fe4ff */
[----:B------:R-:W-:Y:S01]  /*313d0*/  STL [R1+0x1170], R194 ;  /* 0x001170c201007387 */ /* 0x000fe20000100800 */
[----:B-1----:R-:W-:Y:S01]  /*313e0*/  MOV R7, R9 ;  /* 0x0000000900077202 */ /* 0x002fe20000000f00 */
[----:B------:R-:W-:Y:S02]  /*313f0*/  IMAD.MOV.U32 R6, RZ, RZ, R8 ;  /* 0x000000ffff067224 */ /* 0x000fe400078e0008 */
[----:B------:R-:W4:Y:S01]  /*31400*/  LDL.LU R11, [R1+0x118c] ;  /* 0x00118c00010b7983 */ /* 0x000f220000300800 */
[----:B------:R-:W-:-:S03]  /*31410*/  ISETP.NE.U32.AND P0, PT, RZ, UR12, PT ;  /* 0x0000000cff007c0c */ /* 0x000fc6000bf05070 */
[----:B------:R-:W-:Y:S04]  /*31420*/  STL [R1+0x116c], R195 ;  /* 0x00116cc301007387 */ /* 0x000fe80000100800 */
[----:B------:R-:W4:Y:S04]  /*31430*/  LDL.LU R9, [R1+0x1194] ;  /* 0x0011940001097983 */ /* 0x000f280000300800 */
[----:B------:R-:W4:Y:S01]  /*31440*/  LDL.LU R8, [R1+0x1198] ;  /* 0x0011980001087983 */ /* 0x000f220000300800 */
[----:B------:R-:W-:-:S03]  /*31450*/  IADD3 R2, P1, R2, UR4, RZ ;  /* 0x0000000402027c10 */ /* 0x000fc6000ff3e0ff */
[----:B------:R1:W-:Y:S04]  /*31460*/  LDGSTS.E [R0+0x20004], desc[UR8][R6.64], P0 ;  /* 0x2000400006007fae */ /* 0x0003e80008121848 */
[----:B------:R-:W-:Y:S01]  /*31470*/  STL [R1+0x1178], R2 ;  /* 0x0011780201007387 */ /* 0x000fe20000100800 */
[----:B-1----:R-:W-:Y:S02]  /*31480*/  IMAD.MOV.U32 R6, RZ, RZ, R194 ;  /* 0x000000ffff067224 */ /* 0x002fe400078e00c2 */
[----:B------:R-:W-:-:S05]  /*31490*/  IMAD.MOV.U32 R7, RZ, RZ, R195 ;  /* 0x000000ffff077224 */ /* 0x000fca00078e00c3 */
[----:B------:R1:W-:Y:S02]  /*314a0*/  LDGSTS.E [R0+0x24004], desc[UR8][R6.64], P0 ;  /* 0x2400400006007fae */ /* 0x0003e40008121848 */
[----:B-1----:R-:W-:Y:S01]  /*314b0*/  IMAD.MOV.U32 R6, RZ, RZ, R2 ;  /* 0x000000ffff067224 */ /* 0x002fe200078e0002 */
[----:B--2---:R-:W-:-:S04]  /*314c0*/  IADD3.X R3, R3, UR6, RZ, P1, !PT ;  /* 0x0000000603037c10 */ /* 0x004fc80008ffe4ff */
[----:B------:R-:W-:Y:S01]  /*314d0*/  MOV R7, R3 ;  /* 0x0000000300077202 */ /* 0x000fe20000000f00 */
[----:B------:R1:W-:Y:S01]  /*314e0*/  STL [R1+0x1174], R3 ;  /* 0x0011740301007387 */ /* 0x0003e20000100800 */
[----:B------:R-:W-:-:S03]  /*314f0*/  UISETP.GT.AND UP1, UPT, UR16, 0x42, UPT ;  /* 0x000000421000788c */ /* 0x000fc6000bf24270 */
[----:B------:R2:W-:Y:S04]  /*31500*/  LDGSTS.E [R0+0x28004], desc[UR8][R6.64], P0 ;  /* 0x2800400006007fae */ /* 0x0005e80008121848 */
[----:B-1----:R-:W4:Y:S04]  /*31510*/  LDL.LU R3, [R1+0x119c] ;  /* 0x00119c0001037983 */ /* 0x002f280000300800 */
[----:B------:R-:W4:Y:S01]  /*31520*/  LDL.LU R2, [R1+0x11a0] ;  /* 0x0011a00001027983 */ /* 0x000f220000300800 */
[----:B---3--:R-:W-:Y:S01]  /*31530*/  IADD3 R192, P2, R192, UR4, RZ ;  /* 0x00000004c0c07c10 */ /* 0x008fe2000ff5e0ff */
[----:B------:R-:W-:-:S03]  /*31540*/  USEL UR12, URZ, 0x4, !UP1 ;  /* 0x000000043f0c7887 */ /* 0x000fc6000c800000 */
[----:B------:R-:W-:Y:S01]  /*31550*/  IADD3.X R193, R193, UR6, RZ, P2, !PT ;  /* 0x00000006c1c17c10 */ /* 0x000fe200097fe4ff */
[----:B--2---:R-:W-:Y:S01]  /*31560*/  IMAD.MOV.U32 R6, RZ, RZ, R192 ;  /* 0x000000ffff067224 */ /* 0x004fe200078e00c0 */
[----:B------:R-:W-:-:S03]  /*31570*/  USEL UR12, UR12, URZ, !UP0 ;  /* 0x0000003f0c0c7287 */ /* 0x000fc6000c000000 */
[----:B------:R-:W-:Y:S01]  /*31580*/  IMAD.MOV.U32 R7, RZ, RZ, R193 ;  /* 0x000000ffff077224 */ /* 0x000fe200078e00c1 */
[----:B------:R-:W-:Y:S01]  /*31590*/  IADD3 R12, P3, R12, UR4, RZ ;  /* 0x000000040c0c7c10 */ /* 0x000fe2000ff7e0ff */
[----:B------:R1:W-:Y:S03]  /*315a0*/  STL [R1+0x1180], R192 ;  /* 0x001180c001007387 */ /* 0x0003e60000100800 */
[----:B------:R-:W-:Y:S01]  /*315b0*/  IADD3.X R13, R13, UR6, RZ, P3, !PT ;  /* 0x000000060d0d7c10 */ /* 0x000fe20009ffe4ff */
[----:B------:R2:W-:Y:S01]  /*315c0*/  LDGSTS.E [R0+0x2c004], desc[UR8][R6.64], P0 ;  /* 0x2c00400006007fae */ /* 0x0005e20008121848 */
[----:B------:R-:W-:-:S03]  /*315d0*/  ISETP.NE.U32.AND P1, PT, RZ, UR12, PT ;  /* 0x0000000cff007c0c */ /* 0x000fc6000bf25070 */
[----:B------:R3:W-:Y:S04]  /*315e0*/  STL [R1+0x117c], R193 ;  /* 0x00117cc101007387 */ /* 0x0007e80000100800 */
[----:B------:R-:W-:Y:S04]  /*315f0*/  STL [R1+0x1188], R12 ;  /* 0x0011880c01007387 */ /* 0x000fe80000100800 */
[----:B------:R-:W3:Y:S04]  /*31600*/  LDL.LU R196, [R1+0x11a8] ;  /* 0x0011a80001c47983 */ /* 0x000ee80000300800 */
[----:B------:R3:W-:Y:S04]  /*31610*/  STL [R1+0x1184], R13 ;  /* 0x0011840d01007387 */ /* 0x0007e80000100800 */
[----:B------:R-:W3:Y:S04]  /*31620*/  LDL.LU R194, [R1+0x11b0] ;  /* 0x0011b00001c27983 */ /* 0x000ee80000300800 */
[----:B------:R-:W3:Y:S04]  /*31630*/  LDL.LU R197, [R1+0x11a4] ;  /* 0x0011a40001c57983 */ /* 0x000ee80000300800 */
[----:B------:R-:W3:Y:S01]  /*31640*/  LDL.LU R195, [R1+0x11ac] ;  /* 0x0011ac0001c37983 */ /* 0x000ee20000300800 */
[----:B--2---:R-:W-:-:S03]  /*31650*/  IMAD.MOV.U32 R6, RZ, RZ, R12 ;  /* 0x000000ffff067224 */ /* 0x004fc600078e000c */
[----:B-1----:R-:W2:Y:S01]  /*31660*/  LDL.LU R192, [R1+0x11b8] ;  /* 0x0011b80001c07983 */ /* 0x002ea20000300800 */
[----:B------:R-:W-:-:S05]  /*31670*/  MOV R7, R13 ;  /* 0x0000000d00077202 */ /* 0x000fca0000000f00 */
[----:B------:R1:W-:Y:S01]  /*31680*/  LDGSTS.E [R0+0x20008], desc[UR8][R6.64], P1 ;  /* 0x2000800006007fae */ /* 0x0003e20008921848 */
[----:B----4-:R-:W-:-:S05]  /*31690*/  IADD3 R10, P0, R10, UR4, RZ ;  /* 0x000000040a0a7c10 */ /* 0x010fca000ff1e0ff */
[----:B------:R-:W-:Y:S01]  /*316a0*/  STL [R1+0x1190], R10 ;  /* 0x0011900a01007387 */ /* 0x000fe20000100800 */
[----:B-1----:R-:W-:Y:S01]  /*316b0*/  IMAD.MOV.U32 R6, RZ, RZ, R10 ;  /* 0x000000ffff067224 */ /* 0x002fe200078e000a */
[----:B------:R-:W-:-:S05]  /*316c0*/  IADD3.X R11, R11, UR6, RZ, P0, !PT ;  /* 0x000000060b0b7c10 */ /* 0x000fca00087fe4ff */
[----:B------:R-:W-:Y:S01]  /*316d0*/  STL [R1+0x118c], R11 ;  /* 0x00118c0b01007387 */ /* 0x000fe20000100800 */
[----:B------:R-:W-:-:S05]  /*316e0*/  IADD3 R8, P2, R8, UR4, RZ ;  /* 0x0000000408087c10 */ /* 0x000fca000ff5e0ff */
[----:B------:R1:W-:Y:S04]  /*316f0*/  STL [R1+0x1198], R8 ;  /* 0x0011980801007387 */ /* 0x0003e80000100800 */
[----:B---3--:R-:W3:Y:S01]  /*31700*/  LDL.LU R193, [R1+0x11b4] ;  /* 0x0011b40001c17983 */ /* 0x008ee20000300800 */
[----:B------:R-:W-:Y:S01]  /*31710*/  IADD3.X R9, R9, UR6, RZ, P2, !PT ;  /* 0x0000000609097c10 */ /* 0x000fe200097fe4ff */
[----:B------:R-:W-:-:S04]  /*31720*/  IMAD.MOV.U32 R7, RZ, RZ, R11 ;  /* 0x000000ffff077224 */ /* 0x000fc800078e000b */
[----:B------:R-:W-:Y:S04]  /*31730*/  STL [R1+0x1194], R9 ;  /* 0x0011940901007387 */ /* 0x000fe80000100800 */
[----:B------:R4:W-:Y:S04]  /*31740*/  LDGSTS.E [R0+0x24008], desc[UR8][R6.64], P1 ;  /* 0x2400800006007fae */ /* 0x0009e80008921848 */
[----:B------:R-:W3:Y:S01]  /*31750*/  LDL.LU R13, [R1+0x11bc] ;  /* 0x0011bc00010d7983 */ /* 0x000ee20000300800 */
[----:B----4-:R-:W-:-:S03]  /*31760*/  IMAD.MOV.U32 R6, RZ, RZ, R8 ;  /* 0x000000ffff067224 */ /* 0x010fc600078e0008 */
[----:B-1----:R-:W4:Y:S04]  /*31770*/  LDL.LU R8, [R1+0x11c0] ;  /* 0x0011c00001087983 */ /* 0x002f280000300800 */
[----:B------:R-:W4:Y:S04]  /*31780*/  LDL.LU R12, [R1+0x1544] ;  /* 0x00154400010c7983 */ /* 0x000f280000300800 */
[----:B------:R-:W4:Y:S01]  /*31790*/  LDL.LU R11, [R1+0x1548] ;  /* 0x00154800010b7983 */ /* 0x000f220000300800 */
[----:B------:R-:W-:-:S05]  /*317a0*/  MOV R7, R9 ;  /* 0x0000000900077202 */ /* 0x000fca0000000f00 */
[----:B------:R1:W-:Y:S01]  /*317b0*/  LDGSTS.E [R0+0x28008], desc[UR8][R6.64], P1 ;  /* 0x2800800006007fae */ /* 0x0003e20008921848 */
[----:B------:R-:W-:-:S04]  /*317c0*/  IADD3 R2, P0, R2, UR4, RZ ;  /* 0x0000000402027c10 */ /* 0x000fc8000ff1e0ff */
[----:B------:R-:W-:Y:S01]  /*317d0*/  IADD3.X R3, R3, UR6, RZ, P0, !PT ;  /* 0x0000000603037c10 */ /* 0x000fe200087fe4ff */
[----:B------:R1:W-:Y:S02]  /*317e0*/  STL [R1+0x11a0], R2 ;  /* 0x0011a00201007387 */ /* 0x0003e40000100800 */
[----:B-1----:R-:W-:Y:S02]  /*317f0*/  IMAD.MOV.U32 R6, RZ, RZ, R2 ;  /* 0x000000ffff067224 */ /* 0x002fe400078e0002 */
[----:B------:R1:W-:Y:S04]  /*31800*/  STL [R1+0x119c], R3 ;  /* 0x00119c0301007387 */ /* 0x0003e80000100800 */
[----:B------:R-:W4:Y:S04]  /*31810*/  LDL.LU R10, [R1+0x154c] ;  /* 0x00154c00010a7983 */ /* 0x000f280000300800 */
[----:B------:R-:W4:Y:S01]  /*31820*/  LDL.LU R2, [R1+0x1550] ;  /* 0x0015500001027983 */ /* 0x000f220000300800 */
[----:B------:R-:W-:-:S03]  /*31830*/  IMAD.MOV.U32 R7, RZ, RZ, R3 ;  /* 0x000000ffff077224 */ /* 0x000fc600078e0003 */
[----:B------:R-:W4:Y:S04]  /*31840*/  LDL.LU R9, [R1+0x1554] ;  /* 0x0015540001097983 */ /* 0x000f280000300800 */
[----:B-1----:R-:W4:Y:S01]  /*31850*/  LDL.LU R3, [R1+0x1558] ;  /* 0x0015580001037983 */ /* 0x002f220000300800 */
[----:B------:R-:W-:-:S03]  /*31860*/  UISETP.GT.AND UP1, UPT, UR16, 0x43, UPT ;  /* 0x000000431000788c */ /* 0x000fc6000bf24270 */
[----:B------:R1:W-:Y:S01]  /*31870*/  LDGSTS.E [R0+0x2c008], desc[UR8][R6.64], P1 ;  /* 0x2c00800006007fae */ /* 0x0003e20008921848 */
[----:B------:R-:W-:-:S04]  /*31880*/  USEL UR12, URZ, 0x4, !UP1 ;  /* 0x000000043f0c7887 */ /* 0x000fc8000c800000 */
[----:B------:R-:W-:Y:S01]  /*31890*/  USEL UR12, UR12, URZ, !UP0 ;  /* 0x0000003f0c0c7287 */ /* 0x000fe2000c000000 */
[----:B------:R-:W-:-:S05]  /*318a0*/  IADD3 R196, P1, R196, UR4, RZ ;  /* 0x00000004c4c47c10 */ /* 0x000fca000ff3e0ff */
[----:B------:R-:W-:Y:S02]  /*318b0*/  ISETP.NE.U32.AND P0, PT, RZ, UR12, PT ;  /* 0x0000000cff007c0c */ /* 0x000fe4000bf05070 */
[----:B------:R-:W-:Y:S02]  /*318c0*/  IADD3 R194, P2, R194, UR4, RZ ;  /* 0x00000004c2c27c10 */ /* 0x000fe4000ff5e0ff */
[----:B------:R-:W-:Y:S01]  /*318d0*/  IADD3.X R197, R197, UR6, RZ, P1, !PT ;  /* 0x00000006c5c57c10 */ /* 0x000fe20008ffe4ff */
[----:B-1----:R-:W-:Y:S01]  /*318e0*/  IMAD.MOV.U32 R6, RZ, RZ, R196 ;  /* 0x000000ffff067224 */ /* 0x002fe200078e00c4 */
[----:B------:R-:W-:Y:S02]  /*318f0*/  IADD3.X R195, R195, UR6, RZ, P2, !PT ;  /* 0x00000006c3c37c10 */ /* 0x000fe400097fe4ff */
[----:B--2---:R-:W-:Y:S01]  /*31900*/  IADD3 R192, P1, R192, UR4, RZ ;  /* 0x00000004c0c07c10 */ /* 0x004fe2000ff3e0ff */
[----:B------:R-:W-:Y:S01]  /*31910*/  STL [R1+0x11a8], R196 ;  /* 0x0011a8c401007387 */ /* 0x000fe20000100800 */
[----:B------:R-:W-:-:S03]  /*31920*/  MOV R7, R197 ;  /* 0x000000c500077202 */ /* 0x000fc60000000f00 */
[----:B------:R-:W-:Y:S04]  /*31930*/  STL [R1+0x11a4], R197 ;  /* 0x0011a4c501007387 */ /* 0x000fe80000100800 */
[----:B------:R-:W-:Y:S04]  /*31940*/  STL [R1+0x11b0], R194 ;  /* 0x0011b0c201007387 */ /* 0x000fe80000100800 */
[----:B------:R1:W-:Y:S04]  /*31950*/  STL [R1+0x11ac], R195 ;  /* 0x0011acc301007387 */ /* 0x0003e80000100800 */
[----:B------:R2:W-:Y:S04]  /*31960*/  LDGSTS.E [R0+0x2000c], desc[UR8][R6.64], P0 ;  /* 0x2000c00006007fae */ /* 0x0005e80008121848 */
[----:B------:R1:W-:Y:S01]  /*31970*/  STL [R1+0x11b8], R192 ;  /* 0x0011b8c001007387 */ /* 0x0003e20000100800 */
[----:B------:R-:W-:Y:S01]  /*31980*/  UISETP.GT.AND UP1, UPT, UR16, 0x60, UPT ;  /* 0x000000601000788c */ /* 0x000fe2000bf24270 */
[----:B--2---:R-:W-:-:S02]  /*31990*/  IMAD.MOV.U32 R7, RZ, RZ, R195 ;  /* 0x000000ffff077224 */ /* 0x004fc400078e00c3 */
[----:B------:R-:W-:Y:S01]  /*319a0*/  IMAD.MOV.U32 R6, RZ, RZ, R194 ;  /* 0x000000ffff067224 */ /* 0x000fe200078e00c2 */
[----:B------:R-:W-:-:S04]  /*319b0*/  USEL UR12, URZ, 0x4, !UP1 ;  /* 0x000000043f0c7887 */ /* 0x000fc8000c800000 */
[----:B------:R2:W-:Y:S01]  /*319c0*/  LDGSTS.E [R0+0x2400c], desc[UR8][R6.64], P0 ;  /* 0x2400c00006007fae */ /* 0x0005e20008121848 */
[----:B------:R-:W-:Y:S01]  /*319d0*/  USEL UR12, UR12, URZ, !UP0 ;  /* 0x0000003f0c0c7287 */ /* 0x000fe2000c000000 */
[----:B---3--:R-:W-:-:S05]  /*319e0*/  IADD3.X R193, R193, UR6, RZ, P1, !PT ;  /* 0x00000006c1c17c10 */ /* 0x008fca0008ffe4ff */
[----:B------:R3:W-:Y:S04]  /*319f0*/  STL [R1+0x11b4], R193 ;  /* 0x0011b4c101007387 */ /* 0x0007e80000100800 */
[----:B-1----:R-:W3:Y:S04]  /*31a00*/  LDL.LU R195, [R1+0x155c] ;  /* 0x00155c0001c37983 */ /* 0x002ee80000300800 */
[----:B------:R-:W3:Y:S01]  /*31a10*/  LDL.LU R194, [R1+0x1560] ;  /* 0x0015600001c27983 */ /* 0x000ee20000300800 */
[----:B--2---:R-:W-:Y:S01]  /*31a20*/  IMAD.MOV.U32 R6, RZ, RZ, R192 ;  /* 0x000000ffff067224 */ /* 0x004fe200078e00c0 */
[----:B------:R-:W-:-:S02]  /*31a30*/  MOV R7, R193 ;  /* 0x000000c100077202 */ /* 0x000fc40000000f00 */
[----:B------:R-:W2:Y:S01]  /*31a40*/  LDL.LU R192, [R1+0x1568] ;  /* 0x0015680001c07983 */ /* 0x000ea20000300800 */
[----:B----4-:R-:W-:-:S03]  /*31a50*/  IADD3 R8, P2, R8, UR4, RZ ;  /* 0x0000000408087c10 */ /* 0x010fc6000ff5e0ff */
[----:B------:R1:W-:Y:S01]  /*31a60*/  LDGSTS.E [R0+0x2800c], desc[UR8][R6.64], P0 ;  /* 0x2800c00006007fae */ /* 0x0003e20008121848 */
[----:B------:R-:W-:Y:S02]  /*31a70*/  IADD3.X R13, R13, UR6, RZ, P2, !PT ;  /* 0x000000060d0d7c10 */ /* 0x000fe400097fe4ff */
[----:B------:R-:W-:Y:S01]  /*31a80*/  IADD3 R11, P3, R11, UR4, RZ ;  /* 0x000000040b0b7c10 */ /* 0x000fe2000ff7e0ff */
[----:B------:R-:W-:Y:S03]  /*31a90*/  STL [R1+0x11c0], R8 ;  /* 0x0011c00801007387 */ /* 0x000fe60000100800 */
[----:B------:R-:W-:Y:S01]  /*31aa0*/  IADD3.X R12, R12, UR6, RZ, P3, !PT ;  /* 0x000000060c0c7c10 */ /* 0x000fe20009ffe4ff */
[----:B------:R4:W-:Y:S01]  /*31ab0*/  STL [R1+0x11bc], R13 ;  /* 0x0011bc0d01007387 */ /* 0x0009e20000100800 */
[----:B-1----:R-:W-:Y:S02]  /*31ac0*/  IMAD.MOV.U32 R6, RZ, RZ, R8 ;  /* 0x000000ffff067224 */ /* 0x002fe400078e0008 */
[----:B------:R-:W-:Y:S01]  /*31ad0*/  IMAD.MOV.U32 R7, RZ, RZ, R13 ;  /* 0x000000ffff077224 */ /* 0x000fe200078e000d */
[----:B------:R-:W-:Y:S01]  /*31ae0*/  STL [R1+0x1548], R11 ;  /* 0x0015480b01007387 */ /* 0x000fe20000100800 */
[----:B------:R-:W-:-:S03]  /*31af0*/  ISETP.NE.U32.AND P1, PT, RZ, UR12, PT ;  /* 0x0000000cff007c0c */ /* 0x000fc6000bf25070 */
[----:B---3--:R-:W3:Y:S04]  /*31b00*/  LDL.LU R193, [R1+0x1564] ;  /* 0x0015640001c17983 */ /* 0x008ee80000300800 */
[----:B------:R-:W-:Y:S04]  /*31b10*/  STL [R1+0x1544], R12 ;  /* 0x0015440c01007387 */ /* 0x000fe80000100800 */
[----:B----4-:R-:W4:Y:S04]  /*31b20*/  LDL.LU R13, [R1+0x156c] ;  /* 0x00156c00010d7983 */ /* 0x010f280000300800 */
[----:B------:R-:W4:Y:S04]  /*31b30*/  LDL.LU R8, [R1+0x1570] ;  /* 0x0015700001087983 */ /* 0x000f280000300800 */
[----:B------:R1:W-:Y:S02]  /*31b40*/  LDGSTS.E [R0+0x2c00c], desc[UR8][R6.64], P0 ;  /* 0x2c00c00006007fae */ /* 0x0003e40008121848 */
[----:B-1----:R-:W-:Y:S01]  /*31b50*/  IMAD.MOV.U32 R6, RZ, RZ, R11 ;  /* 0x000000ffff067224 */ /* 0x002fe200078e000b */
[----:B------:R-:W-:-:S05]  /*31b60*/  MOV R7, R12 ;  /* 0x0000000c00077202 */ /* 0x000fca0000000f00 */
[----:B------:R1:W-:Y:S01]  /*31b70*/  LDGSTS.E [R0+0x30000], desc[UR8][R6.64], P1 ;  /* 0x3000000006007fae */ /* 0x0003e20008921848 */
[----:B------:R-:W-:-:S04]  /*31b80*/  IADD3 R2, P0, R2, UR4, RZ ;  /* 0x0000000402027c10 */ /* 0x000fc8000ff1e0ff */
[----:B------:R-:W-:Y:S01]  /*31b90*/  IADD3.X R10, R10, UR6, RZ, P0, !PT ;  /* 0x000000060a0a7c10 */ /* 0x000fe200087fe4ff */
[----:B------:R1:W-:Y:S01]  /*31ba0*/  STL [R1+0x1550], R2 ;  /* 0x0015500201007387 */ /* 0x0003e20000100800 */
[----:B------:R-:W-:-:S03]  /*31bb0*/  IADD3 R3, P2, R3, UR4, RZ ;  /* 0x0000000403037c10 */ /* 0x000fc6000ff5e0ff */
[----:B------:R1:W-:Y:S02]  /*31bc0*/  STL [R1+0x154c], R10 ;  /* 0x00154c0a01007387 */ /* 0x0003e40000100800 */
[----:B-1----:R-:W-:Y:S01]  /*31bd0*/  IMAD.MOV.U32 R6, RZ, RZ, R2 ;  /* 0x000000ffff067224 */ /* 0x002fe200078e0002 */
[----:B------:R-:W-:Y:S01]  /*31be0*/  IADD3.X R9, R9, UR6, RZ, P2, !PT ;  /* 0x0000000609097c10 */ /* 0x000fe200097fe4ff */
[----:B------:R-:W-:Y:S04]  /*31bf0*/  STL [R1+0x1558], R3 ;  /* 0x0015580301007387 */ /* 0x000fe80000100800 */
[----:B------:R-:W4:Y:S01]  /*31c00*/  LDL.LU R2, [R1+0x1578] ;  /* 0x0015780001027983 */ /* 0x000f220000300800 */
[----:B------:R-:W-:-:S03]  /*31c10*/  IMAD.MOV.U32 R7, RZ, RZ, R10 ;  /* 0x000000ffff077224 */ /* 0x000fc600078e000a */
[----:B------:R1:W-:Y:S04]  /*31c20*/  STL [R1+0x1554], R9 ;  /* 0x0015540901007387 */ /* 0x0003e80000100800 */
[----:B------:R-:W4:Y:S04]  /*31c30*/  LDL.LU R12, [R1+0x1574] ;  /* 0x00157400010c7983 */ /* 0x000f280000300800 */
[----:B------:R-:W4:Y:S04]  /*31c40*/  LDL.LU R11, [R1+0x157c] ;  /* 0x00157c00010b7983 */ /* 0x000f280000300800 */
[----:B------:R1:W-:Y:S04]  /*31c50*/  LDGSTS.E [R0+0x34000], desc[UR8][R6.64], P1 ;  /* 0x3400000006007fae */ /* 0x0003e80008921848 */
[----:B------:R-:W4:Y:S01]  /*31c60*/  LDL.LU R10, [R1+0x1580] ;  /* 0x00158000010a7983 */ /* 0x000f220000300800 */
[----:B-1----:R-:W-:Y:S01]  /*31c70*/  MOV R7, R9 ;  /* 0x0000000900077202 */ /* 0x002fe20000000f00 */
[----:B------:R-:W-:-:S02]  /*31c80*/  IMAD.MOV.U32 R6, RZ, RZ, R3 ;  /* 0x000000ffff067224 */ /* 0x000fc400078e0003 */
[----:B------:R-:W4:Y:S04]  /*31c90*/  LDL.LU R9, [R1+0x1584] ;  /* 0x0015840001097983 */ /* 0x000f280000300800 */
[----:B------:R-:W4:Y:S01]  /*31ca0*/  LDL.LU R3, [R1+0x1588] ;  /* 0x0015880001037983 */ /* 0x000f220000300800 */
[----:B------:R-:W-:-:S03]  /*31cb0*/  UISETP.GT.AND UP1, UPT, UR16, 0x61, UPT ;  /* 0x000000611000788c */ /* 0x000fc6000bf24270 */
[----:B------:R1:W-:Y:S01]  /*31cc0*/  LDGSTS.E [R0+0x38000], desc[UR8][R6.64], P1 ;  /* 0x3800000006007fae */ /* 0x0003e20008921848 */
[----:B------:R-:W-:-:S04]  /*31cd0*/  USEL UR12, URZ, 0x4, !UP1 ;  /* 0x000000043f0c7887 */ /* 0x000fc8000c800000 */
[----:B------:R-:W-:Y:S01]  /*31ce0*/  USEL UR12, UR12, URZ, !UP0 ;  /* 0x0000003f0c0c7287 */ /* 0x000fe2000c000000 */
[----:B------:R-:W-:-:S04]  /*31cf0*/  IADD3 R194, P0, R194, UR4, RZ ;  /* 0x00000004c2c27c10 */ /* 0x000fc8000ff1e0ff */
[----:B------:R-:W-:Y:S01]  /*31d00*/  IADD3.X R195, R195, UR6, RZ, P0, !PT ;  /* 0x00000006c3c37c10 */ /* 0x000fe200087fe4ff */
[----:B-1----:R-:W-:-:S04]  /*31d10*/  IMAD.MOV.U32 R6, RZ, RZ, R194 ;  /* 0x000000ffff067224 */ /* 0x002fc800078e00c2 */
[----:B------:R-:W-:-:S05]  /*31d20*/  IMAD.MOV.U32 R7, RZ, RZ, R195 ;  /* 0x000000ffff077224 */ /* 0x000fca00078e00c3 */
[----:B------:R1:W-:Y:S01]  /*31d30*/  LDGSTS.E [R0+0x3c000], desc[UR8][R6.64], P1 ;  /* 0x3c00000006007fae */ /* 0x0003e20008921848 */
[----:B--2---:R-:W-:-:S03]  /*31d40*/  IADD3 R192, P1, R192, UR4, RZ ;  /* 0x00000004c0c07c10 */ /* 0x004fc6000ff3e0ff */
[----:B------:R2:W-:Y:S01]  /*31d50*/  STL [R1+0x1560], R194 ;  /* 0x001560c201007387 */ /* 0x0005e20000100800 */
[----:B------:R-:W-:-:S03]  /*31d60*/  ISETP.NE.U32.AND P0, PT, RZ, UR12, PT ;  /* 0x0000000cff007c0c */ /* 0x000fc6000bf05070 */
[----:B------:R2:W-:Y:S04]  /*31d70*/  STL [R1+0x155c], R195 ;  /* 0x00155cc301007387 */ /* 0x0005e80000100800 */
[----:B------:R-:W-:Y:S01]  /*31d80*/  STL [R1+0x1568], R192 ;  /* 0x001568c001007387 */ /* 0x000fe20000100800 */
[----:B---3--:R-:W-:-:S05]  /*31d90*/  IADD3.X R193, R193, UR6, RZ, P1, !PT ;  /* 0x00000006c1c17c10 */ /* 0x008fca0008ffe4ff */
[----:B------:R-:W-:Y:S01]  /*31da0*/  STL [R1+0x1564], R193 ;  /* 0x001564c101007387 */ /* 0x000fe20000100800 */
[----:B----4-:R-:W-:-:S04]  /*31db0*/  IADD3 R8, P2, R8, UR4, RZ ;  /* 0x0000000408087c10 */ /* 0x010fc8000ff5e0ff */
[----:B------:R-:W-:Y:S01]  /*31dc0*/  IADD3.X R13, R13, UR6, RZ, P2, !PT ;  /* 0x000000060d0d7c10 */ /* 0x000fe200097fe4ff */
[----:B------:R3:W-:Y:S04]  /*31dd0*/  STL [R1+0x1570], R8 ;  /* 0x0015700801007387 */ /* 0x0007e80000100800 */
[----:B------:R-:W4:Y:S01]  /*31de0*/  LDL.LU R196, [R1+0x1590] ;  /* 0x0015900001c47983 */ /* 0x000f220000300800 */
[----:B-1----:R-:W-:-:S03]  /*31df0*/  IMAD.MOV.U32 R6, RZ, RZ, R192 ;  /* 0x000000ffff067224 */ /* 0x002fc600078e00c0 */
[----:B------:R-:W-:Y:S01]  /*31e00*/  STL [R1+0x156c], R13 ;  /* 0x00156c0d01007387 */ /* 0x000fe20000100800 */
[----:B------:R-:W-:-:S03]  /*31e10*/  MOV R7, R193 ;  /* 0x000000c100077202 */ /* 0x000fc60000000f00 */
[----:B--2---:R-:W2:Y:S04]  /*31e20*/  LDL.LU R194, [R1+0x1598] ;  /* 0x0015980001c27983 */ /* 0x004ea80000300800 */
[----:B------:R-:W2:Y:S04]  /*31e30*/  LDL.LU R197, [R1+0x158c] ;  /* 0x00158c0001c57983 */ /* 0x000ea80000300800 */
[----:B------:R1:W-:Y:S04]  /*31e40*/  LDGSTS.E [R0+0x30004], desc[UR8][R6.64], P0 ;  /* 0x3000400006007fae */ /* 0x0003e80008121848 */
[----:B------:R-:W2:Y:S01]  /*31e50*/  LDL.LU R195, [R1+0x1594] ;  /* 0x0015940001c37983 */ /* 0x000ea20000300800 */
[----:B-1----:R-:W-:-:S03]  /*31e60*/  IMAD.MOV.U32 R6, RZ, RZ, R8 ;  /* 0x000000ffff067224 */ /* 0x002fc600078e0008 */
[----:B---3--:R-:W3:Y:S01]  /*31e70*/  LDL.LU R8, [R1+0x15a0] ;  /* 0x0015a00001087983 */ /* 0x008ee20000300800 */
[----:B------:R-:W-:-:S05]  /*31e80*/  IMAD.MOV.U32 R7, RZ, RZ, R13 ;  /* 0x000000ffff077224 */ /* 0x000fca00078e000d */
[----:B------:R1:W-:Y:S01]  /*31e90*/  LDGSTS.E [R0+0x34004], desc[UR8][R6.64], P0 ;  /* 0x3400400006007fae */ /* 0x0003e20008121848 */
[----:B------:R-:W-:-:S04]  /*31ea0*/  IADD3 R2, P1, R2, UR4, RZ ;  /* 0x0000000402027c10 */ /* 0x000fc8000ff3e0ff */
[----:B------:R-:W-:Y:S01]  /*31eb0*/  IADD3.X R12, R12, UR6, RZ, P1, !PT ;  /* 0x000000060c0c7c10 */ /* 0x000fe20008ffe4ff */
[----:B------:R1:W-:Y:S04]  /*31ec0*/  STL [R1+0x1578], R2 ;  /* 0x0015780201007387 */ /* 0x0003e80000100800 */
[----:B------:R1:W-:Y:S04]  /*31ed0*/  STL [R1+0x1574], R12 ;  /* 0x0015740c01007387 */ /* 0x0003e80000100800 */
[----:B------:R-:W3:Y:S01]  /*31ee0*/  LDL.LU R193, [R1+0x159c] ;  /* 0x00159c0001c17983 */ /* 0x000ee20000300800 */
[----:B------:R-:W-:Y:S01]  /*31ef0*/  IADD3 R10, P2, R10, UR4, RZ ;  /* 0x000000040a0a7c10 */ /* 0x000fe2000ff5e0ff */
[----:B-1----:R-:W-:Y:S01]  /*31f00*/  IMAD.MOV.U32 R6, RZ, RZ, R2 ;  /* 0x000000ffff067224 */ /* 0x002fe200078e0002 */
[----:B------:R-:W-:Y:S01]  /*31f10*/  MOV R7, R12 ;  /* 0x0000000c00077202 */ /* 0x000fe20000000f00 */
[----:B------:R-:W3:Y:S01]  /*31f20*/  LDL.LU R2, [R1+0x15a8] ;  /* 0x0015a80001027983 */ /* 0x000ee20000300800 */
[----:B------:R-:W-:-:S03]  /*31f30*/  IADD3.X R11, R11, UR6, RZ, P2, !PT ;  /* 0x000000060b0b7c10 */ /* 0x000fc600097fe4ff */
[----:B------:R-:W-:Y:S01]  /*31f40*/  STL [R1+0x1580], R10 ;  /* 0x0015800a01007387 */ /* 0x000fe20000100800 */
[----:B------:R-:W-:-:S03]  /*31f50*/  IADD3 R3, P3, R3, UR4, RZ ;  /* 0x0000000403037c10 */ /* 0x000fc6000ff7e0ff */
[----:B------:R1:W-:Y:S01]  /*31f60*/  STL [R1+0x157c], R11 ;  /* 0x00157c0b01007387 */ /* 0x0003e20000100800 */
[----:B------:R-:W-:-:S03]  /*31f70*/  IADD3.X R9, R9, UR6, RZ, P3, !PT ;  /* 0x0000000609097c10 */ /* 0x000fc60009ffe4ff */
[----:B------:R-:W-:Y:S04]  /*31f80*/  STL [R1+0x1588], R3 ;  /* 0x0015880301007387 */ /* 0x000fe80000100800 */
[----:B------:R-:W3:Y:S04]  /*31f90*/  LDL.LU R12, [R1+0x15a4] ;  /* 0x0015a400010c7983 */ /* 0x000ee80000300800 */
[----:B------:R1:W-:Y:S04]  /*31fa0*/  LDGSTS.E [R0+0x38004], desc[UR8][R6.64], P0 ;  /* 0x3800400006007fae */ /* 0x0003e80008121848 */
[----:B------:R1:W-:Y:S04]  /*31fb0*/  STL [R1+0x1584], R9 ;  /* 0x0015840901007387 */ /* 0x0003e80000100800 */
[----:B------:R-:W3:Y:S01]  /*31fc0*/  LDL.LU R192, [R1+0x15ac] ;  /* 0x0015ac0001c07983 */ /* 0x000ee20000300800 */
[----:B-1----:R-:W-:-:S03]  /*31fd0*/  IMAD.MOV.U32 R7, RZ, RZ, R11 ;  /* 0x000000ffff077224 */ /* 0x002fc600078e000b */
[----:B------:R-:W3:Y:S01]  /*31fe0*/  LDL.LU R11, [R1+0x15b0] ;  /* 0x0015b000010b7983 */ /* 0x000ee20000300800 */
[----:B------:R-:W-:Y:S01]  /*31ff0*/  UISETP.GT.AND UP1, UPT, UR16, 0x62, UPT ;  /* 0x000000621000788c */ /* 0x000fe2000bf24270 */
[----:B------:R-:W-:Y:S02]  /*32000*/  IMAD.MOV.U32 R6, RZ, RZ, R10 ;  /* 0x000000ffff067224 */ /* 0x000fe400078e000a */
[----:B------:R-:W3:Y:S01]  /*32010*/  LDL.LU R13, [R1+0x15b4] ;  /* 0x0015b400010d7983 */ /* 0x000ee20000300800 */
[----:B------:R-:W-:-:S03]  /*32020*/  USEL UR12, URZ, 0x4, !UP1 ;  /* 0x000000043f0c7887 */ /* 0x000fc6000c800000 */
[----:B------:R1:W-:Y:S01]  /*32030*/  LDGSTS.E [R0+0x3c004], desc[UR8][R6.64], P0 ;  /* 0x3c00400006007fae */ /* 0x0003e20008121848 */
[----:B------:R-:W-:-:S03]  /*32040*/  USEL UR12, UR12, URZ, !UP0 ;  /* 0x0000003f0c0c7287 */ /* 0x000fc6000c000000 */
[----:B------:R-:W3:Y:S03]  /*32050*/  LDL.LU R10, [R1+0x15b8] ;  /* 0x0015b800010a7983 */ /* 0x000ee60000300800 */
[----:B------:R-:W-:Y:S02]  /*32060*/  ISETP.NE.U32.AND P1, PT, RZ, UR12, PT ;  /* 0x0000000cff007c0c */ /* 0x000fe4000bf25070 */
[----:B-1----:R-:W-:Y:S01]  /*32070*/  MOV R7, R9 ;  /* 0x0000000900077202 */ /* 0x002fe20000000f00 */
[----:B------:R-:W-:Y:S01]  /*32080*/  IMAD.MOV.U32 R6, RZ, RZ, R3 ;  /* 0x000000ffff067224 */ /* 0x000fe200078e0003 */
[----:B------:R-:W3:Y:S04]  /*32090*/  LDL.LU R9, [R1+0x15bc] ;  /* 0x0015bc0001097983 */ /* 0x000ee80000300800 */
[----:B------:R-:W3:Y:S05]  /*320a0*/  LDL.LU R3, [R1+0x15c0] ;  /* 0x0015c00001037983 */ /* 0x000eea0000300800 */
[----:B------:R1:W-:Y:S01]  /*320b0*/  LDGSTS.E [R0+0x30008], desc[UR8][R6.64], P1 ;  /* 0x3000800006007fae */ /* 0x0003e20008921848 */
[----:B------:R-:W-:-:S04]  /*320c0*/  UISETP.GT.AND UP1, UPT, UR16, 0x63, UPT ;  /* 0x000000631000788c */ /* 0x000fc8000bf24270 */
[----:B------:R-:W-:-:S04]  /*320d0*/  USEL UR12, URZ, 0x4, !UP1 ;  /* 0x000000043f0c7887 */ /* 0x000fc8000c800000 */
[----:B------:R-:W-:Y:S01]  /*320e0*/  USEL UR12, UR12, URZ, !UP0 ;  /* 0x0000003f0c0c7287 */ /* 0x000fe2000c000000 */
[----:B----4-:R-:W-:-:S05]  /*320f0*/  IADD3 R196, P0, R196, UR4, RZ ;  /* 0x00000004c4c47c10 */ /* 0x010fca000ff1e0ff */
[----:B-1----:R-:W-:Y:S01]  /*32100*/  IMAD.MOV.U32 R6, RZ, RZ, R196 ;  /* 0x000000ffff067224 */ /* 0x002fe200078e00c4 */
[----:B--2---:R-:W-:Y:S02]  /*32110*/  IADD3 R194, P2, R194, UR4, RZ ;  /* 0x00000004c2c27c10 */ /* 0x004fe4000ff5e0ff */
[----:B------:R-:W-:-:S05]  /*32120*/  IADD3.X R197, R197, UR6, RZ, P0, !PT ;  /* 0x00000006c5c57c10 */ /* 0x000fca00087fe4ff */
[----:B------:R-:W-:Y:S01]  /*32130*/  IMAD.MOV.U32 R7, RZ, RZ, R197 ;  /* 0x000000ffff077224 */ /* 0x000fe200078e00c5 */
[----:B------:R-:W-:-:S04]  /*32140*/  IADD3.X R195, R195, UR6, RZ, P2, !PT ;  /* 0x00000006c3c37c10 */ /* 0x000fc800097fe4ff */
[----:B------:R1:W-:Y:S01]  /*32150*/  LDGSTS.E [R0+0x34008], desc[UR8][R6.64], P1 ;  /* 0x3400800006007fae */ /* 0x0003e20008921848 */
[----:B---3--:R-:W-:Y:S01]  /*32160*/  IADD3 R8, P0, R8, UR4, RZ ;  /* 0x0000000408087c10 */ /* 0x008fe2000ff1e0ff */
[----:B-1----:R-:W-:Y:S01]  /*32170*/  IMAD.MOV.U32 R6, RZ, RZ, R194 ;  /* 0x000000ffff067224 */ /* 0x002fe200078e00c2 */
[----:B------:R-:W-:-:S05]  /*32180*/  MOV R7, R195 ;  /* 0x000000c300077202 */ /* 0x000fca0000000f00 */
[----:B------:R1:W-:Y:S04]  /*32190*/  LDGSTS.E [R0+0x38008], desc[UR8][R6.64], P1 ;  /* 0x3800800006007fae */ /* 0x0003e80008921848 */
[----:B------:R-:W-:Y:S01]  /*321a0*/  STL [R1+0x1590], R196 ;  /* 0x001590c401007387 */ /* 0x000fe20000100800 */
[----:B-1----:R-:W-:-:S03]  /*321b0*/  IMAD.MOV.U32 R6, RZ, RZ, R8 ;  /* 0x000000ffff067224 */ /* 0x002fc600078e0008 */
[----:B------:R-:W-:Y:S04]  /*321c0*/  STL [R1+0x158c], R197 ;  /* 0x00158cc501007387 */ /* 0x000fe80000100800 */
[----:B------:R1:W-:Y:S04]  /*321d0*/  STL [R1+0x1598], R194 ;  /* 0x001598c201007387 */ /* 0x0003e80000100800 */
[----:B------:R-:W-:Y:S04]  /*321e0*/  STL [R1+0x1594], R195 ;  /* 0x001594c301007387 */ /* 0x000fe80000100800 */
[----:B------:R2:W-:Y:S01]  /*321f0*/  STL [R1+0x15a0], R8 ;  /* 0x0015a00801007387 */ /* 0x0005e20000100800 */
[----:B------:R-:W-:-:S05]  /*32200*/  IADD3.X R193, R193, UR6, RZ, P0, !PT ;  /* 0x00000006c1c17c10 */ /* 0x000fca00087fe4ff */
[----:B------:R-:W-:-:S05]  /*32210*/  IMAD.MOV.U32 R7, RZ, RZ, R193 ;  /* 0x000000ffff077224 */ /* 0x000fca00078e00c1 */
[----:B------:R3:W-:Y:S01]  /*32220*/  LDGSTS.E [R0+0x3c008], desc[UR8][R6.64], P1 ;  /* 0x3c00800006007fae */ /* 0x0007e20008921848 */
[----:B------:R-:W-:-:S03]  /*32230*/  IADD3 R2, P1, R2, UR4, RZ ;  /* 0x0000000402027c10 */ /* 0x000fc6000ff3e0ff */
[----:B------:R-:W-:Y:S04]  /*32240*/  STL [R1+0x159c], R193 ;  /* 0x00159cc101007387 */ /* 0x000fe80000100800 */
[----:B-1----:R-:W4:Y:S04]  /*32250*/  LDL.LU R194, [R1+0x9c4] ;  /* 0x0009c40001c27983 */ /* 0x002f280000300800 */
[----:B--2---:R-:W2:Y:S01]  /*32260*/  LDL.LU R8, [R1+0x9c8] ;  /* 0x0009c80001087983 */ /* 0x004ea20000300800 */
[----:B------:R-:W-:-:S03]  /*32270*/  IADD3.X R12, R12, UR6, RZ, P1, !PT ;  /* 0x000000060c0c7c10 */ /* 0x000fc60008ffe4ff */
[----:B------:R-:W-:Y:S01]  /*32280*/  STL [R1+0x15a8], R2 ;  /* 0x0015a80201007387 */ /* 0x000fe20000100800 */
[----:B------:R-:W-:Y:S02]  /*32290*/  ISETP.NE.U32.AND P0, PT, RZ, UR12, PT ;  /* 0x0000000cff007c0c */ /* 0x000fe4000bf05070 */
[----:B---3--:R-:W-:Y:S01]  /*322a0*/  MOV R7, R12 ;  /* 0x0000000c00077202 */ /* 0x008fe20000000f00 */
[----:B------:R1:W-:Y:S01]  /*322b0*/  STL [R1+0x15a4], R12 ;  /* 0x0015a40c01007387 */ /* 0x0003e20000100800 */
[----:B------:R-:W-:-:S09]  /*322c0*/  IMAD.MOV.U32 R6, RZ, RZ, R2 ;  /* 0x000000ffff067224 */ /* 0x000fd200078e0002 */
[----:B------:R3:W-:Y:S01]  /*322d0*/  LDGSTS.E [R0+0x3000c], desc[UR8][R6.64], P0 ;  /* 0x3000c00006007fae */ /* 0x0007e20008121848 */
[----:B------:R-:W-:-:S04]  /*322e0*/  IADD3 R11, P2, R11, UR4, RZ ;  /* 0x000000040b0b7c10 */ /* 0x000fc8000ff5e0ff */
[----:B------:R-:W-:Y:S01]  /*322f0*/  IADD3.X R192, R192, UR6, RZ, P2, !PT ;  /* 0x00000006c0c07c10 */ /* 0x000fe200097fe4ff */
[----:B------:R3:W-:Y:S04]  /*32300*/  STL [R1+0x15b0], R11 ;  /* 0x0015b00b01007387 */ /* 0x0007e80000100800 */
[----:B-1----:R-:W4:Y:S04]  /*32310*/  LDL.LU R12, [R1+0x9d0] ;  /* 0x0009d000010c7983 */ /* 0x002f280000300800 */
[----:B------:R1:W-:Y:S04]  /*32320*/  STL [R1+0x15ac], R192 ;  /* 0x0015acc001007387 */ /* 0x0003e80000100800 */
[----:B------:R-:W4:Y:S04]  /*32330*/  LDL.LU R2, [R1+0x9d8] ;  /* 0x0009d80001027983 */ /* 0x000f280000300800 */
[----:B------:R-:W4:Y:S01]  /*32340*/  LDL.LU R193, [R1+0x9cc] ;  /* 0x0009cc0001c17983 */ /* 0x000f220000300800 */
[----:B---3--:R-:W-:-:S03]  /*32350*/  IMAD.MOV.U32 R6, RZ, RZ, R11 ;  /* 0x000000ffff067224 */ /* 0x008fc600078e000b */
[----:B------:R-:W3:Y:S01]  /*32360*/  LDL.LU R11, [R1+0x9d4] ;  /* 0x0009d400010b7983 */ /* 0x000ee20000300800 */
[----:B------:R-:W-:Y:S02]  /*32370*/  IADD3 R10, P1, R10, UR4, RZ ;  /* 0x000000040a0a7c10 */ /* 0x000fe4000ff3e0ff */
[----:B------:R-:W-:Y:S01]  /*32380*/  IADD3 R3, P2, R3, UR4, RZ ;  /* 0x0000000403037c10 */ /* 0x000fe2000ff5e0ff */
[----:B------:R-:W-:Y:S01]  /*32390*/  IMAD.MOV.U32 R7, RZ, RZ, R192 ;  /* 0x000000ffff077224 */ /* 0x000fe200078e00c0 */
[----:B------:R-:W-:Y:S02]  /*323a0*/  IADD3.X R13, R13, UR6, RZ, P1, !PT ;  /* 0x000000060d0d7c10 */ /* 0x000fe40008ffe4ff */
[----:B------:R-:W-:Y:S01]  /*323b0*/  IADD3.X R9, R9, UR6, RZ, P2, !PT ;  /* 0x0000000609097c10 */ /* 0x000fe200097fe4ff */
[----:B------:R1:W-:Y:S04]  /*323c0*/  STL [R1+0x15b8], R10 ;  /* 0x0015b80a01007387 */ /* 0x0003e80000100800 */
[----:B------:R1:W-:Y:S04]  /*323d0*/  LDGSTS.E [R0+0x3400c], desc[UR8][R6.64], P0 ;  /* 0x3400c00006007fae */ /* 0x0003e80008121848 */
[----:B------:R-:W-:Y:S04]  /*323e0*/  STL [R1+0x15b4], R13 ;  /* 0x0015b40d01007387 */ /* 0x000fe80000100800 */
[----:B------:R-:W-:Y:S01]  /*323f0*/  STL [R1+0x15c0], R3 ;  /* 0x0015c00301007387 */ /* 0x000fe20000100800 */
[----:B-1----:R-:W-:Y:S01]  /*32400*/  IMAD.MOV.U32 R6, RZ, RZ, R10 ;  /* 0x000000ffff067224 */ /* 0x002fe200078e000a */
[----:B------:R-:W-:-:S02]  /*32410*/  MOV R7, R13 ;  /* 0x0000000d00077202 */ /* 0x000fc40000000f00 */
[----:B------:R1:W-:Y:S04]  /*32420*/  STL [R1+0x15bc], R9 ;  /* 0x0015bc0901007387 */ /* 0x0003e80000100800 */
[----:B------:R-:W3:Y:S04]  /*32430*/  LDL.LU R192, [R1+0x9dc] ;  /* 0x0009dc0001c07983 */ /* 0x000ee80000300800 */
[----:B------:R-:W3:Y:S04]  /*32440*/  LDL.LU R10, [R1+0x9e0] ;  /* 0x0009e000010a7983 */ /* 0x000ee80000300800 */
[----:B------:R1:W-:Y:S01]  /*32450*/  LDGSTS.E [R0+0x3800c], desc[UR8][R6.64], P0 ;  /* 0x3800c00006007fae */ /* 0x0003e20008121848 */
[----:B------:R-:W-:Y:S01]  /*32460*/  UISETP.GT.AND UP1, UPT, UR16, 0x4, UPT ;  /* 0x000000041000788c */ /* 0x000fe2000bf24270 */
[----:B-1----:R-:W-:-:S02]  /*32470*/  IMAD.MOV.U32 R7, RZ, RZ, R9 ;  /* 0x000000ffff077224 */ /* 0x002fc400078e0009 */
[----:B------:R-:W-:Y:S01]  /*32480*/  IMAD.MOV.U32 R6, RZ, RZ, R3 ;  /* 0x000000ffff067224 */ /* 0x000fe200078e0003 */
[----:B------:R-:W3:Y:S04]  /*32490*/  LDL.LU R9, [R1+0x9e4] ;  /* 0x0009e40001097983 */ /* 0x000ee80000300800 */
[----:B------:R-:W3:Y:S04]  /*324a0*/  LDL.LU R3, [R1+0x9e8] ;  /* 0x0009e80001037983 */ /* 0x000ee80000300800 */
[----:B------:R-:W3:Y:S01]  /*324b0*/  LDL.LU R195, [R1+0x9ec] ;  /* 0x0009ec0001c37983 */ /* 0x000ee20000300800 */
[----:B------:R-:W-:-:S03]  /*324c0*/  USEL UR12, URZ, 0x4, !UP1 ;  /* 0x000000043f0c7887 */ /* 0x000fc6000c800000 */
[----:B------:R-:W3:Y:S01]  /*324d0*/  LDL.LU R13, [R1+0x9f0] ;  /* 0x0009f000010d7983 */ /* 0x000ee20000300800 */
[----:B------:R-:W-:-:S03]  /*324e0*/  USEL UR12, UR12, URZ, !UP0 ;  /* 0x0000003f0c0c7287 */ /* 0x000fc6000c000000 */
[----:B------:R1:W-:Y:S03]  /*324f0*/  LDGSTS.E [R0+0x3c00c], desc[UR8][R6.64], P0 ;  /* 0x3c00c00006007fae */ /* 0x0003e60008121848 */
[----:B------:R-:W-:Y:S02]  /*32500*/  ISETP.NE.U32.AND P0, PT, RZ, UR12, PT ;  /* 0x0000000cff007c0c */ /* 0x000fe4000bf05070 */
[----:B-1----:R-:W-:-:S05]  /*32510*/  LOP3.LUT R0, R4, 0x10, RZ, 0x3c, !PT ;  /* 0x0000001004007812 */ /* 0x002fca00078e3cff */
[----:B------:R-:W-:Y:S01]  /*32520*/  VIADD R0, R0, UR17 ;  /* 0x0000001100007c36 */ /* 0x000fe20008000000 */
[----:B--2---:R-:W-:-:S04]  /*32530*/  IADD3 R8, P1, R8, UR4, RZ ;  /* 0x0000000408087c10 */ /* 0x004fc8000ff3e0ff */
[----:B----4-:R-:W-:Y:S01]  /*32540*/  IADD3.X R194, R194, UR6, RZ, P1, !PT ;  /* 0x00000006c2c27c10 */ /* 0x010fe20008ffe4ff */
[----:B------:R1:W-:Y:S01]  /*32550*/  STL [R1+0x9c8], R8 ;  /* 0x0009c80801007387 */ /* 0x0003e20000100800 */
[----:B------:R-:W-:-:S03]  /*32560*/  MOV R6, R8 ;  /* 0x0000000800067202 */ /* 0x000fc60000000f00 */
[----:B------:R-:W-:Y:S01]  /*32570*/  IMAD.MOV.U32 R7, RZ, RZ, R194 ;  /* 0x000000ffff077224 */ /* 0x000fe200078e00c2 */
[----:B------:R-:W-:Y:S04]  /*32580*/  STL [R1+0x9c4], R194 ;  /* 0x0009c4c201007387 */ /* 0x000fe80000100800 */
[----:B------:R2:W-:Y:S04]  /*32590*/  LDGSTS.E [R0], desc[UR8][R6.64], P0 ;  /* 0x0000000006007fae */ /* 0x0005e80008121848 */
[----:B-1----:R-:W4:Y:S01]  /*325a0*/  LDL.LU R8, [R1+0x9f8] ;  /* 0x0009f80001087983 */ /* 0x002f220000300800 */
[----:B------:R-:W-:-:S05]  /*325b0*/  IADD3 R12, P1, R12, UR4, RZ ;  /* 0x000000040c0c7c10 */ /* 0x000fca000ff3e0ff */
[----:B------:R1:W-:Y:S01]  /*325c0*/  STL [R1+0x9d0], R12 ;  /* 0x0009d00c01007387 */ /* 0x0003e20000100800 */
[----:B------:R-:W-:Y:S02]  /*325d0*/  IADD3 R2, P2, R2, UR4, RZ ;  /* 0x0000000402027c10 */ /* 0x000fe4000ff5e0ff */
[----:B------:R-:W-:Y:S01]  /*325e0*/  IADD3.X R193, R193, UR6, RZ, P1, !PT ;  /* 0x00000006c1c17c10 */ /* 0x000fe20008ffe4ff */
[----:B--2---:R-:W-:-:S04]  /*325f0*/  IMAD.MOV.U32 R6, RZ, RZ, R12 ;  /* 0x000000ffff067224 */ /* 0x004fc800078e000c */
[----:B------:R2:W-:Y:S04]  /*32600*/  STL [R1+0x9cc], R193 ;  /* 0x0009ccc101007387 */ /* 0x0005e80000100800 */
[----:B------:R-:W-:Y:S04]  /*32610*/  STL [R1+0x9d8], R2 ;  /* 0x0009d80201007387 */ /* 0x000fe80000100800 */
[----:B-1----:R-:W4:Y:S01]  /*32620*/  LDL.LU R12, [R1+0x9f4] ;  /* 0x0009f400010c7983 */ /* 0x002f220000300800 */
[----:B---3--:R-:W-:Y:S01]  /*32630*/  IADD3.X R11, R11, UR6, RZ, P2, !PT ;  /* 0x000000060b0b7c10 */ /* 0x008fe200097fe4ff */
[----:B------:R-:W-:-:S04]  /*32640*/  IMAD.MOV.U32 R7, RZ, RZ, R193 ;  /* 0x000000ffff077224 */ /* 0x000fc800078e00c1 */
[----:B------:R1:W-:Y:S04]  /*32650*/  STL [R1+0x9d4], R11 ;  /* 0x0009d40b01007387 */ /* 0x0003e80000100800 */
[----:B------:R3:W-:Y:S04]  /*32660*/  LDGSTS.E [R0+0x4000], desc[UR8][R6.64], P0 ;  /* 0x0400000006007fae */ /* 0x0007e80008121848 */
[----:B--2---:R-:W2:Y:S01]  /*32670*/  LDL.LU R193, [R1+0x9fc] ;  /* 0x0009fc0001c17983 */ /* 0x004ea20000300800 */
[----:B---3--:R-:W-:-:S03]  /*32680*/  IMAD.MOV.U32 R7, RZ, RZ, R11 ;  /* 0x000000ffff077224 */ /* 0x008fc600078e000b */
[----:B-1----:R-:W3:Y:S01]  /*32690*/  LDL.LU R11, [R1+0xa00] ;  /* 0x000a0000010b7983 */ /* 0x002ee20000300800 */
[----:B------:R-:W-:-:S03]  /*326a0*/  MOV R6, R2 ;  /* 0x0000000200067202 */ /* 0x000fc60000000f00 */
[----:B------:R-:W2:Y:S04]  /*326b0*/  LDL.LU R194, [R1+0xa04] ;  /* 0x000a040001c27983 */ /* 0x000ea80000300800 */
[----:B------:R-:W2:Y:S01]  /*326c0*/  LDL.LU R2, [R1+0xa08] ;  /* 0x000a080001027983 */ /* 0x000ea20000300800 */
[----:B------:R-:W-:Y:S01]  /*326d0*/  IADD3 R10, P1, R10, UR4, RZ ;  /* 0x000000040a0a7c10 */ /* 0x000fe2000ff3e0ff */
[----:B------:R-:W-:Y:S02]  /*326e0*/  UISETP.GT.AND UP1, UPT, UR16, 0x5, UPT ;  /* 0x000000051000788c */ /* 0x000fe4000bf24270 */
[----:B------:R1:W-:Y:S01]  /*326f0*/  LDGSTS.E [R0+0x8000], desc[UR8][R6.64], P0 ;  /* 0x0800000006007fae */ /* 0x0003e20008121848 */
[----:B------:R-:W-:Y:S01]  /*32700*/  IADD3.X R192, R192, UR6, RZ, P1, !PT ;  /* 0x00000006c0c07c10 */ /* 0x000fe20008ffe4ff */
[----:B------:R-:W-:-:S02]  /*32710*/  USEL UR12, URZ, 0x4, !UP1 ;  /* 0x000000043f0c7887 */ /* 0x000fc4000c800000 */
[----:B------:R1:W-:Y:S01]  /*32720*/  STL [R1+0x9e0], R10 ;  /* 0x0009e00a01007387 */ /* 0x0003e20000100800 */
[----:B------:R-:W-:-:S03]  /*32730*/  IADD3 R3, P1, R3, UR4, RZ ;  /* 0x0000000403037c10 */ /* 0x000fc6000ff3e0ff */
[----:B------:R1:W-:Y:S02]  /*32740*/  STL [R1+0x9dc], R192 ;  /* 0x0009dcc001007387 */ /* 0x0003e40000100800 */
[----:B-1----:R-:W-:Y:S01]  /*32750*/  IMAD.MOV.U32 R6, RZ, RZ, R10 ;  /* 0x000000ffff067224 */ /* 0x002fe200078e000a */
[----:B------:R-:W-:Y:S01]  /*32760*/  IADD3.X R9, R9, UR6, RZ, P1, !PT ;  /* 0x0000000609097c10 */ /* 0x000fe20008ffe4ff */
[----:B------:R-:W-:Y:S01]  /*32770*/  IMAD.MOV.U32 R7, RZ, RZ, R192 ;  /* 0x000000ffff077224 */ /* 0x000fe200078e00c0 */
[----:B------:R-:W2:Y:S01]  /*32780*/  LDL.LU R10, [R1+0xa10] ;  /* 0x000a1000010a7983 */ /* 0x000ea20000300800 */
[----:B------:R-:W-:-:S03]  /*32790*/  IADD3 R13, P2, R13, UR4, RZ ;  /* 0x000000040d0d7c10 */ /* 0x000fc6000ff5e0ff */
[----:B------:R-:W-:Y:S01]  /*327a0*/  STL [R1+0x9e8], R3 ;  /* 0x0009e80301007387 */ /* 0x000fe20000100800 */
[----:B------:R-:W-:-:S03]  /*327b0*/  IADD3.X R195, R195, UR6, RZ, P2, !PT ;  /* 0x00000006c3c37c10 */ /* 0x000fc600097fe4ff */
[----:B------:R1:W-:Y:S01]  /*327c0*/  STL [R1+0x9e4], R9 ;  /* 0x0009e40901007387 */ /* 0x0003e20000100800 */
[----:B------:R-:W-:-:S03]  /*327d0*/  USEL UR12, UR12, URZ, !UP0 ;  /* 0x0000003f0c0c7287 */ /* 0x000fc6000c000000 */
[----:B------:R4:W-:Y:S04]  /*327e0*/  STL [R1+0x9f0], R13 ;  /* 0x0009f00d01007387 */ /* 0x0009e80000100800 */
[----:B------:R1:W-:Y:S04]  /*327f0*/  LDGSTS.E [R0+0xc000], desc[UR8][R6.64], P0 ;  /* 0x0c00000006007fae */ /* 0x0003e80008121848 */
[----:B------:R-:W2:Y:S04]  /*32800*/  LDL.LU R192, [R1+0xa0c] ;  /* 0x000a0c0001c07983 */ /* 0x000ea80000300800 */
[----:B------:R-:W-:Y:S01]  /*32810*/  STL [R1+0x9ec], R195 ;  /* 0x0009ecc301007387 */ /* 0x000fe20000100800 */
[----:B-1----:R-:W-:Y:S01]  /*32820*/  IMAD.MOV.U32 R7, RZ, RZ, R9 ;  /* 0x000000ffff077224 */ /* 0x002fe200078e0009 */
[----:B------:R-:W-:-:S02]  /*32830*/  MOV R6, R3 ;  /* 0x0000000300067202 */ /* 0x000fc40000000f00 */
[----:B------:R-:W2:Y:S01]  /*32840*/  LDL.LU R9, [R1+0xa14] ;  /* 0x000a140001097983 */ /* 0x000ea20000300800 */
[----:B------:R-:W-:-:S03]  /*32850*/  ISETP.NE.U32.AND P0, PT, RZ, UR12, PT ;  /* 0x0000000cff007c0c */ /* 0x000fc6000bf05070 */
[----:B------:R-:W2:Y:S10]  /*32860*/  LDL.LU R3, [R1+0xa18] ;  /* 0x000a180001037983 */ /* 0x000eb40000300800 */
[----:B------:R1:W-:Y:S02]  /*32870*/  LDGSTS.E [R0+0x4], desc[UR8][R6.64], P0 ;  /* 0x0000400006007fae */ /* 0x0003e40008121848 */
[----:B-1----:R-:W-:-:S02]  /*32880*/  IMAD.MOV.U32 R6, RZ, RZ, R13 ;  /* 0x000000ffff067224 */ /* 0x002fc400078e000d */
[----:B------:R-:W-:-:S05]  /*32890*/  IMAD.MOV.U32 R7, RZ, RZ, R195 ;  /* 0x000000ffff077224 */ /* 0x000fca00078e00c3 */
[----:B------:R1:W-:Y:S01]  /*328a0*/  LDGSTS.E [R0+0x4004], desc[UR8][R6.64], P0 ;  /* 0x0400400006007fae */ /* 0x0003e20008121848 */
[----:B----4-:R-:W-:-:S05]  /*328b0*/  IADD3 R8, P1, R8, UR4, RZ ;  /* 0x0000000408087c10 */ /* 0x010fca000ff3e0ff */
[----:B------:R-:W-:Y:S01]  /*328c0*/  STL [R1+0x9f8], R8 ;  /* 0x0009f80801007387 */ /* 0x000fe20000100800 */
[----:B-1----:R-:W-:Y:S02]  /*328d0*/  MOV R6, R8 ;  /* 0x0000000800067202 */ /* 0x002fe40000000f00 */
[----:B------:R-:W-:-:S05]  /*328e0*/  IADD3.X R12, R12, UR6, RZ, P1, !PT ;  /* 0x000000060c0c7c10 */ /* 0x000fca0008ffe4ff */
[----:B------:R1:W-:Y:S01]  /*328f0*/  STL [R1+0x9f4], R12 ;  /* 0x0009f40c01007387 */ /* 0x0003e20000100800 */
[----:B------:R-:W-:-:S03]  /*32900*/  IMAD.MOV.U32 R7, RZ, RZ, R12 ;  /* 0x000000ffff077224 */ /* 0x000fc600078e000c */
[----:B------:R-:W4:Y:S04]  /*32910*/  LDL.LU R13, [R1+0xa1c] ;  /* 0x000a1c00010d7983 */ /* 0x000f280000300800 */
[----:B------:R2:W-:Y:S04]  /*32920*/  LDGSTS.E [R0+0x8004], desc[UR8][R6.64], P0 ;  /* 0x0800400006007fae */ /* 0x0005e80008121848 */
[----:B-1----:R-:W4:Y:S04]  /*32930*/  LDL.LU R12, [R1+0xa20] ;  /* 0x000a2000010c7983 */ /* 0x002f280000300800 */
[----:B------:R-:W4:Y:S01]  /*32940*/  LDL.LU R8, [R1+0xa28] ;  /* 0x000a280001087983 */ /* 0x000f220000300800 */
[----:B---3--:R-:W-:-:S04]  /*32950*/  IADD3 R11, P2, R11, UR4, RZ ;  /* 0x000000040b0b7c10 */ /* 0x008fc8000ff5e0ff */
[----:B--2---:R-:W-:Y:S02]  /*32960*/  IADD3.X R193, R193, UR6, RZ, P2, !PT ;  /* 0x00000006c1c17c10 */ /* 0x004fe400097fe4ff */
[----:B------:R-:W-:Y:S01]  /*32970*/  IADD3 R2, P3, R2, UR4, RZ ;  /* 0x0000000402027c10 */ /* 0x000fe2000ff7e0ff */
[----:B------:R1:W-:Y:S03]  /*32980*/  STL [R1+0xa00], R11 ;  /* 0x000a000b01007387 */ /* 0x0003e60000100800 */
[----:B------:R-:W-:Y:S01]  /*32990*/  IADD3.X R194, R194, UR6, RZ, P3, !PT ;  /* 0x00000006c2c27c10 */ /* 0x000fe20009ffe4ff */
[----:B------:R2:W-:Y:S01]  /*329a0*/  STL [R1+0x9fc], R193 ;  /* 0x0009fcc101007387 */ /* 0x0005e20000100800 */
[----:B------:R-:W-:-:S03]  /*329b0*/  IMAD.MOV.U32 R6, RZ, RZ, R11 ;  /* 0x000000ffff067224 */ /* 0x000fc600078e000b */
[----:B------:R3:W-:Y:S01]  /*329c0*/  STL [R1+0xa08], R2 ;  /* 0x000a080201007387 */ /* 0x0007e20000100800 */
[----:B------:R-:W-:-:S03]  /*329d0*/  IMAD.MOV.U32 R7, RZ, RZ, R193 ;  /* 0x000000ffff077224 */ /* 0x000fc600078e00c1 */
[----:B-1----:R-:W4:Y:S04]  /*329e0*/  LDL.LU R11, [R1+0xa24] ;  /* 0x000a2400010b7983 */ /* 0x002f280000300800 */
[----:B------:R-:W-:Y:S04]  /*329f0*/  STL [R1+0xa04], R194 ;  /* 0x000a04c201007387 */ /* 0x000fe80000100800 */
[----:B------:R-:W4:Y:S04]  /*32a00*/  LDL.LU R195, [R1+0xa2c] ;  /* 0x000a2c0001c37983 */ /* 0x000f280000300800 */
        /* <DEDUP_REMOVED lines=8> */
[----:B------:R-:W-:Y:S02]  /*32a90*/  MOV R6, R2 ;  /* 0x0000000200067202 */ /* 0x000fe40000000f00 */
[----:B------:R-:W-:Y:S01]  /*32aa0*/  IADD3.X R192, R192, UR6, RZ, P0, !PT ;  /* 0x00000006c0c07c10 */ /* 0x000fe200087fe4ff */
[----:B---3--:R-:W3:Y:S04]  /*32ab0*/  LDL.LU R2, [R1+0xa38] ;  /* 0x000a380001027983 */ /* 0x008ee80000300800 */
[----:B------:R1:W-:Y:S04]  /*32ac0*/  STL [R1+0xa10], R10 ;  /* 0x000a100a01007387 */ /* 0x0003e80000100800 */
[----:B------:R1:W-:Y:S01]  /*32ad0*/  LDGSTS.E [R0+0x8], desc[UR8][R6.64], P1 ;  /* 0x0000800006007fae */ /* 0x0003e20008921848 */
[----:B------:R-:W-:-:S03]  /*32ae0*/  IADD3 R3, P2, R3, UR4, RZ ;  /* 0x0000000403037c10 */ /* 0x000fc6000ff5e0ff */
[----:B------:R1:W-:Y:S04]  /*32af0*/  STL [R1+0xa0c], R192 ;  /* 0x000a0cc001007387 */ /* 0x0003e80000100800 */
[----:B------:R-:W-:Y:S01]  /*32b00*/  STL [R1+0xa18], R3 ;  /* 0x000a180301007387 */ /* 0x000fe20000100800 */
[----:B-1----:R-:W-:-:S03]  /*32b10*/  IMAD.MOV.U32 R6, RZ, RZ, R10 ;  /* 0x000000ffff067224 */ /* 0x002fc600078e000a */
[----:B------:R-:W3:Y:S01]  /*32b20*/  LDL.LU R10, [R1+0xa34] ;  /* 0x000a3400010a7983 */ /* 0x000ee20000300800 */
[----:B------:R-:W-:Y:S01]  /*32b30*/  IADD3.X R9, R9, UR6, RZ, P2, !PT ;  /* 0x0000000609097c10 */ /* 0x000fe200097fe4ff */
[----:B------:R-:W-:-:S04]  /*32b40*/  IMAD.MOV.U32 R7, RZ, RZ, R192 ;  /* 0x000000ffff077224 */ /* 0x000fc800078e00c0 */
[----:B------:R1:W-:Y:S04]  /*32b50*/  STL [R1+0xa14], R9 ;  /* 0x000a140901007387 */ /* 0x0003e80000100800 */
[----:B------:R1:W-:Y:S04]  /*32b60*/  LDGSTS.E [R0+0x4008], desc[UR8][R6.64], P1 ;  /* 0x0400800006007fae */ /* 0x0003e80008921848 */
[----:B------:R-:W3:Y:S01]  /*32b70*/  LDL.LU R192, [R1+0xa3c] ;  /* 0x000a3c0001c07983 */ /* 0x000ee20000300800 */
[----:B-1----:R-:W-:-:S03]  /*32b80*/  IMAD.MOV.U32 R7, RZ, RZ, R9 ;  /* 0x000000ffff077224 */ /* 0x002fc600078e0009 */
[----:B------:R-:W3:Y:S01]  /*32b90*/  LDL.LU R9, [R1+0xa40] ;  /* 0x000a400001097983 */ /* 0x000ee20000300800 */
[----:B------:R-:W-:-:S03]  /*32ba0*/  MOV R6, R3 ;  /* 0x0000000300067202 */ /* 0x000fc60000000f00 */
[----:B------:R-:W3:Y:S04]  /*32bb0*/  LDL.LU R194, [R1+0xdc4] ;  /* 0x000dc40001c27983 */ /* 0x000ee80000300800 */
[----:B------:R-:W3:Y:S04]  /*32bc0*/  LDL.LU R3, [R1+0xdc8] ;  /* 0x000dc80001037983 */ /* 0x000ee80000300800 */
[----:B------:R1:W-:Y:S01]  /*32bd0*/  LDGSTS.E [R0+0x8008], desc[UR8][R6.64], P1 ;  /* 0x0800800006007fae */ /* 0x0003e20008921848 */
[----:B----4-:R-:W-:-:S04]  /*32be0*/  IADD3 R12, P0, R12, UR4, RZ ;  /* 0x000000040c0c7c10 */ /* 0x010fc8000ff1e0ff */
        /* <DEDUP_REMOVED lines=8> */
[----:B----4-:R-:W4:Y:S04]  /*32c70*/  LDL.LU R12, [R1+0xdd0] ;  /* 0x000dd000010c7983 */ /* 0x010f280000300800 */
[----:B------:R-:W-:Y:S01]  /*32c80*/  STL [R1+0xa28], R8 ;  /* 0x000a280801007387 */ /* 0x000fe20000100800 */
[----:B--2---:R-:W-:-:S03]  /*32c90*/  IADD3 R193, P2, R193, UR4, RZ ;  /* 0x00000004c1c17c10 */ /* 0x004fc6000ff5e0ff */
[----:B------:R2:W-:Y:S01]  /*32ca0*/  STL [R1+0xa24], R11 ;  /* 0x000a240b01007387 */ /* 0x0005e20000100800 */
[----:B------:R-:W-:-:S03]  /*32cb0*/  IADD3.X R195, R195, UR6, RZ, P2, !PT ;  /* 0x00000006c3c37c10 */ /* 0x000fc600097fe4ff */
[----:B------:R3:W-:Y:S01]  /*32cc0*/  STL [R1+0xa30], R193 ;  /* 0x000a30c101007387 */ /* 0x0007e20000100800 */
[----:B-1----:R-:W-:Y:S01]  /*32cd0*/  IMAD.MOV.U32 R7, RZ, RZ, R11 ;  /* 0x000000ffff077224 */ /* 0x002fe200078e000b */
[----:B------:R-:W-:Y:S02]  /*32ce0*/  MOV R6, R8 ;  /* 0x0000000800067202 */ /* 0x000fe40000000f00 */
[----:B------:R-:W4:Y:S04]  /*32cf0*/  LDL.LU R13, [R1+0xdcc] ;  /* 0x000dcc00010d7983 */ /* 0x000f280000300800 */
[----:B------:R-:W-:Y:S04]  /*32d00*/  STL [R1+0xa2c], R195 ;  /* 0x000a2cc301007387 */ /* 0x000fe80000100800 */
[----:B--2---:R-:W2:Y:S04]  /*32d10*/  LDL.LU R11, [R1+0xdd4] ;  /* 0x000dd400010b7983 */ /* 0x004ea80000300800 */
[----:B------:R-:W2:Y:S01]  /*32d20*/  LDL.LU R8, [R1+0xdd8] ;  /* 0x000dd80001087983 */ /* 0x000ea20000300800 */
[----:B------:R-:W-:-:S04]  /*32d30*/  UISETP.GT.AND UP1, UPT, UR16, 0x7, UPT ;  /* 0x000000071000788c */ /* 0x000fc8000bf24270 */
[----:B------:R-:W-:-:S04]  /*32d40*/  USEL UR12, URZ, 0x4, !UP1 ;  /* 0x000000043f0c7887 */ /* 0x000fc8000c800000 */
[----:B------:R-:W-:-:S06]  /*32d50*/  USEL UR12, UR12, URZ, !UP0 ;  /* 0x0000003f0c0c7287 */ /* 0x000fcc000c000000 */
[----:B------:R-:W-:Y:S02]  /*32d60*/  ISETP.NE.U32.AND P0, PT, RZ, UR12, PT ;  /* 0x0000000cff007c0c */ /* 0x000fe4000bf05070 */
[----:B---3--:R-:W-:-:S04]  /*32d70*/  IADD3 R2, P1, R2, UR4, RZ ;  /* 0x0000000402027c10 */ /* 0x008fc8000ff3e0ff */
        /* <DEDUP_REMOVED lines=8> */
[----:B------:R-:W-:Y:S01]  /*32e00*/  IADD3 R9, P2, R9, UR4, RZ ;  /* 0x0000000409097c10 */ /* 0x000fe2000ff5e0ff */
[----:B-1----:R-:W-:Y:S02]  /*32e10*/  IMAD.MOV.U32 R7, RZ, RZ, R10 ;  /* 0x000000ffff077224 */ /* 0x002fe400078e000a */
[----:B---3--:R-:W3:Y:S01]  /*32e20*/  LDL.LU R10, [R1+0xde0] ;  /* 0x000de000010a7983 */ /* 0x008ee20000300800 */
[----:B------:R-:W-:-:S02]  /*32e30*/  IADD3 R3, P3, R3, UR4, RZ ;  /* 0x0000000403037c10 */ /* 0x000fc4000ff7e0ff */
[----:B------:R-:W-:Y:S02]  /*32e40*/  MOV R6, R2 ;  /* 0x0000000200067202 */ /* 0x000fe40000000f00 */
[----:B------:R-:W-:Y:S01]  /*32e50*/  IADD3.X R192, R192, UR6, RZ, P2, !PT ;  /* 0x00000006c0c07c10 */ /* 0x000fe200097fe4ff */
[----:B------:R-:W3:Y:S01]  /*32e60*/  LDL.LU R2, [R1+0xde8] ;  /* 0x000de80001027983 */ /* 0x000ee20000300800 */
[----:B------:R-:W-:-:S03]  /*32e70*/  IADD3.X R194, R194, UR6, RZ, P3, !PT ;  /* 0x00000006c2c27c10 */ /* 0x000fc60009ffe4ff */
[----:B------:R1:W-:Y:S04]  /*32e80*/  STL [R1+0xa40], R9 ;  /* 0x000a400901007387 */ /* 0x0003e80000100800 */
[----:B------:R1:W-:Y:S04]  /*32e90*/  LDGSTS.E [R0+0x800c], desc[UR8][R6.64], P0 ;  /* 0x0800c00006007fae */ /* 0x0003e80008121848 */
[----:B------:R1:W-:Y:S01]  /*32ea0*/  STL [R1+0xa3c], R192 ;  /* 0x000a3cc001007387 */ /* 0x0003e20000100800 */
[----:B------:R-:W-:-:S03]  /*32eb0*/  UISETP.GT.AND UP1, UPT, UR16, 0x24, UPT ;  /* 0x000000241000788c */ /* 0x000fc6000bf24270 */
[----:B------:R1:W-:Y:S02]  /*32ec0*/  STL [R1+0xdc8], R3 ;  /* 0x000dc80301007387 */ /* 0x0003e40000100800 */
[----:B-1----:R-:W-:Y:S02]  /*32ed0*/  IMAD.MOV.U32 R6, RZ, RZ, R9 ;  /* 0x000000ffff067224 */ /* 0x002fe400078e0009 */
[----:B------:R-:W3:Y:S01]  /*32ee0*/  LDL.LU R9, [R1+0xde4] ;  /* 0x000de40001097983 */ /* 0x000ee20000300800 */
[----:B------:R-:W-:-:S03]  /*32ef0*/  IMAD.MOV.U32 R7, RZ, RZ, R192 ;  /* 0x000000ffff077224 */ /* 0x000fc600078e00c0 */
[----:B------:R-:W-:Y:S04]  /*32f00*/  STL [R1+0xdc4], R194 ;  /* 0x000dc4c201007387 */ /* 0x000fe80000100800 */
[----:B------:R-:W3:Y:S01]  /*32f10*/  LDL.LU R195, [R1+0xdec] ;  /* 0x000dec0001c37983 */ /* 0x000ee20000300800 */
[----:B------:R-:W-:-:S03]  /*32f20*/  USEL UR12, URZ, 0x4, !UP1 ;  /* 0x000000043f0c7887 */ /* 0x000fc6000c800000 */
[----:B------:R-:W3:Y:S01]  /*32f30*/  LDL.LU R192, [R1+0xdf0] ;  /* 0x000df00001c07983 */ /* 0x000ee20000300800 */
[----:B------:R-:W-:-:S03]  /*32f40*/  USEL UR12, UR12, URZ, !UP0 ;  /* 0x0000003f0c0c7287 */ /* 0x000fc6000c000000 */
[----:B------:R1:W-:Y:S03]  /*32f50*/  LDGSTS.E [R0+0xc00c], desc[UR8][R6.64], P0 ;  /* 0x0c00c00006007fae */ /* 0x0003e60008121848 */
[----:B------:R-:W-:Y:S02]  /*32f60*/  ISETP.NE.U32.AND P1, PT, RZ, UR12, PT ;  /* 0x0000000cff007c0c */ /* 0x000fe4000bf25070 */
[----:B-1----:R-:W-:Y:S01]  /*32f70*/  MOV R6, R3 ;  /* 0x0000000300067202 */ /* 0x002fe20000000f00 */
[----:B------:R-:W-:Y:S01]  /*32f80*/  IMAD.MOV.U32 R7, RZ, RZ, R194 ;  /* 0x000000ffff077224 */ /* 0x000fe200078e00c2 */
[----:B------:R-:W3:Y:S09]  /*32f90*/  LDL.LU R3, [R1+0xdf8] ;  /* 0x000df80001037983 */ /* 0x000ef20000300800 */
[----:B------:R1:W-:Y:S01]  /*32fa0*/  LDGSTS.E [R0+0x10000], desc[UR8][R6.64], P1 ;  /* 0x1000000006007fae */ /* 0x0003e20008921848 */
[----:B----4-:R-:W-:-:S05]  /*32fb0*/  IADD3 R12, P0, R12, UR4, RZ ;  /* 0x000000040c0c7c10 */ /* 0x010fca000ff1e0ff */
[----:B------:R4:W-:Y:S01]  /*32fc0*/  STL [R1+0xdd0], R12 ;  /* 0x000dd00c01007387 */ /* 0x0009e20000100800 */
[----:B-1----:R-:W-:Y:S01]  /*32fd0*/  IMAD.MOV.U32 R6, RZ, RZ, R12 ;  /* 0x000000ffff067224 */ /* 0x002fe200078e000c */
[----:B------:R-:W-:-:S05]  /*32fe0*/  IADD3.X R13, R13, UR6, RZ, P0, !PT ;  /* 0x000000060d0d7c10 */ /* 0x000fca00087fe4ff */
[----:B------:R1:W-:Y:S01]  /*32ff0*/  STL [R1+0xdcc], R13 ;  /* 0x000dcc0d01007387 */ /* 0x0003e20000100800 */
[----:B--2---:R-:W-:-:S05]  /*33000*/  IADD3 R8, P2, R8, UR4, RZ ;  /* 0x0000000408087c10 */ /* 0x004fca000ff5e0ff */
[----:B------:R-:W-:Y:S04]  /*33010*/  STL [R1+0xdd8], R8 ;  /* 0x000dd80801007387 */ /* 0x000fe80000100800 */
[----:B----4-:R-:W2:Y:S01]  /*33020*/  LDL.LU R12, [R1+0xdf4] ;  /* 0x000df400010c7983 */ /* 0x010ea20000300800 */
[----:B------:R-:W-:Y:S01]  /*33030*/  IADD3.X R11, R11, UR6, RZ, P2, !PT ;  /* 0x000000060b0b7c10 */ /* 0x000fe200097fe4ff */
[----:B------:R-:W-:-:S04]  /*33040*/  IMAD.MOV.U32 R7, RZ, RZ, R13 ;  /* 0x000000ffff077224 */ /* 0x000fc800078e000d */
[----:B------:R4:W-:Y:S04]  /*33050*/  STL [R1+0xdd4], R11 ;  /* 0x000dd40b01007387 */ /* 0x0009e80000100800 */
[----:B------:R4:W-:Y:S04]  /*33060*/  LDGSTS.E [R0+0x14000], desc[UR8][R6.64], P1 ;  /* 0x1400000006007fae */ /* 0x0009e80008921848 */
[----:B-1----:R-:W2:Y:S01]  /*33070*/  LDL.LU R13, [R1+0xdfc] ;  /* 0x000dfc00010d7983 */ /* 0x002ea20000300800 */
[----:B----4-:R-:W-:-:S03]  /*33080*/  IMAD.MOV.U32 R7, RZ, RZ, R11 ;  /* 0x000000ffff077224 */ /* 0x010fc600078e000b */
[----:B------:R-:W4:Y:S01]  /*33090*/  LDL.LU R11, [R1+0xe00] ;  /* 0x000e0000010b7983 */ /* 0x000f220000300800 */
[----:B------:R-:W-:-:S03]  /*330a0*/  MOV R6, R8 ;  /* 0x0000000800067202 */ /* 0x000fc60000000f00 */
[----:B------:R-:W4:Y:S04]  /*330b0*/  LDL.LU R194, [R1+0xe04] ;  /* 0x000e040001c27983 */ /* 0x000f280000300800 */
[----:B------:R-:W4:Y:S04]  /*330c0*/  LDL.LU R8, [R1+0xe08] ;  /* 0x000e080001087983 */ /* 0x000f280000300800 */
[----:B------:R1:W-:Y:S01]  /*330d0*/  LDGSTS.E [R0+0x18000], desc[UR8][R6.64], P1 ;  /* 0x1800000006007fae */ /* 0x0003e20008921848 */
[----:B---3--:R-:W-:-:S04]  /*330e0*/  IADD3 R10, P0, R10, UR4, RZ ;  /* 0x000000040a0a7c10 */ /* 0x008fc8000ff1e0ff */
        /* <DEDUP_REMOVED lines=10> */
[----:B---3--:R-:W3:Y:S01]  /*33190*/  LDL.LU R10, [R1+0xe10] ;  /* 0x000e1000010a7983 */ /* 0x008ee20000300800 */
[----:B------:R-:W-:-:S03]  /*331a0*/  USEL UR12, UR12, URZ, !UP0 ;  /* 0x0000003f0c0c7287 */ /* 0x000fc6000c000000 */
[----:B------:R-:W-:Y:S01]  /*331b0*/  STL [R1+0xde8], R2 ;  /* 0x000de80201007387 */ /* 0x000fe20000100800 */
[----:B------:R-:W-:-:S03]  /*331c0*/  IADD3 R192, P2, R192, UR4, RZ ;  /* 0x00000004c0c07c10 */ /* 0x000fc6000ff5e0ff */
[----:B------:R1:W-:Y:S01]  /*331d0*/  STL [R1+0xde4], R9 ;  /* 0x000de40901007387 */ /* 0x0003e20000100800 */
[----:B------:R-:W-:-:S03]  /*331e0*/  IADD3.X R195, R195, UR6, RZ, P2, !PT ;  /* 0x00000006c3c37c10 */ /* 0x000fc600097fe4ff */
[----:B------:R2:W-:Y:S01]  /*331f0*/  STL [R1+0xdf0], R192 ;  /* 0x000df0c001007387 */ /* 0x0005e20000100800 */
[----:B-1----:R-:W-:Y:S01]  /*33200*/  IMAD.MOV.U32 R7, RZ, RZ, R9 ;  /* 0x000000ffff077224 */ /* 0x002fe200078e0009 */
[----:B------:R-:W-:Y:S02]  /*33210*/  MOV R6, R2 ;  /* 0x0000000200067202 */ /* 0x000fe40000000f00 */
[----:B------:R-:W3:Y:S04]  /*33220*/  LDL.LU R193, [R1+0xe0c] ;  /* 0x000e0c0001c17983 */ /* 0x000ee80000300800 */
[----:B------:R-:W-:Y:S04]  /*33230*/  STL [R1+0xdec], R195 ;  /* 0x000decc301007387 */ /* 0x000fe80000100800 */
[----:B------:R-:W3:Y:S01]  /*33240*/  LDL.LU R9, [R1+0xe14] ;  /* 0x000e140001097983 */ /* 0x000ee20000300800 */
[----:B------:R-:W-:-:S03]  /*33250*/  ISETP.NE.U32.AND P0, PT, RZ, UR12, PT ;  /* 0x0000000cff007c0c */ /* 0x000fc6000bf05070 */
[----:B------:R-:W3:Y:S01]  /*33260*/  LDL.LU R2, [R1+0xe18] ;  /* 0x000e180001027983 */ /* 0x000ee20000300800 */
[----:B------:R-:W-:-:S09]  /*33270*/  IADD3 R3, P1, R3, UR4, RZ ;  /* 0x0000000403037c10 */ /* 0x000fd2000ff3e0ff */
[----:B------:R1:W-:Y:S04]  /*33280*/  LDGSTS.E [R0+0x10004], desc[UR8][R6.64], P0 ;  /* 0x1000400006007fae */ /* 0x0003e80008121848 */
[----:B------:R2:W-:Y:S01]  /*33290*/  STL [R1+0xdf8], R3 ;  /* 0x000df80301007387 */ /* 0x0005e20000100800 */
[----:B-1----:R-:W-:Y:S02]  /*332a0*/  IMAD.MOV.U32 R6, RZ, RZ, R192 ;  /* 0x000000ffff067224 */ /* 0x002fe400078e00c0 */
[----:B------:R-:W-:-:S05]  /*332b0*/  IMAD.MOV.U32 R7, RZ, RZ, R195 ;  /* 0x000000ffff077224 */ /* 0x000fca00078e00c3 */
[----:B------:R1:W-:Y:S02]  /*332c0*/  LDGSTS.E [R0+0x14004], desc[UR8][R6.64], P0 ;  /* 0x1400400006007fae */ /* 0x0003e40008121848 */
[----:B-1----:R-:W-:Y:S02]  /*332d0*/  MOV R6, R3 ;  /* 0x0000000300067202 */ /* 0x002fe40000000f00 */
[----:B--2---:R-:W-:-:S05]  /*332e0*/  IADD3.X R12, R12, UR6, RZ, P1, !PT ;  /* 0x000000060c0c7c10 */ /* 0x004fca0008ffe4ff */
[----:B------:R1:W-:Y:S04]  /*332f0*/  STL [R1+0xdf4], R12 ;  /* 0x000df40c01007387 */ /* 0x0003e80000100800 */
[----:B------:R-:W2:Y:S04]  /*33300*/  LDL.LU R192, [R1+0xe1c] ;  /* 0x000e1c0001c07983 */ /* 0x000ea80000300800 */
[----:B------:R-:W2:Y:S01]  /*33310*/  LDL.LU R3, [R1+0xe20] ;  /* 0x000e200001037983 */ /* 0x000ea20000300800 */
[----:B------:R-:W-:-:S03]  /*33320*/  IMAD.MOV.U32 R7, RZ, RZ, R12 ;  /* 0x000000ffff077224 */ /* 0x000fc600078e000c */
[----:B-1----:R-:W2:Y:S04]  /*33330*/  LDL.LU R12, [R1+0xe28] ;  /* 0x000e2800010c7983 */ /* 0x002ea80000300800 */
[----:B------:R1:W-:Y:S01]  /*33340*/  LDGSTS.E [R0+0x18004], desc[UR8][R6.64], P0 ;  /* 0x1800400006007fae */ /* 0x0003e20008121848 */
[----:B----4-:R-:W-:-:S04]  /*33350*/  IADD3 R11, P2, R11, UR4, RZ ;  /* 0x000000040b0b7c10 */ /* 0x010fc8000ff5e0ff */
        /* <DEDUP_REMOVED lines=8> */
[----:B----4-:R-:W4:Y:S04]  /*333e0*/  LDL.LU R13, [R1+0xe24] ;  /* 0x000e2400010d7983 */ /* 0x010f280000300800 */
[----:B------:R-:W-:Y:S04]  /*333f0*/  STL [R1+0xe04], R194 ;  /* 0x000e04c201007387 */ /* 0x000fe80000100800 */
[----:B------:R-:W4:Y:S04]  /*33400*/  LDL.LU R195, [R1+0xe2c] ;  /* 0x000e2c0001c37983 */ /* 0x000f280000300800 */
[----:B------:R-:W4:Y:S01]  /*33410*/  LDL.LU R11, [R1+0xe30] ;  /* 0x000e3000010b7983 */ /* 0x000f220000300800 */
[----:B------:R-:W-:-:S03]  /*33420*/  UISETP.GT.AND UP1, UPT, UR16, 0x26, UPT ;  /* 0x000000261000788c */ /* 0x000fc6000bf24270 */
[----:B------:R1:W-:Y:S01]  /*33430*/  LDGSTS.E [R0+0x1c004], desc[UR8][R6.64], P0 ;  /* 0x1c00400006007fae */ /* 0x0003e20008121848 */
[----:B------:R-:W-:-:S04]  /*33440*/  USEL UR12, URZ, 0x4, !UP1 ;  /* 0x000000043f0c7887 */ /* 0x000fc8000c800000 */
[----:B------:R-:W-:-:S06]  /*33450*/  USEL UR12, UR12, URZ, !UP0 ;  /* 0x0000003f0c0c7287 */ /* 0x000fcc000c000000 */
[----:B------:R-:W-:Y:S01]  /*33460*/  ISETP.NE.U32.AND P1, PT, RZ, UR12, PT ;  /* 0x0000000cff007c0c */ /* 0x000fe2000bf25070 */
[----:B-1----:R-:W-:Y:S01]  /*33470*/  IMAD.MOV.U32 R7, RZ, RZ, R194 ;  /* 0x000000ffff077224 */ /* 0x002fe200078e00c2 */
[----:B------:R-:W-:Y:S02]  /*33480*/  MOV R6, R8 ;  /* 0x0000000800067202 */ /* 0x000fe40000000f00 */
[----:B------:R-:W4:Y:S01]  /*33490*/  LDL.LU R8, [R1+0xe38] ;  /* 0x000e380001087983 */ /* 0x000f220000300800 */
[----:B---3--:R-:W-:-:S05]  /*334a0*/  IADD3 R10, P0, R10, UR4, RZ ;  /* 0x000000040a0a7c10 */ /* 0x008fca000ff1e0ff */
[----:B------:R1:W-:Y:S04]  /*334b0*/  STL [R1+0xe10], R10 ;  /* 0x000e100a01007387 */ /* 0x0003e80000100800 */
[----:B------:R3:W-:Y:S01]  /*334c0*/  LDGSTS.E [R0+0x10008], desc[UR8][R6.64], P1 ;  /* 0x1000800006007fae */ /* 0x0007e20008921848 */
[----:B------:R-:W-:Y:S01]  /*334d0*/  IADD3.X R193, R193, UR6, RZ, P0, !PT ;  /* 0x00000006c1c17c10 */ /* 0x000fe200087fe4ff */
[----:B---3--:R-:W-:-:S04]  /*334e0*/  IMAD.MOV.U32 R6, RZ, RZ, R10 ;  /* 0x000000ffff067224 */ /* 0x008fc800078e000a */
[----:B------:R-:W-:Y:S01]  /*334f0*/  STL [R1+0xe0c], R193 ;  /* 0x000e0cc101007387 */ /* 0x000fe20000100800 */
[----:B------:R-:W-:-:S05]  /*33500*/  IADD3 R2, P2, R2, UR4, RZ ;  /* 0x0000000402027c10 */ /* 0x000fca000ff5e0ff */
[----:B------:R-:W-:Y:S04]  /*33510*/  STL [R1+0xe18], R2 ;  /* 0x000e180201007387 */ /* 0x000fe80000100800 */
[----:B-1----:R-:W3:Y:S01]  /*33520*/  LDL.LU R10, [R1+0xe34] ;  /* 0x000e3400010a7983 */ /* 0x002ee20000300800 */
        /* <DEDUP_REMOVED lines=20> */
[----:B----4-:R-:W-:-:S03]  /*33670*/  IADD3.X R13, R13, UR6, RZ, P1, !PT ;  /* 0x000000060d0d7c10 */ /* 0x010fc60008ffe4ff */
[----:B------:R-:W-:Y:S04]  /*33680*/  STL [R1+0xe28], R12 ;  /* 0x000e280c01007387 */ /* 0x000fe80000100800 */
[----:B------:R4:W-:Y:S01]  /*33690*/  STL [R1+0xe24], R13 ;  /* 0x000e240d01007387 */ /* 0x0009e20000100800 */
[----:B------:R-:W-:-:S04]  /*336a0*/  IADD3 R11, P2, R11, UR4, RZ ;  /* 0x000000040b0b7c10 */ /* 0x000fc8000ff5e0ff */
[----:B------:R-:W-:Y:S01]  /*336b0*/  IADD3.X R195, R195, UR6, RZ, P2, !PT ;  /* 0x00000006c3c37c10 */ /* 0x000fe200097fe4ff */
[----:B------:R3:W-:Y:S01]  /*336c0*/  STL [R1+0xe30], R11 ;  /* 0x000e300b01007387 */ /* 0x0007e20000100800 */
[----:B-1----:R-:W-:Y:S01]  /*336d0*/  IMAD.MOV.U32 R7, RZ, RZ, R13 ;  /* 0x000000ffff077224 */ /* 0x002fe200078e000d */
[----:B------:R-:W-:Y:S02]  /*336e0*/  MOV R6, R12 ;  /* 0x0000000c00067202 */ /* 0x000fe40000000f00 */
[----:B------:R-:W2:Y:S04]  /*336f0*/  LDL.LU R192, [R1+0x11cc] ;  /* 0x0011cc0001c07983 */ /* 0x000ea80000300800 */
[----:B------:R-:W-:Y:S04]  /*33700*/  STL [R1+0xe2c], R195 ;  /* 0x000e2cc301007387 */ /* 0x000fe80000100800 */
[----:B----4-:R-:W4:Y:S04]  /*33710*/  LDL.LU R13, [R1+0x11d4] ;  /* 0x0011d400010d7983 */ /* 0x010f280000300800 */
[----:B------:R-:W4:Y:S01]  /*33720*/  LDL.LU R12, [R1+0x11d8] ;  /* 0x0011d800010c7983 */ /* 0x000f220000300800 */
[----:B------:R-:W-:-:S04]  /*33730*/  UISETP.GT.AND UP1, UPT, UR16, 0x27, UPT ;  /* 0x000000271000788c */ /* 0x000fc8000bf24270 */
[----:B------:R-:W-:-:S04]  /*33740*/  USEL UR12, URZ, 0x4, !UP1 ;  /* 0x000000043f0c7887 */ /* 0x000fc8000c800000 */
[----:B------:R-:W-:-:S06]  /*33750*/  USEL UR12, UR12, URZ, !UP0 ;  /* 0x0000003f0c0c7287 */ /* 0x000fcc000c000000 */
[----:B------:R-:W-:Y:S02]  /*33760*/  ISETP.NE.U32.AND P0, PT, RZ, UR12, PT ;  /* 0x0000000cff007c0c */ /* 0x000fe4000bf05070 */
[----:B------:R-:W-:-:S05]  /*33770*/  IADD3 R8, P1, R8, UR4, RZ ;  /* 0x0000000408087c10 */ /* 0x000fca000ff3e0ff */
[----:B------:R-:W-:Y:S06]  /*33780*/  STL [R1+0xe38], R8 ;  /* 0x000e380801007387 */ /* 0x000fec0000100800 */
[----:B------:R1:W-:Y:S02]  /*33790*/  LDGSTS.E [R0+0x1000c], desc[UR8][R6.64], P0 ;  /* 0x1000c00006007fae */ /* 0x0003e40008121848 */
[----:B-1----:R-:W-:Y:S02]  /*337a0*/  IMAD.MOV.U32 R6, RZ, RZ, R11 ;  /* 0x000000ffff067224 */ /* 0x002fe400078e000b */
[----:B------:R-:W-:Y:S01]  /*337b0*/  IMAD.MOV.U32 R7, RZ, RZ, R195 ;  /* 0x000000ffff077224 */ /* 0x000fe200078e00c3 */
[----:B---3--:R-:W-:-:S04]  /*337c0*/  IADD3.X R10, R10, UR6, RZ, P1, !PT ;  /* 0x000000060a0a7c10 */ /* 0x008fc80008ffe4ff */
[----:B------:R1:W-:Y:S04]  /*337d0*/  LDGSTS.E [R0+0x1400c], desc[UR8][R6.64], P0 ;  /* 0x1400c00006007fae */ /* 0x0003e80008121848 */
[----:B------:R3:W-:Y:S04]  /*337e0*/  STL [R1+0xe34], R10 ;  /* 0x000e340a01007387 */ /* 0x0007e80000100800 */
[----:B------:R-:W4:Y:S01]  /*337f0*/  LDL.LU R11, [R1+0x11dc] ;  /* 0x0011dc00010b7983 */ /* 0x000f220000300800 */
[----:B-1----:R-:W-:-:S03]  /*33800*/  IMAD.MOV.U32 R7, RZ, RZ, R10 ;  /* 0x000000ffff077224 */ /* 0x002fc600078e000a */
[----:B---3--:R-:W3:Y:S01]  /*33810*/  LDL.LU R10, [R1+0x11e0] ;  /* 0x0011e000010a7983 */ /* 0x008ee20000300800 */
[----:B------:R-:W-:-:S03]  /*33820*/  MOV R6, R8 ;  /* 0x0000000800067202 */ /* 0x000fc60000000f00 */
[----:B------:R-:W3:Y:S01]  /*33830*/  LDL.LU R8, [R1+0x11e8] ;  /* 0x0011e80001087983 */ /* 0x000ee20000300800 */
[----:B------:R-:W-:-:S03]  /*33840*/  IADD3 R9, P2, R9, UR4, RZ ;  /* 0x0000000409097c10 */ /* 0x000fc6000ff5e0ff */
[----:B------:R1:W-:Y:S01]  /*33850*/  LDGSTS.E [R0+0x1800c], desc[UR8][R6.64], P0 ;  /* 0x1800c00006007fae */ /* 0x0003e20008121848 */
[----:B------:R-:W-:Y:S02]  /*33860*/  IADD3.X R194, R194, UR6, RZ, P2, !PT ;  /* 0x00000006c2c27c10 */ /* 0x000fe400097fe4ff */
[----:B------:R-:W-:Y:S01]  /*33870*/  IADD3 R2, P3, R2, UR4, RZ ;  /* 0x0000000402027c10 */ /* 0x000fe2000ff7e0ff */
[----:B------:R1:W-:Y:S03]  /*33880*/  STL [R1+0xe40], R9 ;  /* 0x000e400901007387 */ /* 0x0003e60000100800 */
[----:B------:R-:W-:Y:S01]  /*33890*/  IADD3.X R193, R193, UR6, RZ, P3, !PT ;  /* 0x00000006c1c17c10 */ /* 0x000fe20009ffe4ff */
[----:B------:R1:W-:Y:S02]  /*338a0*/  STL [R1+0xe3c], R194 ;  /* 0x000e3cc201007387 */ /* 0x0003e40000100800 */
[----:B-1----:R-:W-:-:S02]  /*338b0*/  IMAD.MOV.U32 R6, RZ, RZ, R9 ;  /* 0x000000ffff067224 */ /* 0x002fc400078e0009 */
[----:B------:R1:W-:Y:S01]  /*338c0*/  STL [R1+0x11c8], R2 ;  /* 0x0011c80201007387 */ /* 0x0003e20000100800 */
[----:B------:R-:W-:Y:S01]  /*338d0*/  UISETP.GT.AND UP1, UPT, UR16, 0x44, UPT ;  /* 0x000000441000788c */ /* 0x000fe2000bf24270 */
[----:B------:R-:W-:Y:S02]  /*338e0*/  IMAD.MOV.U32 R7, RZ, RZ, R194 ;  /* 0x000000ffff077224 */ /* 0x000fe400078e00c2 */
[----:B------:R-:W3:Y:S04]  /*338f0*/  LDL.LU R9, [R1+0x11e4] ;  /* 0x0011e40001097983 */ /* 0x000ee80000300800 */
        /* <DEDUP_REMOVED lines=11> */
[----:B--2---:R-:W-:-:S05]  /*339b0*/  IADD3 R3, P0, R3, UR4, RZ ;  /* 0x0000000403037c10 */ /* 0x004fca000ff1e0ff */
[----:B------:R2:W-:Y:S01]  /*339c0*/  STL [R1+0x11d0], R3 ;  /* 0x0011d00301007387 */ /* 0x0005e20000100800 */
[----:B-1----:R-:W-:Y:S01]  /*339d0*/  IMAD.MOV.U32 R6, RZ, RZ, R3 ;  /* 0x000000ffff067224 */ /* 0x002fe200078e0003 */
[----:B------:R-:W-:-:S05]  /*339e0*/  IADD3.X R192, R192, UR6, RZ, P0, !PT ;  /* 0x00000006c0c07c10 */ /* 0x000fca00087fe4ff */
[----:B------:R1:W-:Y:S01]  /*339f0*/  STL [R1+0x11cc], R192 ;  /* 0x0011ccc001007387 */ /* 0x0003e20000100800 */
[----:B----4-:R-:W-:-:S05]  /*33a00*/  IADD3 R12, P2, R12, UR4, RZ ;  /* 0x000000040c0c7c10 */ /* 0x010fca000ff5e0ff */
[----:B------:R-:W-:Y:S04]  /*33a10*/  STL [R1+0x11d8], R12 ;  /* 0x0011d80c01007387 */ /* 0x000fe80000100800 */
[----:B--2---:R-:W2:Y:S01]  /*33a20*/  LDL.LU R3, [R1+0x11f4] ;  /* 0x0011f40001037983 */ /* 0x004ea20000300800 */
[----:B------:R-:W-:Y:S01]  /*33a30*/  IMAD.MOV.U32 R7, RZ, RZ, R192 ;  /* 0x000000ffff077224 */ /* 0x000fe200078e00c0 */
[----:B------:R-:W-:-:S04]  /*33a40*/  IADD3.X R13, R13, UR6, RZ, P2, !PT ;  /* 0x000000060d0d7c10 */ /* 0x000fc800097fe4ff */
[----:B------:R4:W-:Y:S04]  /*33a50*/  LDGSTS.E [R0+0x24000], desc[UR8][R6.64], P1 ;  /* 0x2400000006007fae */ /* 0x0009e80008921848 */
[----:B------:R1:W-:Y:S04]  /*33a60*/  STL [R1+0x11d4], R13 ;  /* 0x0011d40d01007387 */ /* 0x0003e80000100800 */
[----:B------:R-:W2:Y:S01]  /*33a70*/  LDL.LU R193, [R1+0x11fc] ;  /* 0x0011fc0001c17983 */ /* 0x000ea20000300800 */
[----:B----4-:R-:W-:Y:S01]  /*33a80*/  MOV R6, R12 ;  /* 0x0000000c00067202 */ /* 0x010fe20000000f00 */
[----:B------:R-:W-:-:S02]  /*33a90*/  IMAD.MOV.U32 R7, RZ, RZ, R13 ;  /* 0x000000ffff077224 */ /* 0x000fc400078e000d */
[----:B-1----:R-:W4:Y:S04]  /*33aa0*/  LDL.LU R192, [R1+0x1200] ;  /* 0x0012000001c07983 */ /* 0x002f280000300800 */
[----:B------:R1:W-:Y:S01]  /*33ab0*/  LDGSTS.E [R0+0x28000], desc[UR8][R6.64], P1 ;  /* 0x2800000006007fae */ /* 0x0003e20008921848 */
[----:B------:R-:W-:-:S03]  /*33ac0*/  UISETP.GT.AND UP1, UPT, UR16, 0x45, UPT ;  /* 0x000000451000788c */ /* 0x000fc6000bf24270 */
[----:B------:R-:W4:Y:S01]  /*33ad0*/  LDL.LU R13, [R1+0x1204] ;  /* 0x00120400010d7983 */ /* 0x000f220000300800 */
[----:B------:R-:W-:-:S03]  /*33ae0*/  USEL UR12, URZ, 0x4, !UP1 ;  /* 0x000000043f0c7887 */ /* 0x000fc6000c800000 */
[----:B------:R-:W4:Y:S01]  /*33af0*/  LDL.LU R12, [R1+0x1208] ;  /* 0x00120800010c7983 */ /* 0x000f220000300800 */
        /* <DEDUP_REMOVED lines=15> */
[----:B------:R-:W-:Y:S01]  /*33bf0*/  STL [R1+0x11f0], R194 ;  /* 0x0011f0c201007387 */ /* 0x000fe20000100800 */
[----:B-1----:R-:W-:Y:S01]  /*33c00*/  IMAD.MOV.U32 R7, RZ, RZ, R9 ;  /* 0x000000ffff077224 */ /* 0x002fe200078e0009 */
[----:B------:R-:W-:Y:S02]  /*33c10*/  MOV R6, R8 ;  /* 0x0000000800067202 */ /* 0x000fe40000000f00 */
[----:B------:R-:W3:Y:S04]  /*33c20*/  LDL.LU R11, [R1+0x120c] ;  /* 0x00120c00010b7983 */ /* 0x000ee80000300800 */
[----:B------:R-:W-:Y:S01]  /*33c30*/  STL [R1+0x11ec], R195 ;  /* 0x0011ecc301007387 */ /* 0x000fe20000100800 */
[----:B------:R-:W-:-:S03]  /*33c40*/  ISETP.NE.U32.AND P0, PT, RZ, UR12, PT ;  /* 0x0000000cff007c0c */ /* 0x000fc6000bf05070 */
[----:B------:R-:W3:Y:S04]  /*33c50*/  LDL.LU R9, [R1+0x1214] ;  /* 0x0012140001097983 */ /* 0x000ee80000300800 */
[----:B------:R-:W3:Y:S01]  /*33c60*/  LDL.LU R8, [R1+0x1218] ;  /* 0x0012180001087983 */ /* 0x000ee20000300800 */
[----:B------:R-:W-:-:S05]  /*33c70*/  IADD3 R2, P1, R2, UR4, RZ ;  /* 0x0000000402027c10 */ /* 0x000fca000ff3e0ff */
[----:B------:R1:W-:Y:S04]  /*33c80*/  LDGSTS.E [R0+0x20004], desc[UR8][R6.64], P0 ;  /* 0x2000400006007fae */ /* 0x0003e80008121848 */
[----:B------:R-:W-:Y:S01]  /*33c90*/  STL [R1+0x11f8], R2 ;  /* 0x0011f80201007387 */ /* 0x000fe20000100800 */
[----:B-1----:R-:W-:Y:S02]  /*33ca0*/  IMAD.MOV.U32 R6, RZ, RZ, R194 ;  /* 0x000000ffff067224 */ /* 0x002fe400078e00c2 */
[----:B------:R-:W-:-:S05]  /*33cb0*/  IMAD.MOV.U32 R7, RZ, RZ, R195 ;  /* 0x000000ffff077224 */ /* 0x000fca00078e00c3 */
[----:B------:R1:W-:Y:S02]  /*33cc0*/  LDGSTS.E [R0+0x24004], desc[UR8][R6.64], P0 ;  /* 0x2400400006007fae */ /* 0x0003e40008121848 */
[----:B-1----:R-:W-:Y:S02]  /*33cd0*/  MOV R6, R2 ;  /* 0x0000000200067202 */ /* 0x002fe40000000f00 */
[----:B--2---:R-:W-:-:S05]  /*33ce0*/  IADD3.X R3, R3, UR6, RZ, P1, !PT ;  /* 0x0000000603037c10 */ /* 0x004fca0008ffe4ff */
[----:B------:R1:W-:Y:S01]  /*33cf0*/  STL [R1+0x11f4], R3 ;  /* 0x0011f40301007387 */ /* 0x0003e20000100800 */
[----:B------:R-:W-:Y:S01]  /*33d00*/  IMAD.MOV.U32 R7, RZ, RZ, R3 ;  /* 0x000000ffff077224 */ /* 0x000fe200078e0003 */
[----:B------:R-:W-:Y:S02]  /*33d10*/  UISETP.GT.AND UP1, UPT, UR16, 0x46, UPT ;  /* 0x000000461000788c */ /* 0x000fe4000bf24270 */
[----:B-1----:R-:W2:Y:S04]  /*33d20*/  LDL.LU R3, [R1+0x121c] ;  /* 0x00121c0001037983 */ /* 0x002ea80000300800 */
[----:B------:R-:W2:Y:S01]  /*33d30*/  LDL.LU R2, [R1+0x1220] ;  /* 0x0012200001027983 */ /* 0x000ea20000300800 */
[----:B----4-:R-:W-:Y:S01]  /*33d40*/  IADD3 R192, P2, R192, UR4, RZ ;  /* 0x00000004c0c07c10 */ /* 0x010fe2000ff5e0ff */
[----:B------:R-:W-:-:S02]  /*33d50*/  USEL UR12, URZ, 0x4, !UP1 ;  /* 0x000000043f0c7887 */ /* 0x000fc4000c800000 */
[----:B------:R1:W-:Y:S01]  /*33d60*/  LDGSTS.E [R0+0x28004], desc[UR8][R6.64], P0 ;  /* 0x2800400006007fae */ /* 0x0003e20008121848 */
[----:B------:R-:W-:Y:S01]  /*33d70*/  IADD3.X R193, R193, UR6, RZ, P2, !PT ;  /* 0x00000006c1c17c10 */ /* 0x000fe200097fe4ff */
[----:B------:R-:W-:Y:S02]  /*33d80*/  USEL UR12, UR12, URZ, !UP0 ;  /* 0x0000003f0c0c7287 */ /* 0x000fe4000c000000 */
[----:B------:R4:W-:Y:S01]  /*33d90*/  STL [R1+0x1200], R192 ;  /* 0x001200c001007387 */ /* 0x0009e20000100800 */
[----:B------:R-:W-:Y:S01]  /*33da0*/  IADD3 R12, P3, R12, UR4, RZ ;  /* 0x000000040c0c7c10 */ /* 0x000fe2000ff7e0ff */
[----:B-1----:R-:W-:Y:S02]  /*33db0*/  IMAD.MOV.U32 R6, RZ, RZ, R192 ;  /* 0x000000ffff067224 */ /* 0x002fe400078e00c0 */
[----:B------:R-:W-:Y:S01]  /*33dc0*/  IMAD.MOV.U32 R7, RZ, RZ, R193 ;  /* 0x000000ffff077224 */ /* 0x000fe200078e00c1 */
[----:B------:R-:W-:Y:S01]  /*33dd0*/  IADD3.X R13, R13, UR6, RZ, P3, !PT ;  /* 0x000000060d0d7c10 */ /* 0x000fe20009ffe4ff */
[----:B------:R1:W-:Y:S01]  /*33de0*/  STL [R1+0x11fc], R193 ;  /* 0x0011fcc101007387 */ /* 0x0003e20000100800 */
[----:B------:R-:W-:-:S03]  /*33df0*/  ISETP.NE.U32.AND P1, PT, RZ, UR12, PT ;  /* 0x0000000cff007c0c */ /* 0x000fc6000bf25070 */
[----:B------:R4:W-:Y:S04]  /*33e00*/  LDGSTS.E [R0+0x2c004], desc[UR8][R6.64], P0 ;  /* 0x2c00400006007fae */ /* 0x0009e80008121848 */
[----:B------:R-:W-:Y:S04]  /*33e10*/  STL [R1+0x1208], R12 ;  /* 0x0012080c01007387 */ /* 0x000fe80000100800 */
[----:B------:R-:W2:Y:S04]  /*33e20*/  LDL.LU R196, [R1+0x1228] ;  /* 0x0012280001c47983 */ /* 0x000ea80000300800 */
[----:B------:R1:W-:Y:S04]  /*33e30*/  STL [R1+0x1204], R13 ;  /* 0x0012040d01007387 */ /* 0x0003e80000100800 */
[----:B------:R-:W2:Y:S04]  /*33e40*/  LDL.LU R194, [R1+0x1230] ;  /* 0x0012300001c27983 */ /* 0x000ea80000300800 */
[----:B------:R-:W2:Y:S04]  /*33e50*/  LDL.LU R197, [R1+0x1224] ;  /* 0x0012240001c57983 */ /* 0x000ea80000300800 */
[----:B------:R-:W2:Y:S01]  /*33e60*/  LDL.LU R195, [R1+0x122c] ;  /* 0x00122c0001c37983 */ /* 0x000ea20000300800 */
[----:B----4-:R-:W-:-:S03]  /*33e70*/  MOV R6, R12 ;  /* 0x0000000c00067202 */ /* 0x010fc60000000f00 */
[----:B------:R-:W4:Y:S01]  /*33e80*/  LDL.LU R192, [R1+0x1238] ;  /* 0x0012380001c07983 */ /* 0x000f220000300800 */
[----:B---3--:R-:W-:Y:S01]  /*33e90*/  IADD3 R10, P0, R10, UR4, RZ ;  /* 0x000000040a0a7c10 */ /* 0x008fe2000ff1e0ff */
[----:B------:R-:W-:-:S04]  /*33ea0*/  IMAD.MOV.U32 R7, RZ, RZ, R13 ;  /* 0x000000ffff077224 */ /* 0x000fc800078e000d */
[----:B------:R-:W-:Y:S04]  /*33eb0*/  STL [R1+0x1210], R10 ;  /* 0x0012100a01007387 */ /* 0x000fe80000100800 */
[----:B------:R3:W-:Y:S01]  /*33ec0*/  LDGSTS.E [R0+0x20008], desc[UR8][R6.64], P1 ;  /* 0x2000800006007fae */ /* 0x0007e20008921848 */
[----:B------:R-:W-:-:S05]  /*33ed0*/  IADD3.X R11, R11, UR6, RZ, P0, !PT ;  /* 0x000000060b0b7c10 */ /* 0x000fca00087fe4ff */
[----:B------:R-:W-:Y:S01]  /*33ee0*/  STL [R1+0x120c], R11 ;  /* 0x00120c0b01007387 */ /* 0x000fe20000100800 */
[----:B------:R-:W-:-:S05]  /*33ef0*/  IADD3 R8, P2, R8, UR4, RZ ;  /* 0x0000000408087c10 */ /* 0x000fca000ff5e0ff */
[----:B------:R3:W-:Y:S04]  /*33f00*/  STL [R1+0x1218], R8 ;  /* 0x0012180801007387 */ /* 0x0007e80000100800 */
[----:B-1----:R-:W4:Y:S01]  /*33f10*/  LDL.LU R193, [R1+0x1234] ;  /* 0x0012340001c17983 */ /* 0x002f220000300800 */
[----:B------:R-:W-:Y:S01]  /*33f20*/  IADD3.X R9, R9, UR6, RZ, P2, !PT ;  /* 0x0000000609097c10 */ /* 0x000fe200097fe4ff */
[----:B---3--:R-:W-:Y:S01]  /*33f30*/  IMAD.MOV.U32 R6, RZ, RZ, R10 ;  /* 0x000000ffff067224 */ /* 0x008fe200078e000a */
[----:B------:R-:W-:-:S03]  /*33f40*/  MOV R7, R11 ;  /* 0x0000000b00077202 */ /* 0x000fc60000000f00 */
[----:B------:R-:W-:Y:S04]  /*33f50*/  STL [R1+0x1214], R9 ;  /* 0x0012140901007387 */ /* 0x000fe80000100800 */
[----:B------:R1:W-:Y:S04]  /*33f60*/  LDGSTS.E [R0+0x24008], desc[UR8][R6.64], P1 ;  /* 0x2400800006007fae */ /* 0x0003e80008921848 */
[----:B------:R-:W3:Y:S01]  /*33f70*/  LDL.LU R13, [R1+0x123c] ;  /* 0x00123c00010d7983 */ /* 0x000ee20000300800 */
[----:B-1----:R-:W-:-:S03]  /*33f80*/  IMAD.MOV.U32 R6, RZ, RZ, R8 ;  /* 0x000000ffff067224 */ /* 0x002fc600078e0008 */
[----:B------:R-:W3:Y:S04]  /*33f90*/  LDL.LU R8, [R1+0x1240] ;  /* 0x0012400001087983 */ /* 0x000ee80000300800 */
[----:B------:R-:W3:Y:S04]  /*33fa0*/  LDL.LU R12, [R1+0x15c4] ;  /* 0x0015c400010c7983 */ /* 0x000ee80000300800 */
[----:B------:R-:W3:Y:S01]  /*33fb0*/  LDL.LU R11, [R1+0x15c8] ;  /* 0x0015c800010b7983 */ /* 0x000ee20000300800 */
[----:B------:R-:W-:-:S05]  /*33fc0*/  IMAD.MOV.U32 R7, RZ, RZ, R9 ;  /* 0x000000ffff077224 */ /* 0x000fca00078e0009 */
[----:B------:R1:W-:Y:S01]  /*33fd0*/  LDGSTS.E [R0+0x28008], desc[UR8][R6.64], P1 ;  /* 0x2800800006007fae */ /* 0x0003e20008921848 */
[----:B--2---:R-:W-:-:S04]  /*33fe0*/  IADD3 R2, P0, R2, UR4, RZ ;  /* 0x0000000402027c10 */ /* 0x004fc8000ff1e0ff */
[----:B------:R-:W-:Y:S01]  /*33ff0*/  IADD3.X R3, R3, UR6, RZ, P0, !PT ;  /* 0x0000000603037c10 */ /* 0x000fe200087fe4ff */
[----:B------:R2:W-:Y:S01]  /*34000*/  STL [R1+0x1220], R2 ;  /* 0x0012200201007387 */ /* 0x0005e20000100800 */
[----:B-1----:R-:W-:-:S03]  /*34010*/  MOV R6, R2 ;  /* 0x0000000200067202 */ /* 0x002fc60000000f00 */
[----:B------:R1:W-:Y:S04]  /*34020*/  STL [R1+0x121c], R3 ;  /* 0x00121c0301007387 */ /* 0x0003e80000100800 */
[----:B------:R-:W3:Y:S04]  /*34030*/  LDL.LU R10, [R1+0x15cc] ;  /* 0x0015cc00010a7983 */ /* 0x000ee80000300800 */
[----:B--2---:R-:W2:Y:S01]  /*34040*/  LDL.LU R2, [R1+0x15d0] ;  /* 0x0015d00001027983 */ /* 0x004ea20000300800 */
[----:B------:R-:W-:-:S03]  /*34050*/  IMAD.MOV.U32 R7, RZ, RZ, R3 ;  /* 0x000000ffff077224 */ /* 0x000fc600078e0003 */
[----:B------:R-:W2:Y:S04]  /*34060*/  LDL.LU R9, [R1+0x15d4] ;  /* 0x0015d40001097983 */ /* 0x000ea80000300800 */
[----:B-1----:R-:W2:Y:S01]  /*34070*/  LDL.LU R3, [R1+0x15d8] ;  /* 0x0015d80001037983 */ /* 0x002ea20000300800 */
        /* <DEDUP_REMOVED lines=9> */
[----:B------:R-:W-:Y:S01]  /*34110*/  STL [R1+0x1228], R196 ;  /* 0x001228c401007387 */ /* 0x000fe20000100800 */
[----:B------:R-:W-:Y:S02]  /*34120*/  IADD3.X R195, R195, UR6, RZ, P2, !PT ;  /* 0x00000006c3c37c10 */ /* 0x000fe400097fe4ff */
[----:B----4-:R-:W-:Y:S02]  /*34130*/  IADD3 R192, P1, R192, UR4, RZ ;  /* 0x00000004c0c07c10 */ /* 0x010fe4000ff3e0ff */
[----:B------:R-:W-:Y:S01]  /*34140*/  MOV R7, R197 ;  /* 0x000000c500077202 */ /* 0x000fe20000000f00 */
[----:B------:R-:W-:Y:S04]  /*34150*/  STL [R1+0x1224], R197 ;  /* 0x001224c501007387 */ /* 0x000fe80000100800 */
[----:B------:R-:W-:Y:S04]  /*34160*/  STL [R1+0x1230], R194 ;  /* 0x001230c201007387 */ /* 0x000fe80000100800 */
[----:B------:R1:W-:Y:S04]  /*34170*/  STL [R1+0x122c], R195 ;  /* 0x00122cc301007387 */ /* 0x0003e80000100800 */
[----:B------:R4:W-:Y:S04]  /*34180*/  LDGSTS.E [R0+0x2000c], desc[UR8][R6.64], P0 ;  /* 0x2000c00006007fae */ /* 0x0009e80008121848 */
[----:B------:R1:W-:Y:S01]  /*34190*/  STL [R1+0x1238], R192 ;  /* 0x001238c001007387 */ /* 0x0003e20000100800 */
[----:B------:R-:W-:Y:S01]  /*341a0*/  UISETP.GT.AND UP1, UPT, UR16, 0x64, UPT ;  /* 0x000000641000788c */ /* 0x000fe2000bf24270 */
[----:B----4-:R-:W-:-:S02]  /*341b0*/  IMAD.MOV.U32 R7, RZ, RZ, R195 ;  /* 0x000000ffff077224 */ /* 0x010fc400078e00c3 */
[----:B------:R-:W-:Y:S01]  /*341c0*/  IMAD.MOV.U32 R6, RZ, RZ, R194 ;  /* 0x000000ffff067224 */ /* 0x000fe200078e00c2 */
[----:B------:R-:W-:-:S04]  /*341d0*/  USEL UR12, URZ, 0x4, !UP1 ;  /* 0x000000043f0c7887 */ /* 0x000fc8000c800000 */
[----:B------:R4:W-:Y:S01]  /*341e0*/  LDGSTS.E [R0+0x2400c], desc[UR8][R6.64], P0 ;  /* 0x2400c00006007fae */ /* 0x0009e20008121848 */
[----:B------:R-:W-:-:S05]  /*341f0*/  IADD3.X R193, R193, UR6, RZ, P1, !PT ;  /* 0x00000006c1c17c10 */ /* 0x000fca0008ffe4ff */
[----:B------:R3:W-:Y:S04]  /*34200*/  STL [R1+0x1234], R193 ;  /* 0x001234c101007387 */ /* 0x0007e80000100800 */
[----:B-1----:R-:W2:Y:S04]  /*34210*/  LDL.LU R195, [R1+0x15dc] ;  /* 0x0015dc0001c37983 */ /* 0x002ea80000300800 */
[----:B------:R-:W2:Y:S01]  /*34220*/  LDL.LU R194, [R1+0x15e0] ;  /* 0x0015e00001c27983 */ /* 0x000ea20000300800 */
[----:B----4-:R-:W-:Y:S01]  /*34230*/  MOV R6, R192 ;  /* 0x000000c000067202 */ /* 0x010fe20000000f00 */
[----:B------:R-:W-:Y:S01]  /*34240*/  IMAD.MOV.U32 R7, RZ, RZ, R193 ;  /* 0x000000ffff077224 */ /* 0x000fe200078e00c1 */
[----:B------:R-:W-:Y:S01]  /*34250*/  USEL UR12, UR12, URZ, !UP0 ;  /* 0x0000003f0c0c7287 */ /* 0x000fe2000c000000 */
[----:B------:R-:W4:Y:S04]  /*34260*/  LDL.LU R192, [R1+0x15e8] ;  /* 0x0015e80001c07983 */ /* 0x000f280000300800 */
[----:B------:R1:W-:Y:S01]  /*34270*/  LDGSTS.E [R0+0x2800c], desc[UR8][R6.64], P0 ;  /* 0x2800c00006007fae */ /* 0x0003e20008121848 */
[----:B---3--:R-:W-:-:S04]  /*34280*/  IADD3 R8, P2, R8, UR4, RZ ;  /* 0x0000000408087c10 */ /* 0x008fc8000ff5e0ff */
[----:B------:R-:W-:Y:S02]  /*34290*/  IADD3.X R13, R13, UR6, RZ, P2, !PT ;  /* 0x000000060d0d7c10 */ /* 0x000fe400097fe4ff */
[----:B------:R-:W-:Y:S01]  /*342a0*/  IADD3 R11, P3, R11, UR4, RZ ;  /* 0x000000040b0b7c10 */ /* 0x000fe2000ff7e0ff */
[----:B------:R-:W-:Y:S03]  /*342b0*/  STL [R1+0x1240], R8 ;  /* 0x0012400801007387 */ /* 0x000fe60000100800 */
[----:B------:R-:W-:Y:S01]  /*342c0*/  IADD3.X R12, R12, UR6, RZ, P3, !PT ;  /* 0x000000060c0c7c10 */ /* 0x000fe20009ffe4ff */
[----:B------:R3:W-:Y:S01]  /*342d0*/  STL [R1+0x123c], R13 ;  /* 0x00123c0d01007387 */ /* 0x0007e20000100800 */
[----:B-1----:R-:W-:Y:S01]  /*342e0*/  IMAD.MOV.U32 R6, RZ, RZ, R8 ;  /* 0x000000ffff067224 */ /* 0x002fe200078e0008 */
[----:B------:R-:W-:Y:S02]  /*342f0*/  MOV R7, R13 ;  /* 0x0000000d00077202 */ /* 0x000fe40000000f00 */
[----:B------:R-:W-:Y:S01]  /*34300*/  STL [R1+0x15c8], R11 ;  /* 0x0015c80b01007387 */ /* 0x000fe20000100800 */
[----:B------:R-:W-:-:S03]  /*34310*/  ISETP.NE.U32.AND P1, PT, RZ, UR12, PT ;  /* 0x0000000cff007c0c */ /* 0x000fc6000bf25070 */
[----:B------:R-:W4:Y:S04]  /*34320*/  LDL.LU R193, [R1+0x15e4] ;  /* 0x0015e40001c17983 */ /* 0x000f280000300800 */
[----:B------:R-:W-:Y:S04]  /*34330*/  STL [R1+0x15c4], R12 ;  /* 0x0015c40c01007387 */ /* 0x000fe80000100800 */
[----:B---3--:R-:W3:Y:S04]  /*34340*/  LDL.LU R13, [R1+0x15ec] ;  /* 0x0015ec00010d7983 */ /* 0x008ee80000300800 */
[----:B------:R-:W3:Y:S04]  /*34350*/  LDL.LU R8, [R1+0x15f0] ;  /* 0x0015f00001087983 */ /* 0x000ee80000300800 */
[----:B------:R1:W-:Y:S02]  /*34360*/  LDGSTS.E [R0+0x2c00c], desc[UR8][R6.64], P0 ;  /* 0x2c00c00006007fae */ /* 0x0003e40008121848 */
[----:B-1----:R-:W-:-:S02]  /*34370*/  IMAD.MOV.U32 R6, RZ, RZ, R11 ;  /* 0x000000ffff067224 */ /* 0x002fc400078e000b */
[----:B------:R-:W-:-:S05]  /*34380*/  IMAD.MOV.U32 R7, RZ, RZ, R12 ;  /* 0x000000ffff077224 */ /* 0x000fca00078e000c */
[----:B------:R1:W-:Y:S01]  /*34390*/  LDGSTS.E [R0+0x30000], desc[UR8][R6.64], P1 ;  /* 0x3000000006007fae */ /* 0x0003e20008921848 */
[----:B--2---:R-:W-:-:S04]  /*343a0*/  IADD3 R2, P0, R2, UR4, RZ ;  /* 0x0000000402027c10 */ /* 0x004fc8000ff1e0ff */
[----:B------:R-:W-:Y:S01]  /*343b0*/  IADD3.X R10, R10, UR6, RZ, P0, !PT ;  /* 0x000000060a0a7c10 */ /* 0x000fe200087fe4ff */
[----:B------:R2:W-:Y:S01]  /*343c0*/  STL [R1+0x15d0], R2 ;  /* 0x0015d00201007387 */ /* 0x0005e20000100800 */
[----:B------:R-:W-:-:S03]  /*343d0*/  IADD3 R3, P2, R3, UR4, RZ ;  /* 0x0000000403037c10 */ /* 0x000fc6000ff5e0ff */
[----:B------:R2:W-:Y:S01]  /*343e0*/  STL [R1+0x15cc], R10 ;  /* 0x0015cc0a01007387 */ /* 0x0005e20000100800 */
[----:B-1----:R-:W-:Y:S02]  /*343f0*/  MOV R6, R2 ;  /* 0x0000000200067202 */ /* 0x002fe40000000f00 */
[----:B------:R-:W-:Y:S01]  /*34400*/  IADD3.X R9, R9, UR6, RZ, P2, !PT ;  /* 0x0000000609097c10 */ /* 0x000fe200097fe4ff */
[----:B------:R-:W-:Y:S04]  /*34410*/  STL [R1+0x15d8], R3 ;  /* 0x0015d80301007387 */ /* 0x000fe80000100800 */
[----:B--2---:R-:W2:Y:S01]  /*34420*/  LDL.LU R2, [R1+0x15f8] ;  /* 0x0015f80001027983 */ /* 0x004ea20000300800 */
[----:B------:R-:W-:-:S03]  /*34430*/  IMAD.MOV.U32 R7, RZ, RZ, R10 ;  /* 0x000000ffff077224 */ /* 0x000fc600078e000a */
[----:B------:R1:W-:Y:S04]  /*34440*/  STL [R1+0x15d4], R9 ;  /* 0x0015d40901007387 */ /* 0x0003e80000100800 */
[----:B------:R-:W2:Y:S04]  /*34450*/  LDL.LU R12, [R1+0x15f4] ;  /* 0x0015f400010c7983 */ /* 0x000ea80000300800 */
[----:B------:R-:W2:Y:S04]  /*34460*/  LDL.LU R11, [R1+0x15fc] ;  /* 0x0015fc00010b7983 */ /* 0x000ea80000300800 */
[----:B------:R1:W-:Y:S04]  /*34470*/  LDGSTS.E [R0+0x34000], desc[UR8][R6.64], P1 ;  /* 0x3400000006007fae */ /* 0x0003e80008921848 */
[----:B------:R-:W2:Y:S01]  /*34480*/  LDL.LU R10, [R1+0x1600] ;  /* 0x00160000010a7983 */ /* 0x000ea20000300800 */
[----:B-1----:R-:W-:Y:S01]  /*34490*/  MOV R7, R9 ;  /* 0x0000000900077202 */ /* 0x002fe20000000f00 */
[----:B------:R-:W-:-:S02]  /*344a0*/  IMAD.MOV.U32 R6, RZ, RZ, R3 ;  /* 0x000000ffff067224 */ /* 0x000fc400078e0003 */
[----:B------:R-:W2:Y:S04]  /*344b0*/  LDL.LU R9, [R1+0x1604] ;  /* 0x0016040001097983 */ /* 0x000ea80000300800 */
[----:B------:R-:W2:Y:S01]  /*344c0*/  LDL.LU R3, [R1+0x1608] ;  /* 0x0016080001037983 */ /* 0x000ea20000300800 */
        /* <DEDUP_REMOVED lines=9> */
[----:B----4-:R-:W-:-:S03]  /*34560*/  IADD3 R192, P1, R192, UR4, RZ ;  /* 0x00000004c0c07c10 */ /* 0x010fc6000ff3e0ff */
[----:B------:R4:W-:Y:S01]  /*34570*/  STL [R1+0x15e0], R194 ;  /* 0x0015e0c201007387 */ /* 0x0009e20000100800 */
[----:B------:R-:W-:-:S03]  /*34580*/  ISETP.NE.U32.AND P0, PT, RZ, UR12, PT ;  /* 0x0000000cff007c0c */ /* 0x000fc6000bf05070 */
[----:B------:R4:W-:Y:S04]  /*34590*/  STL [R1+0x15dc], R195 ;  /* 0x0015dcc301007387 */ /* 0x0009e80000100800 */
[----:B------:R-:W-:Y:S01]  /*345a0*/  STL [R1+0x15e8], R192 ;  /* 0x0015e8c001007387 */ /* 0x000fe20000100800 */
[----:B------:R-:W-:-:S05]  /*345b0*/  IADD3.X R193, R193, UR6, RZ, P1, !PT ;  /* 0x00000006c1c17c10 */ /* 0x000fca0008ffe4ff */
[----:B------:R-:W-:Y:S01]  /*345c0*/  STL [R1+0x15e4], R193 ;  /* 0x0015e4c101007387 */ /* 0x000fe20000100800 */
[----:B---3--:R-:W-:-:S04]  /*345d0*/  IADD3 R8, P2, R8, UR4, RZ ;  /* 0x0000000408087c10 */ /* 0x008fc8000ff5e0ff */
[----:B------:R-:W-:Y:S01]  /*345e0*/  IADD3.X R13, R13, UR6, RZ, P2, !PT ;  /* 0x000000060d0d7c10 */ /* 0x000fe200097fe4ff */
[----:B------:R3:W-:Y:S04]  /*345f0*/  STL [R1+0x15f0], R8 ;  /* 0x0015f00801007387 */ /* 0x0007e80000100800 */
[----:B------:R-:W2:Y:S04]  /*34600*/  LDL.LU R196, [R1+0x1610] ;  /* 0x0016100001c47983 */ /* 0x000ea80000300800 */
[----:B------:R-:W-:Y:S01]  /*34610*/  STL [R1+0x15ec], R13 ;  /* 0x0015ec0d01007387 */ /* 0x000fe20000100800 */
[----:B-1----:R-:W-:-:S03]  /*34620*/  MOV R6, R192 ;  /* 0x000000c000067202 */ /* 0x002fc60000000f00 */
[----:B----4-:R-:W4:Y:S01]  /*34630*/  LDL.LU R194, [R1+0x1618] ;  /* 0x0016180001c27983 */ /* 0x010f220000300800 */
[----:B------:R-:W-:-:S03]  /*34640*/  IMAD.MOV.U32 R7, RZ, RZ, R193 ;  /* 0x000000ffff077224 */ /* 0x000fc600078e00c1 */
[----:B------:R-:W4:Y:S04]  /*34650*/  LDL.LU R197, [R1+0x160c] ;  /* 0x00160c0001c57983 */ /* 0x000f280000300800 */
[----:B------:R-:W4:Y:S04]  /*34660*/  LDL.LU R195, [R1+0x1614] ;  /* 0x0016140001c37983 */ /* 0x000f280000300800 */
[----:B------:R1:W-:Y:S02]  /*34670*/  LDGSTS.E [R0+0x30004], desc[UR8][R6.64], P0 ;  /* 0x3000400006007fae */ /* 0x0003e40008121848 */
[----:B-1----:R-:W-:-:S02]  /*34680*/  IMAD.MOV.U32 R6, RZ, RZ, R8 ;  /* 0x000000ffff067224 */ /* 0x002fc400078e0008 */
[----:B---3--:R-:W3:Y:S01]  /*34690*/  LDL.LU R8, [R1+0x1620] ;  /* 0x0016200001087983 */ /* 0x008ee20000300800 */
[----:B------:R-:W-:-:S05]  /*346a0*/  MOV R7, R13 ;  /* 0x0000000d00077202 */ /* 0x000fca0000000f00 */
[----:B------:R1:W-:Y:S01]  /*346b0*/  LDGSTS.E [R0+0x34004], desc[UR8][R6.64], P0 ;  /* 0x3400400006007fae */ /* 0x0003e20008121848 */
[----:B--2---:R-:W-:-:S04]  /*346c0*/  IADD3 R2, P1, R2, UR4, RZ ;  /* 0x0000000402027c10 */ /* 0x004fc8000ff3e0ff */
[----:B------:R-:W-:Y:S01]  /*346d0*/  IADD3.X R12, R12, UR6, RZ, P1, !PT ;  /* 0x000000060c0c7c10 */ /* 0x000fe20008ffe4ff */
[----:B------:R2:W-:Y:S04]  /*346e0*/  STL [R1+0x15f8], R2 ;  /* 0x0015f80201007387 */ /* 0x0005e80000100800 */
[----:B------:R2:W-:Y:S04]  /*346f0*/  STL [R1+0x15f4], R12 ;  /* 0x0015f40c01007387 */ /* 0x0005e80000100800 */
[----:B------:R-:W3:Y:S01]  /*34700*/  LDL.LU R193, [R1+0x161c] ;  /* 0x00161c0001c17983 */ /* 0x000ee20000300800 */
[----:B------:R-:W-:Y:S01]  /*34710*/  IADD3 R10, P2, R10, UR4, RZ ;  /* 0x000000040a0a7c10 */ /* 0x000fe2000ff5e0ff */
[----:B-1----:R-:W-:-:S02]  /*34720*/  IMAD.MOV.U32 R6, RZ, RZ, R2 ;  /* 0x000000ffff067224 */ /* 0x002fc400078e0002 */
[----:B------:R-:W-:Y:S01]  /*34730*/  IMAD.MOV.U32 R7, RZ, RZ, R12 ;  /* 0x000000ffff077224 */ /* 0x000fe200078e000c */
[----:B------:R-:W-:Y:S01]  /*34740*/  IADD3.X R11, R11, UR6, RZ, P2, !PT ;  /* 0x000000060b0b7c10 */ /* 0x000fe200097fe4ff */
[----:B--2---:R-:W2:Y:S04]  /*34750*/  LDL.LU R2, [R1+0x1628] ;  /* 0x0016280001027983 */ /* 0x004ea80000300800 */
[----:B------:R-:W-:Y:S01]  /*34760*/  STL [R1+0x1600], R10 ;  /* 0x0016000a01007387 */ /* 0x000fe20000100800 */
[----:B------:R-:W-:-:S03]  /*34770*/  IADD3 R3, P3, R3, UR4, RZ ;  /* 0x0000000403037c10 */ /* 0x000fc6000ff7e0ff */
[----:B------:R1:W-:Y:S01]  /*34780*/  STL [R1+0x15fc], R11 ;  /* 0x0015fc0b01007387 */ /* 0x0003e20000100800 */
[----:B------:R-:W-:-:S03]  /*34790*/  IADD3.X R9, R9, UR6, RZ, P3, !PT ;  /* 0x0000000609097c10 */ /* 0x000fc60009ffe4ff */
[----:B------:R-:W-:Y:S04]  /*347a0*/  STL [R1+0x1608], R3 ;  /* 0x0016080301007387 */ /* 0x000fe80000100800 */
[----:B------:R-:W2:Y:S04]  /*347b0*/  LDL.LU R12, [R1+0x1624] ;  /* 0x00162400010c7983 */ /* 0x000ea80000300800 */
[----:B------:R1:W-:Y:S04]  /*347c0*/  LDGSTS.E [R0+0x38004], desc[UR8][R6.64], P0 ;  /* 0x3800400006007fae */ /* 0x0003e80008121848 */
[----:B------:R1:W-:Y:S04]  /*347d0*/  STL [R1+0x1604], R9 ;  /* 0x0016040901007387 */ /* 0x0003e80000100800 */
[----:B------:R-:W2:Y:S01]  /*347e0*/  LDL.LU R192, [R1+0x162c] ;  /* 0x00162c0001c07983 */ /* 0x000ea20000300800 */
[----:B-1----:R-:W-:-:S03]  /*347f0*/  IMAD.MOV.U32 R7, RZ, RZ, R11 ;  /* 0x000000ffff077224 */ /* 0x002fc600078e000b */
[----:B------:R-:W2:Y:S01]  /*34800*/  LDL.LU R11, [R1+0x1630] ;  /* 0x00163000010b7983 */ /* 0x000ea20000300800 */
[----:B------:R-:W-:Y:S01]  /*34810*/  UISETP.GT.AND UP1, UPT, UR16, 0x66, UPT ;  /* 0x000000661000788c */ /* 0x000fe2000bf24270 */
[----:B------:R-:W-:Y:S02]  /*34820*/  MOV R6, R10 ;  /* 0x0000000a00067202 */ /* 0x000fe40000000f00 */
[----:B------:R-:W2:Y:S01]  /*34830*/  LDL.LU R13, [R1+0x1634] ;  /* 0x00163400010d7983 */ /* 0x000ea20000300800 */
[----:B------:R-:W-:-:S03]  /*34840*/  USEL UR12, URZ, 0x4, !UP1 ;  /* 0x000000043f0c7887 */ /* 0x000fc6000c800000 */
[----:B------:R1:W-:Y:S01]  /*34850*/  LDGSTS.E [R0+0x3c004], desc[UR8][R6.64], P0 ;  /* 0x3c00400006007fae */ /* 0x0003e20008121848 */
[----:B------:R-:W-:-:S03]  /*34860*/  USEL UR12, UR12, URZ, !UP0 ;  /* 0x0000003f0c0c7287 */ /* 0x000fc6000c000000 */
[----:B------:R-:W2:Y:S03]  /*34870*/  LDL.LU R10, [R1+0x1638] ;  /* 0x00163800010a7983 */ /* 0x000ea60000300800 */
[----:B------:R-:W-:Y:S02]  /*34880*/  ISETP.NE.U32.AND P1, PT, RZ, UR12, PT ;  /* 0x0000000cff007c0c */ /* 0x000fe4000bf25070 */
[----:B-1----:R-:W-:Y:S01]  /*34890*/  MOV R7, R9 ;  /* 0x0000000900077202 */ /* 0x002fe20000000f00 */
[----:B------:R-:W-:Y:S01]  /*348a0*/  IMAD.MOV.U32 R6, RZ, RZ, R3 ;  /* 0x000000ffff067224 */ /* 0x000fe200078e0003 */
[----:B------:R-:W2:Y:S04]  /*348b0*/  LDL.LU R9, [R1+0x163c] ;  /* 0x00163c0001097983 */ /* 0x000ea80000300800 */
[----:B------:R-:W2:Y:S05]  /*348c0*/  LDL.LU R3, [R1+0x1640] ;  /* 0x0016400001037983 */ /* 0x000eaa0000300800 */
[----:B------:R1:W-:Y:S01]  /*348d0*/  LDGSTS.E [R0+0x30008], desc[UR8][R6.64], P1 ;  /* 0x3000800006007fae */ /* 0x0003e20008921848 */
[----:B------:R-:W-:-:S04]  /*348e0*/  UISETP.GT.AND UP1, UPT, UR16, 0x67, UPT ;  /* 0x000000671000788c */ /* 0x000fc8000bf24270 */
[----:B------:R-:W-:-:S04]  /*348f0*/  USEL UR12, URZ, 0x4, !UP1 ;  /* 0x000000043f0c7887 */ /* 0x000fc8000c800000 */
[----:B------:R-:W-:Y:S01]  /*34900*/  USEL UR12, UR12, URZ, !UP0 ;  /* 0x0000003f0c0c7287 */ /* 0x000fe2000c000000 */
[----:B------:R-:W-:-:S05]  /*34910*/  IADD3 R196, P0, R196, UR4, RZ ;  /* 0x00000004c4c47c10 */ /* 0x000fca000ff1e0ff */
[----:B-1----:R-:W-:Y:S01]  /*34920*/  IMAD.MOV.U32 R6, RZ, RZ, R196 ;  /* 0x000000ffff067224 */ /* 0x002fe200078e00c4 */
[----:B----4-:R-:W-:Y:S02]  /*34930*/  IADD3 R194, P2, R194, UR4, RZ ;  /* 0x00000004c2c27c10 */ /* 0x010fe4000ff5e0ff */
[----:B------:R-:W-:Y:S02]  /*34940*/  IADD3.X R197, R197, UR6, RZ, P0, !PT ;  /* 0x00000006c5c57c10 */ /* 0x000fe400087fe4ff */
[----:B------:R-:W-:-:S03]  /*34950*/  IADD3.X R195, R195, UR6, RZ, P2, !PT ;  /* 0x00000006c3c37c10 */ /* 0x000fc600097fe4ff */
[----:B------:R-:W-:-:S05]  /*34960*/  IMAD.MOV.U32 R7, RZ, RZ, R197 ;  /* 0x000000ffff077224 */ /* 0x000fca00078e00c5 */
        /* <DEDUP_REMOVED lines=11> */
[----:B------:R-:W-:-:S04]  /*34a20*/  IADD3.X R193, R193, UR6, RZ, P0, !PT ;  /* 0x00000006c1c17c10 */ /* 0x000fc800087fe4ff */
[----:B------:R-:W-:-:S05]  /*34a30*/  MOV R7, R193 ;  /* 0x000000c100077202 */ /* 0x000fca0000000f00 */
[----:B------:R4:W-:Y:S01]  /*34a40*/  LDGSTS.E [R0+0x3c008], desc[UR8][R6.64], P1 ;  /* 0x3c00800006007fae */ /* 0x0009e20008921848 */
[----:B--2---:R-:W-:-:S03]  /*34a50*/  IADD3 R2, P1, R2, UR4, RZ ;  /* 0x0000000402027c10 */ /* 0x004fc6000ff3e0ff */
[----:B------:R-:W-:Y:S04]  /*34a60*/  STL [R1+0x161c], R193 ;  /* 0x00161cc101007387 */ /* 0x000fe80000100800 */
[----:B-1----:R-:W2:Y:S04]  /*34a70*/  LDL.LU R194, [R1+0xa44] ;  /* 0x000a440001c27983 */ /* 0x002ea80000300800 */
[----:B---3--:R-:W3:Y:S01]  /*34a80*/  LDL.LU R8, [R1+0xa48] ;  /* 0x000a480001087983 */ /* 0x008ee20000300800 */
[----:B------:R-:W-:-:S03]  /*34a90*/  IADD3.X R12, R12, UR6, RZ, P1, !PT ;  /* 0x000000060c0c7c10 */ /* 0x000fc60008ffe4ff */
[----:B------:R-:W-:Y:S01]  /*34aa0*/  STL [R1+0x1628], R2 ;  /* 0x0016280201007387 */ /* 0x000fe20000100800 */
[----:B------:R-:W-:-:S03]  /*34ab0*/  ISETP.NE.U32.AND P0, PT, RZ, UR12, PT ;  /* 0x0000000cff007c0c */ /* 0x000fc6000bf05070 */
[----:B------:R1:W-:Y:S01]  /*34ac0*/  STL [R1+0x1624], R12 ;  /* 0x0016240c01007387 */ /* 0x0003e20000100800 */
[----:B----4-:R-:W-:Y:S02]  /*34ad0*/  IMAD.MOV.U32 R7, RZ, RZ, R12 ;  /* 0x000000ffff077224 */ /* 0x010fe400078e000c */
[----:B------:R-:W-:-:S07]  /*34ae0*/  IMAD.MOV.U32 R6, RZ, RZ, R2 ;  /* 0x000000ffff067224 */ /* 0x000fce00078e0002 */
[----:B------:R4:W-:Y:S01]  /*34af0*/  LDGSTS.E [R0+0x3000c], desc[UR8][R6.64], P0 ;  /* 0x3000c00006007fae */ /* 0x0009e20008121848 */
[----:B------:R-:W-:-:S04]  /*34b00*/  IADD3 R11, P2, R11, UR4, RZ ;  /* 0x000000040b0b7c10 */ /* 0x000fc8000ff5e0ff */
[----:B------:R-:W-:Y:S01]  /*34b10*/  IADD3.X R192, R192, UR6, RZ, P2, !PT ;  /* 0x00000006c0c07c10 */ /* 0x000fe200097fe4ff */
[----:B------:R4:W-:Y:S04]  /*34b20*/  STL [R1+0x1630], R11 ;  /* 0x0016300b01007387 */ /* 0x0009e80000100800 */
[----:B-1----:R-:W2:Y:S04]  /*34b30*/  LDL.LU R12, [R1+0xa50] ;  /* 0x000a5000010c7983 */ /* 0x002ea80000300800 */
[----:B------:R1:W-:Y:S04]  /*34b40*/  STL [R1+0x162c], R192 ;  /* 0x00162cc001007387 */ /* 0x0003e80000100800 */
[----:B------:R-:W2:Y:S04]  /*34b50*/  LDL.LU R2, [R1+0xa58] ;  /* 0x000a580001027983 */ /* 0x000ea80000300800 */
[----:B------:R-:W2:Y:S01]  /*34b60*/  LDL.LU R193, [R1+0xa4c] ;  /* 0x000a4c0001c17983 */ /* 0x000ea20000300800 */
[----:B----4-:R-:W-:-:S03]  /*34b70*/  MOV R6, R11 ;  /* 0x0000000b00067202 */ /* 0x010fc60000000f00 */
[----:B------:R-:W4:Y:S01]  /*34b80*/  LDL.LU R11, [R1+0xa54] ;  /* 0x000a5400010b7983 */ /* 0x000f220000300800 */
        /* <DEDUP_REMOVED lines=12> */
[----:B------:R-:W4:Y:S04]  /*34c50*/  LDL.LU R192, [R1+0xa5c] ;  /* 0x000a5c0001c07983 */ /* 0x000f280000300800 */
[----:B------:R-:W4:Y:S04]  /*34c60*/  LDL.LU R10, [R1+0xa60] ;  /* 0x000a6000010a7983 */ /* 0x000f280000300800 */
[----:B------:R1:W-:Y:S01]  /*34c70*/  LDGSTS.E [R0+0x3800c], desc[UR8][R6.64], P0 ;  /* 0x3800c00006007fae */ /* 0x0003e20008121848 */
[----:B------:R-:W-:Y:S01]  /*34c80*/  UISETP.GT.AND UP1, UPT, UR16, 0x8, UPT ;  /* 0x000000081000788c */ /* 0x000fe2000bf24270 */
[----:B-1----:R-:W-:-:S02]  /*34c90*/  IMAD.MOV.U32 R7, RZ, RZ, R9 ;  /* 0x000000ffff077224 */ /* 0x002fc400078e0009 */
[----:B------:R-:W-:Y:S01]  /*34ca0*/  IMAD.MOV.U32 R6, RZ, RZ, R3 ;  /* 0x000000ffff067224 */ /* 0x000fe200078e0003 */
[----:B------:R-:W4:Y:S04]  /*34cb0*/  LDL.LU R9, [R1+0xa64] ;  /* 0x000a640001097983 */ /* 0x000f280000300800 */
[----:B------:R-:W4:Y:S04]  /*34cc0*/  LDL.LU R3, [R1+0xa68] ;  /* 0x000a680001037983 */ /* 0x000f280000300800 */
[----:B------:R-:W4:Y:S01]  /*34cd0*/  LDL.LU R195, [R1+0xa6c] ;  /* 0x000a6c0001c37983 */ /* 0x000f220000300800 */
[----:B------:R-:W-:-:S03]  /*34ce0*/  USEL UR12, URZ, 0x4, !UP1 ;  /* 0x000000043f0c7887 */ /* 0x000fc6000c800000 */
[----:B------:R-:W4:Y:S01]  /*34cf0*/  LDL.LU R13, [R1+0xa70] ;  /* 0x000a7000010d7983 */ /* 0x000f220000300800 */
[----:B------:R-:W-:-:S03]  /*34d00*/  USEL UR12, UR12, URZ, !UP0 ;  /* 0x0000003f0c0c7287 */ /* 0x000fc6000c000000 */
[----:B------:R1:W-:Y:S03]  /*34d10*/  LDGSTS.E [R0+0x3c00c], desc[UR8][R6.64], P0 ;  /* 0x3c00c00006007fae */ /* 0x0003e60008121848 */
[----:B------:R-:W-:Y:S02]  /*34d20*/  ISETP.NE.U32.AND P0, PT, RZ, UR12, PT ;  /* 0x0000000cff007c0c */ /* 0x000fe4000bf05070 */
[----:B-1----:R-:W-:-:S04]  /*34d30*/  LOP3.LUT R0, R4, 0x20, RZ, 0x3c, !PT ;  /* 0x0000002004007812 */ /* 0x002fc800078e3cff */
[----:B------:R-:W-:Y:S02]  /*34d40*/  IADD3 R0, R0, UR17, RZ ;  /* 0x0000001100007c10 */ /* 0x000fe4000fffe0ff */
[----:B---3--:R-:W-:-:S04]  /*34d50*/  IADD3 R8, P1, R8, UR4, RZ ;  /* 0x0000000408087c10 */ /* 0x008fc8000ff3e0ff */
[----:B--2---:R-:W-:Y:S01]  /*34d60*/  IADD3.X R194, R194, UR6, RZ, P1, !PT ;  /* 0x00000006c2c27c10 */ /* 0x004fe20008ffe4ff */
[----:B------:R-:W-:Y:S01]  /*34d70*/  IMAD.MOV.U32 R6, RZ, RZ, R8 ;  /* 0x000000ffff067224 */ /* 0x000fe200078e0008 */
[----:B------:R1:W-:Y:S03]  /*34d80*/  STL [R1+0xa48], R8 ;  /* 0x000a480801007387 */ /* 0x0003e60000100800 */
[----:B------:R-:W-:Y:S01]  /*34d90*/  IMAD.MOV.U32 R7, RZ, RZ, R194 ;  /* 0x000000ffff077224 */ /* 0x000fe200078e00c2 */
[----:B------:R-:W-:Y:S04]  /*34da0*/  STL [R1+0xa44], R194 ;  /* 0x000a44c201007387 */ /* 0x000fe80000100800 */
[----:B------:R2:W-:Y:S04]  /*34db0*/  LDGSTS.E [R0], desc[UR8][R6.64], P0 ;  /* 0x0000000006007fae */ /* 0x0005e80008121848 */
[----:B-1----:R-:W3:Y:S01]  /*34dc0*/  LDL.LU R8, [R1+0xa78] ;  /* 0x000a780001087983 */ /* 0x002ee20000300800 */
[----:B------:R-:W-:-:S05]  /*34dd0*/  IADD3 R12, P1, R12, UR4, RZ ;  /* 0x000000040c0c7c10 */ /* 0x000fca000ff3e0ff */
[----:B------:R1:W-:Y:S01]  /*34de0*/  STL [R1+0xa50], R12 ;  /* 0x000a500c01007387 */ /* 0x0003e20000100800 */
[----:B------:R-:W-:Y:S02]  /*34df0*/  IADD3 R2, P2, R2, UR4, RZ ;  /* 0x0000000402027c10 */ /* 0x000fe4000ff5e0ff */
[----:B------:R-:W-:Y:S02]  /*34e00*/  IADD3.X R193, R193, UR6, RZ, P1, !PT ;  /* 0x00000006c1c17c10 */ /* 0x000fe40008ffe4ff */
[----:B--2---:R-:W-:-:S03]  /*34e10*/  MOV R6, R12 ;  /* 0x0000000c00067202 */ /* 0x004fc60000000f00 */
[----:B------:R2:W-:Y:S04]  /*34e20*/  STL [R1+0xa4c], R193 ;  /* 0x000a4cc101007387 */ /* 0x0005e80000100800 */
[----:B------:R-:W-:Y:S01]  /*34e30*/  STL [R1+0xa58], R2 ;  /* 0x000a580201007387 */ /* 0x000fe20000100800 */
[----:B----4-:R-:W-:-:S03]  /*34e40*/  IADD3.X R11, R11, UR6, RZ, P2, !PT ;  /* 0x000000060b0b7c10 */ /* 0x010fc600097fe4ff */
[----:B-1----:R-:W4:Y:S01]  /*34e50*/  LDL.LU R12, [R1+0xa74] ;  /* 0x000a7400010c7983 */ /* 0x002f220000300800 */
        /* <DEDUP_REMOVED lines=10> */
[----:B------:R-:W-:Y:S02]  /*34f00*/  UISETP.GT.AND UP1, UPT, UR16, 0x9, UPT ;  /* 0x000000091000788c */ /* 0x000fe4000bf24270 */
[----:B------:R1:W-:Y:S01]  /*34f10*/  LDGSTS.E [R0+0x8000], desc[UR8][R6.64], P0 ;  /* 0x0800000006007fae */ /* 0x0003e20008121848 */
[----:B------:R-:W-:Y:S01]  /*34f20*/  IADD3.X R192, R192, UR6, RZ, P1, !PT ;  /* 0x00000006c0c07c10 */ /* 0x000fe20008ffe4ff */
[----:B------:R-:W-:-:S02]  /*34f30*/  USEL UR12, URZ, 0x4, !UP1 ;  /* 0x000000043f0c7887 */ /* 0x000fc4000c800000 */
[----:B------:R1:W-:Y:S04]  /*34f40*/  STL [R1+0xa60], R10 ;  /* 0x000a600a01007387 */ /* 0x0003e80000100800 */
[----:B------:R1:W-:Y:S01]  /*34f50*/  STL [R1+0xa5c], R192 ;  /* 0x000a5cc001007387 */ /* 0x0003e20000100800 */
[----:B------:R-:W-:Y:S01]  /*34f60*/  IADD3 R3, P1, R3, UR4, RZ ;  /* 0x0000000403037c10 */ /* 0x000fe2000ff3e0ff */
[----:B-1----:R-:W-:Y:S02]  /*34f70*/  IMAD.MOV.U32 R6, RZ, RZ, R10 ;  /* 0x000000ffff067224 */ /* 0x002fe400078e000a */
[----:B------:R-:W-:Y:S01]  /*34f80*/  IMAD.MOV.U32 R7, RZ, RZ, R192 ;  /* 0x000000ffff077224 */ /* 0x000fe200078e00c0 */
[----:B------:R-:W-:Y:S01]  /*34f90*/  IADD3.X R9, R9, UR6, RZ, P1, !PT ;  /* 0x0000000609097c10 */ /* 0x000fe20008ffe4ff */
        /* <DEDUP_REMOVED lines=16> */
[----:B-1----:R-:W-:Y:S01]  /*350a0*/  IMAD.MOV.U32 R6, RZ, RZ, R13 ;  /* 0x000000ffff067224 */ /* 0x002fe200078e000d */
[----:B------:R-:W-:-:S05]  /*350b0*/  MOV R7, R195 ;  /* 0x000000c300077202 */ /* 0x000fca0000000f00 */
[----:B------:R1:W-:Y:S01]  /*350c0*/  LDGSTS.E [R0+0x4004], desc[UR8][R6.64], P0 ;  /* 0x0400400006007fae */ /* 0x0003e20008121848 */
[----:B---3--:R-:W-:-:S05]  /*350d0*/  IADD3 R8, P1, R8, UR4, RZ ;  /* 0x0000000408087c10 */ /* 0x008fca000ff3e0ff */
[----:B------:R-:W-:Y:S01]  /*350e0*/  STL [R1+0xa78], R8 ;  /* 0x000a780801007387 */ /* 0x000fe20000100800 */
[----:B-1----:R-:W-:Y:S01]  /*350f0*/  IMAD.MOV.U32 R6, RZ, RZ, R8 ;  /* 0x000000ffff067224 */ /* 0x002fe200078e0008 */
[----:B----4-:R-:W-:-:S05]  /*35100*/  IADD3.X R12, R12, UR6, RZ, P1, !PT ;  /* 0x000000060c0c7c10 */ /* 0x010fca0008ffe4ff */
[----:B------:R1:W-:Y:S01]  /*35110*/  STL [R1+0xa74], R12 ;  /* 0x000a740c01007387 */ /* 0x0003e20000100800 */
[----:B------:R-:W-:-:S03]  /*35120*/  IMAD.MOV.U32 R7, RZ, RZ, R12 ;  /* 0x000000ffff077224 */ /* 0x000fc600078e000c */
        /* <DEDUP_REMOVED lines=10> */
[----:B----4-:R-:W-:-:S03]  /*351d0*/  MOV R6, R11 ;  /* 0x0000000b00067202 */ /* 0x010fc60000000f00 */
        /* <DEDUP_REMOVED lines=16> */
[----:B------:R1:W-:Y:S04]  /*352e0*/  STL [R1+0xa90], R10 ;  /* 0x000a900a01007387 */ /* 0x0003e80000100800 */
[----:B------:R1:W-:Y:S04]  /*352f0*/  STL [R1+0xa8c], R192 ;  /* 0x000a8cc001007387 */ /* 0x0003e80000100800 */
[----:B------:R1:W-:Y:S01]  /*35300*/  LDGSTS.E [R0+0x8], desc[UR8][R6.64], P1 ;  /* 0x0000800006007fae */ /* 0x0003e20008921848 */
[----:B------:R-:W-:-:S05]  /*35310*/  IADD3 R3, P2, R3, UR4, RZ ;  /* 0x0000000403037c10 */ /* 0x000fca000ff5e0ff */
        /* <DEDUP_REMOVED lines=8> */
[----:B-1----:R-:W-:-:S03]  /*353a0*/  IMAD.MOV.U32 R7, RZ, RZ, R9 ;  /* 0x000000ffff077224 */ /* 0x002fc600078e0009 */
[----:B------:R-:W4:Y:S01]  /*353b0*/  LDL.LU R9, [R1+0xac0] ;  /* 0x000ac00001097983 */ /* 0x000f220000300800 */
[----:B------:R-:W-:-:S03]  /*353c0*/  MOV R6, R3 ;  /* 0x0000000300067202 */ /* 0x000fc60000000f00 */
[----:B------:R-:W4:Y:S04]  /*353d0*/  LDL.LU R194, [R1+0xe44] ;  /* 0x000e440001c27983 */ /* 0x000f280000300800 */
[----:B------:R-:W4:Y:S04]  /*353e0*/  LDL.LU R3, [R1+0xe48] ;  /* 0x000e480001037983 */ /* 0x000f280000300800 */
[----:B------:R1:W-:Y:S01]  /*353f0*/  LDGSTS.E [R0+0x8008], desc[UR8][R6.64], P1 ;  /* 0x0800800006007fae */ /* 0x0003e20008921848 */
[----:B---3--:R-:W-:-:S04]  /*35400*/  IADD3 R12, P0, R12, UR4, RZ ;  /* 0x000000040c0c7c10 */ /* 0x008fc8000ff1e0ff */
[----:B------:R-:W-:Y:S01]  /*35410*/  IADD3.X R13, R13, UR6, RZ, P0, !PT ;  /* 0x000000060d0d7c10 */ /* 0x000fe200087fe4ff */
[----:B-1----:R-:W-:-:S03]  /*35420*/  IMAD.MOV.U32 R6, RZ, RZ, R12 ;  /* 0x000000ffff067224 */ /* 0x002fc600078e000c */
[----:B------:R-:W-:-:S05]  /*35430*/  MOV R7, R13 ;  /* 0x0000000d00077202 */ /* 0x000fca0000000f00 */
        /* <DEDUP_REMOVED lines=11> */
[----:B-1----:R-:W-:-:S03]  /*354f0*/  IMAD.MOV.U32 R7, RZ, RZ, R11 ;  /* 0x000000ffff077224 */ /* 0x002fc600078e000b */
[----:B------:R-:W3:Y:S01]  /*35500*/  LDL.LU R13, [R1+0xe4c] ;  /* 0x000e4c00010d7983 */ /* 0x000ee20000300800 */
[----:B------:R-:W-:-:S03]  /*35510*/  IMAD.MOV.U32 R6, RZ, RZ, R8 ;  /* 0x000000ffff067224 */ /* 0x000fc600078e0008 */
        /* <DEDUP_REMOVED lines=8> */
[----:B------:R-:W-:-:S07]  /*355a0*/  IADD3.X R10, R10, UR6, RZ, P1, !PT ;  /* 0x000000060a0a7c10 */ /* 0x000fce0008ffe4ff */
[----:B------:R1:W-:Y:S04]  /*355b0*/  LDGSTS.E [R0+0xc], desc[UR8][R6.64], P0 ;  /* 0x0000c00006007fae */ /* 0x0003e80008121848 */
[----:B------:R-:W-:Y:S01]  /*355c0*/  STL [R1+0xab8], R2 ;  /* 0x000ab80201007387 */ /* 0x000fe20000100800 */
[----:B-1----:R-:W-:Y:S01]  /*355d0*/  MOV R6, R193 ;  /* 0x000000c100067202 */ /* 0x002fe20000000f00 */
[----:B------:R-:W-:Y:S02]  /*355e0*/  IMAD.MOV.U32 R7, RZ, RZ, R195 ;  /* 0x000000ffff077224 */ /* 0x000fe400078e00c3 */
[----:B------:R1:W-:Y:S04]  /*355f0*/  STL [R1+0xab4], R10 ;  /* 0x000ab40a01007387 */ /* 0x0003e80000100800 */
[----:B------:R4:W-:Y:S04]  /*35600*/  LDGSTS.E [R0+0x400c], desc[UR8][R6.64], P0 ;  /* 0x0400c00006007fae */ /* 0x0009e80008121848 */
[----:B------:R-:W2:Y:S01]  /*35610*/  LDL.LU R193, [R1+0xe5c] ;  /* 0x000e5c0001c17983 */ /* 0x000ea20000300800 */
[----:B------:R-:W-:-:S02]  /*35620*/  IADD3 R9, P2, R9, UR4, RZ ;  /* 0x0000000409097c10 */ /* 0x000fc4000ff5e0ff */
[----:B----4-:R-:W-:Y:S02]  /*35630*/  MOV R7, R10 ;  /* 0x0000000a00077202 */ /* 0x010fe40000000f00 */
[----:B-1----:R-:W4:Y:S01]  /*35640*/  LDL.LU R10, [R1+0xe60] ;  /* 0x000e6000010a7983 */ /* 0x002f220000300800 */
        /* <DEDUP_REMOVED lines=19> */
[----:B------:R-:W-:Y:S02]  /*35780*/  ISETP.NE.U32.AND P1, PT, RZ, UR12, PT ;  /* 0x0000000cff007c0c */ /* 0x000fe4000bf25070 */
[----:B-1----:R-:W-:Y:S01]  /*35790*/  MOV R6, R3 ;  /* 0x0000000300067202 */ /* 0x002fe20000000f00 */
[----:B------:R-:W-:Y:S01]  /*357a0*/  IMAD.MOV.U32 R7, RZ, RZ, R194 ;  /* 0x000000ffff077224 */ /* 0x000fe200078e00c2 */
[----:B------:R-:W4:Y:S09]  /*357b0*/  LDL.LU R3, [R1+0xe78] ;  /* 0x000e780001037983 */ /* 0x000f320000300800 */
        /* <DEDUP_REMOVED lines=9> */
[----:B------:R-:W-:Y:S02]  /*35850*/  IADD3.X R11, R11, UR6, RZ, P2, !PT ;  /* 0x000000060b0b7c10 */ /* 0x000fe400097fe4ff */
[----:B------:R-:W-:-:S03]  /*35860*/  MOV R7, R13 ;  /* 0x0000000d00077202 */ /* 0x000fc60000000f00 */
[----:B------:R3:W-:Y:S04]  /*35870*/  STL [R1+0xe54], R11 ;  /* 0x000e540b01007387 */ /* 0x0007e80000100800 */
[----:B------:R3:W-:Y:S04]  /*35880*/  LDGSTS.E [R0+0x14000], desc[UR8][R6.64], P1 ;  /* 0x1400000006007fae */ /* 0x0007e80008921848 */
[----:B-1----:R-:W2:Y:S01]  /*35890*/  LDL.LU R13, [R1+0xe7c] ;  /* 0x000e7c00010d7983 */ /* 0x002ea20000300800 */
[----:B---3--:R-:W-:-:S03]  /*358a0*/  IMAD.MOV.U32 R7, RZ, RZ, R11 ;  /* 0x000000ffff077224 */ /* 0x008fc600078e000b */
[----:B------:R-:W3:Y:S01]  /*358b0*/  LDL.LU R11, [R1+0xe80] ;  /* 0x000e8000010b7983 */ /* 0x000ee20000300800 */
[----:B------:R-:W-:-:S03]  /*358c0*/  IMAD.MOV.U32 R6, RZ, RZ, R8 ;  /* 0x000000ffff067224 */ /* 0x000fc600078e0008 */
[----:B------:R-:W3:Y:S04]  /*358d0*/  LDL.LU R194, [R1+0xe84] ;  /* 0x000e840001c27983 */ /* 0x000ee80000300800 */
[----:B------:R-:W3:Y:S04]  /*358e0*/  LDL.LU R8, [R1+0xe88] ;  /* 0x000e880001087983 */ /* 0x000ee80000300800 */
[----:B------:R1:W-:Y:S01]  /*358f0*/  LDGSTS.E [R0+0x18000], desc[UR8][R6.64], P1 ;  /* 0x1800000006007fae */ /* 0x0003e20008921848 */
[----:B----4-:R-:W-:-:S04]  /*35900*/  IADD3 R10, P0, R10, UR4, RZ ;  /* 0x000000040a0a7c10 */ /* 0x010fc8000ff1e0ff */
[----:B------:R-:W-:Y:S02]  /*35910*/  IADD3.X R193, R193, UR6, RZ, P0, !PT ;  /* 0x00000006c1c17c10 */ /* 0x000fe400087fe4ff */
[----:B-1----:R-:W-:-:S03]  /*35920*/  MOV R6, R10 ;  /* 0x0000000a00067202 */ /* 0x002fc60000000f00 */
        /* <DEDUP_REMOVED lines=42> */
[----:B-1----:R-:W-:-:S03]  /*35bd0*/  MOV R7, R13 ;  /* 0x0000000d00077202 */ /* 0x002fc60000000f00 */
        /* <DEDUP_REMOVED lines=11> */
[----:B-1----:R-:W-:Y:S02]  /*35c90*/  IMAD.MOV.U32 R6, RZ, RZ, R8 ;  /* 0x000000ffff067224 */ /* 0x002fe400078e0008 */
[----:B------:R-:W-:Y:S01]  /*35ca0*/  IMAD.MOV.U32 R7, RZ, RZ, R194 ;  /* 0x000000ffff077224 */ /* 0x000fe200078e00c2 */
[----:B------:R-:W3:Y:S01]  /*35cb0*/  LDL.LU R8, [R1+0xeb8] ;  /* 0x000eb80001087983 */ /* 0x000ee20000300800 */
[----:B----4-:R-:W-:-:S05]  /*35cc0*/  IADD3 R10, P0, R10, UR4, RZ ;  /* 0x000000040a0a7c10 */ /* 0x010fca000ff1e0ff */
[----:B------:R1:W-:Y:S04]  /*35cd0*/  STL [R1+0xe90], R10 ;  /* 0x000e900a01007387 */ /* 0x0003e80000100800 */
[----:B------:R4:W-:Y:S01]  /*35ce0*/  LDGSTS.E [R0+0x10008], desc[UR8][R6.64], P1 ;  /* 0x1000800006007fae */ /* 0x0009e20008921848 */
[----:B------:R-:W-:Y:S02]  /*35cf0*/  IADD3.X R193, R193, UR6, RZ, P0, !PT ;  /* 0x00000006c1c17c10 */ /* 0x000fe400087fe4ff */
[----:B----4-:R-:W-:-:S03]  /*35d00*/  MOV R6, R10 ;  /* 0x0000000a00067202 */ /* 0x010fc60000000f00 */
[----:B------:R-:W-:Y:S01]  /*35d10*/  STL [R1+0xe8c], R193 ;  /* 0x000e8cc101007387 */ /* 0x000fe20000100800 */
[----:B------:R-:W-:Y:S01]  /*35d20*/  IADD3 R2, P2, R2, UR4, RZ ;  /* 0x0000000402027c10 */ /* 0x000fe2000ff5e0ff */
[----:B------:R-:W-:-:S04]  /*35d30*/  IMAD.MOV.U32 R7, RZ, RZ, R193 ;  /* 0x000000ffff077224 */ /* 0x000fc800078e00c1 */
[----:B------:R-:W-:Y:S01]  /*35d40*/  STL [R1+0xe98], R2 ;  /* 0x000e980201007387 */ /* 0x000fe20000100800 */
[----:B------:R-:W-:-:S03]  /*35d50*/  IADD3.X R9, R9, UR6, RZ, P2, !PT ;  /* 0x0000000609097c10 */ /* 0x000fc600097fe4ff */
[----:B-1----:R-:W4:Y:S04]  /*35d60*/  LDL.LU R10, [R1+0xeb4] ;  /* 0x000eb400010a7983 */ /* 0x002f280000300800 */
        /* <DEDUP_REMOVED lines=36> */
[----:B------:R1:W-:Y:S01]  /*35fb0*/  LDGSTS.E [R0+0x1000c], desc[UR8][R6.64], P0 ;  /* 0x1000c00006007fae */ /* 0x0003e20008121848 */
[----:B----4-:R-:W-:Y:S01]  /*35fc0*/  IADD3.X R10, R10, UR6, RZ, P1, !PT ;  /* 0x000000060a0a7c10 */ /* 0x010fe20008ffe4ff */
[----:B-1----:R-:W-:Y:S01]  /*35fd0*/  IMAD.MOV.U32 R6, RZ, RZ, R11 ;  /* 0x000000ffff067224 */ /* 0x002fe200078e000b */
[----:B------:R-:W-:-:S03]  /*35fe0*/  MOV R7, R195 ;  /* 0x000000c300077202 */ /* 0x000fc60000000f00 */
[----:B------:R1:W-:Y:S04]  /*35ff0*/  STL [R1+0xeb4], R10 ;  /* 0x000eb40a01007387 */ /* 0x0003e80000100800 */
[----:B------:R4:W-:Y:S04]  /*36000*/  LDGSTS.E [R0+0x1400c], desc[UR8][R6.64], P0 ;  /* 0x1400c00006007fae */ /* 0x0009e80008121848 */
[----:B------:R-:W3:Y:S01]  /*36010*/  LDL.LU R11, [R1+0x125c] ;  /* 0x00125c00010b7983 */ /* 0x000ee20000300800 */
[----:B----4-:R-:W-:-:S03]  /*36020*/  IMAD.MOV.U32 R7, RZ, RZ, R10 ;  /* 0x000000ffff077224 */ /* 0x010fc600078e000a */
        /* <DEDUP_REMOVED lines=8> */
[----:B------:R1:W-:Y:S04]  /*360b0*/  LDGSTS.E [R0+0x1800c], desc[UR8][R6.64], P0 ;  /* 0x1800c00006007fae */ /* 0x0003e80008121848 */
[----:B------:R1:W-:Y:S01]  /*360c0*/  STL [R1+0xebc], R194 ;  /* 0x000ebcc201007387 */ /* 0x0003e20000100800 */
[----:B------:R-:W-:-:S03]  /*360d0*/  UISETP.GT.AND UP1, UPT, UR16, 0x48, UPT ;  /* 0x000000481000788c */ /* 0x000fc6000bf24270 */
[----:B------:R1:W-:Y:S02]  /*360e0*/  STL [R1+0x1248], R2 ;  /* 0x0012480201007387 */ /* 0x0003e40000100800 */
[----:B-1----:R-:W-:Y:S02]  /*360f0*/  MOV R6, R9 ;  /* 0x0000000900067202 */ /* 0x002fe40000000f00 */
[----:B------:R-:W4:Y:S01]  /*36100*/  LDL.LU R9, [R1+0x1264] ;  /* 0x0012640001097983 */ /* 0x000f220000300800 */
[----:B------:R-:W-:-:S03]  /*36110*/  IMAD.MOV.U32 R7, RZ, RZ, R194 ;  /* 0x000000ffff077224 */ /* 0x000fc600078e00c2 */
[----:B------:R-:W-:Y:S04]  /*36120*/  STL [R1+0x1244], R193 ;  /* 0x001244c101007387 */ /* 0x000fe80000100800 */
[----:B------:R-:W4:Y:S01]  /*36130*/  LDL.LU R195, [R1+0x126c] ;  /* 0x00126c0001c37983 */ /* 0x000f220000300800 */
[----:B------:R-:W-:-:S03]  /*36140*/  USEL UR12, URZ, 0x4, !UP1 ;  /* 0x000000043f0c7887 */ /* 0x000fc6000c800000 */
        /* <DEDUP_REMOVED lines=21> */
[----:B---3--:R-:W-:Y:S01]  /*362a0*/  MOV R6, R12 ;  /* 0x0000000c00067202 */ /* 0x008fe20000000f00 */
[----:B------:R-:W-:-:S02]  /*362b0*/  IMAD.MOV.U32 R7, RZ, RZ, R13 ;  /* 0x000000ffff077224 */ /* 0x000fc400078e000d */
        /* <DEDUP_REMOVED lines=21> */
[----:B------:R-:W-:Y:S01]  /*36410*/  STL [R1+0x1270], R194 ;  /* 0x001270c201007387 */ /* 0x000fe20000100800 */
[----:B-1----:R-:W-:-:S03]  /*36420*/  IMAD.MOV.U32 R7, RZ, RZ, R9 ;  /* 0x000000ffff077224 */ /* 0x002fc600078e0009 */
[----:B------:R-:W4:Y:S01]  /*36430*/  LDL.LU R11, [R1+0x128c] ;  /* 0x00128c00010b7983 */ /* 0x000f220000300800 */
[----:B------:R-:W-:-:S03]  /*36440*/  IMAD.MOV.U32 R6, RZ, RZ, R8 ;  /* 0x000000ffff067224 */ /* 0x000fc600078e0008 */
[----:B------:R-:W-:Y:S01]  /*36450*/  STL [R1+0x126c], R195 ;  /* 0x00126cc301007387 */ /* 0x000fe20000100800 */
[----:B------:R-:W-:-:S03]  /*36460*/  ISETP.NE.U32.AND P0, PT, RZ, UR12, PT ;  /* 0x0000000cff007c0c */ /* 0x000fc6000bf05070 */
[----:B------:R-:W4:Y:S04]  /*36470*/  LDL.LU R9, [R1+0x1294] ;  /* 0x0012940001097983 */ /* 0x000f280000300800 */
[----:B------:R-:W4:Y:S01]  /*36480*/  LDL.LU R8, [R1+0x1298] ;  /* 0x0012980001087983 */ /* 0x000f220000300800 */
[----:B------:R-:W-:-:S05]  /*36490*/  IADD3 R2, P1, R2, UR4, RZ ;  /* 0x0000000402027c10 */ /* 0x000fca000ff3e0ff */
[----:B------:R1:W-:Y:S04]  /*364a0*/  LDGSTS.E [R0+0x20004], desc[UR8][R6.64], P0 ;  /* 0x2000400006007fae */ /* 0x0003e80008121848 */
[----:B------:R-:W-:Y:S01]  /*364b0*/  STL [R1+0x1278], R2 ;  /* 0x0012780201007387 */ /* 0x000fe20000100800 */
[----:B-1----:R-:W-:Y:S01]  /*364c0*/  MOV R6, R194 ;  /* 0x000000c200067202 */ /* 0x002fe20000000f00 */
        /* <DEDUP_REMOVED lines=28> */
[----:B--2---:R-:W-:-:S03]  /*36690*/  MOV R6, R12 ;  /* 0x0000000c00067202 */ /* 0x004fc60000000f00 */
[----:B-1----:R-:W2:Y:S01]  /*366a0*/  LDL.LU R192, [R1+0x12b8] ;  /* 0x0012b80001c07983 */ /* 0x002ea20000300800 */
[----:B------:R-:W-:-:S05]  /*366b0*/  IMAD.MOV.U32 R7, RZ, RZ, R13 ;  /* 0x000000ffff077224 */ /* 0x000fca00078e000d */
        /* <DEDUP_REMOVED lines=9> */
[----:B------:R-:W-:Y:S02]  /*36750*/  IADD3.X R9, R9, UR6, RZ, P2, !PT ;  /* 0x0000000609097c10 */ /* 0x000fe400097fe4ff */
[----:B------:R-:W-:-:S03]  /*36760*/  MOV R7, R11 ;  /* 0x0000000b00077202 */ /* 0x000fc60000000f00 */
[----:B------:R-:W-:Y:S04]  /*36770*/  STL [R1+0x1294], R9 ;  /* 0x0012940901007387 */ /* 0x000fe80000100800 */
[----:B------:R4:W-:Y:S04]  /*36780*/  LDGSTS.E [R0+0x24008], desc[UR8][R6.64], P1 ;  /* 0x2400800006007fae */ /* 0x0009e80008921848 */
[----:B------:R-:W3:Y:S01]  /*36790*/  LDL.LU R13, [R1+0x12bc] ;  /* 0x0012bc00010d7983 */ /* 0x000ee20000300800 */
[----:B----4-:R-:W-:-:S03]  /*367a0*/  IMAD.MOV.U32 R6, RZ, RZ, R8 ;  /* 0x000000ffff067224 */ /* 0x010fc600078e0008 */
[----:B-1----:R-:W4:Y:S04]  /*367b0*/  LDL.LU R8, [R1+0x12c0] ;  /* 0x0012c00001087983 */ /* 0x002f280000300800 */
[----:B------:R-:W4:Y:S04]  /*367c0*/  LDL.LU R12, [R1+0x1644] ;  /* 0x00164400010c7983 */ /* 0x000f280000300800 */
[----:B------:R-:W4:Y:S01]  /*367d0*/  LDL.LU R11, [R1+0x1648] ;  /* 0x00164800010b7983 */ /* 0x000f220000300800 */
[----:B------:R-:W-:-:S05]  /*367e0*/  IMAD.MOV.U32 R7, RZ, RZ, R9 ;  /* 0x000000ffff077224 */ /* 0x000fca00078e0009 */
[----:B------:R1:W-:Y:S01]  /*367f0*/  LDGSTS.E [R0+0x28008], desc[UR8][R6.64], P1 ;  /* 0x2800800006007fae */ /* 0x0003e20008921848 */
[----:B------:R-:W-:-:S04]  /*36800*/  IADD3 R2, P0, R2, UR4, RZ ;  /* 0x0000000402027c10 */ /* 0x000fc8000ff1e0ff */
[----:B------:R-:W-:Y:S01]  /*36810*/  IADD3.X R3, R3, UR6, RZ, P0, !PT ;  /* 0x0000000603037c10 */ /* 0x000fe200087fe4ff */
[----:B------:R1:W-:Y:S02]  /*36820*/  STL [R1+0x12a0], R2 ;  /* 0x0012a00201007387 */ /* 0x0003e40000100800 */
[----:B-1----:R-:W-:Y:S02]  /*36830*/  MOV R6, R2 ;  /* 0x0000000200067202 */ /* 0x002fe40000000f00 */
        /* <DEDUP_REMOVED lines=29> */
[----:B---3--:R-:W-:-:S05]  /*36a10*/  IADD3.X R193, R193, UR6, RZ, P1, !PT ;  /* 0x00000006c1c17c10 */ /* 0x008fca0008ffe4ff */
[----:B------:R3:W-:Y:S04]  /*36a20*/  STL [R1+0x12b4], R193 ;  /* 0x0012b4c101007387 */ /* 0x0007e80000100800 */
[----:B-1----:R-:W3:Y:S04]  /*36a30*/  LDL.LU R195, [R1+0x165c] ;  /* 0x00165c0001c37983 */ /* 0x002ee80000300800 */
[----:B------:R-:W3:Y:S01]  /*36a40*/  LDL.LU R194, [R1+0x1660] ;  /* 0x0016600001c27983 */ /* 0x000ee20000300800 */
[----:B--2---:R-:W-:Y:S01]  /*36a50*/  MOV R6, R192 ;  /* 0x000000c000067202 */ /* 0x004fe20000000f00 */
[----:B------:R-:W-:Y:S01]  /*36a60*/  IMAD.MOV.U32 R7, RZ, RZ, R193 ;  /* 0x000000ffff077224 */ /* 0x000fe200078e00c1 */
[----:B------:R-:W-:Y:S01]  /*36a70*/  USEL UR12, UR12, URZ, !UP0 ;  /* 0x0000003f0c0c7287 */ /* 0x000fe2000c000000 */
[----:B------:R-:W2:Y:S04]  /*36a80*/  LDL.LU R192, [R1+0x1668] ;  /* 0x0016680001c07983 */ /* 0x000ea80000300800 */
[----:B------:R1:W-:Y:S01]  /*36a90*/  LDGSTS.E [R0+0x2800c], desc[UR8][R6.64], P0 ;  /* 0x2800c00006007fae */ /* 0x0003e20008121848 */
[----:B----4-:R-:W-:-:S04]  /*36aa0*/  IADD3 R8, P2, R8, UR4, RZ ;  /* 0x0000000408087c10 */ /* 0x010fc8000ff5e0ff */
        /* <DEDUP_REMOVED lines=9> */
[----:B---3--:R-:W3:Y:S04]  /*36b40*/  LDL.LU R193, [R1+0x1664] ;  /* 0x0016640001c17983 */ /* 0x008ee80000300800 */
[----:B------:R-:W-:Y:S04]  /*36b50*/  STL [R1+0x1644], R12 ;  /* 0x0016440c01007387 */ /* 0x000fe80000100800 */
[----:B----4-:R-:W4:Y:S04]  /*36b60*/  LDL.LU R13, [R1+0x166c] ;  /* 0x00166c00010d7983 */ /* 0x010f280000300800 */
[----:B------:R-:W4:Y:S04]  /*36b70*/  LDL.LU R8, [R1+0x1670] ;  /* 0x0016700001087983 */ /* 0x000f280000300800 */
[----:B------:R1:W-:Y:S02]  /*36b80*/  LDGSTS.E [R0+0x2c00c], desc[UR8][R6.64], P0 ;  /* 0x2c00c00006007fae */ /* 0x0003e40008121848 */
[----:B-1----:R-:W-:-:S02]  /*36b90*/  IMAD.MOV.U32 R6, RZ, RZ, R11 ;  /* 0x000000ffff067224 */ /* 0x002fc400078e000b */
[----:B------:R-:W-:-:S05]  /*36ba0*/  IMAD.MOV.U32 R7, RZ, RZ, R12 ;  /* 0x000000ffff077224 */ /* 0x000fca00078e000c */
[----:B------:R1:W-:Y:S01]  /*36bb0*/  LDGSTS.E [R0+0x30000], desc[UR8][R6.64], P1 ;  /* 0x3000000006007fae */ /* 0x0003e20008921848 */
[----:B------:R-:W-:-:S04]  /*36bc0*/  IADD3 R2, P0, R2, UR4, RZ ;  /* 0x0000000402027c10 */ /* 0x000fc8000ff1e0ff */
[----:B------:R-:W-:Y:S01]  /*36bd0*/  IADD3.X R10, R10, UR6, RZ, P0, !PT ;  /* 0x000000060a0a7c10 */ /* 0x000fe200087fe4ff */
[----:B------:R1:W-:Y:S01]  /*36be0*/  STL [R1+0x1650], R2 ;  /* 0x0016500201007387 */ /* 0x0003e20000100800 */
[----:B------:R-:W-:-:S03]  /*36bf0*/  IADD3 R3, P2, R3, UR4, RZ ;  /* 0x0000000403037c10 */ /* 0x000fc6000ff5e0ff */
[----:B------:R1:W-:Y:S02]  /*36c00*/  STL [R1+0x164c], R10 ;  /* 0x00164c0a01007387 */ /* 0x0003e40000100800 */
[----:B-1----:R-:W-:Y:S02]  /*36c10*/  MOV R6, R2 ;  /* 0x0000000200067202 */ /* 0x002fe40000000f00 */
        /* <DEDUP_REMOVED lines=32> */
[----:B------:R-:W4:Y:S04]  /*36e20*/  LDL.LU R196, [R1+0x1690] ;  /* 0x0016900001c47983 */ /* 0x000f280000300800 */
[----:B------:R-:W-:Y:S01]  /*36e30*/  STL [R1+0x166c], R13 ;  /* 0x00166c0d01007387 */ /* 0x000fe20000100800 */
[----:B-1----:R-:W-:-:S03]  /*36e40*/  MOV R6, R192 ;  /* 0x000000c000067202 */ /* 0x002fc60000000f00 */
[----:B--2---:R-:W2:Y:S01]  /*36e50*/  LDL.LU R194, [R1+0x1698] ;  /* 0x0016980001c27983 */ /* 0x004ea20000300800 */
[----:B------:R-:W-:-:S03]  /*36e60*/  IMAD.MOV.U32 R7, RZ, RZ, R193 ;  /* 0x000000ffff077224 */ /* 0x000fc600078e00c1 */
[----:B------:R-:W2:Y:S04]  /*36e70*/  LDL.LU R197, [R1+0x168c] ;  /* 0x00168c0001c57983 */ /* 0x000ea80000300800 */
[----:B------:R-:W2:Y:S04]  /*36e80*/  LDL.LU R195, [R1+0x1694] ;  /* 0x0016940001c37983 */ /* 0x000ea80000300800 */
[----:B------:R1:W-:Y:S02]  /*36e90*/  LDGSTS.E [R0+0x30004], desc[UR8][R6.64], P0 ;  /* 0x3000400006007fae */ /* 0x0003e40008121848 */
[----:B-1----:R-:W-:-:S02]  /*36ea0*/  IMAD.MOV.U32 R6, RZ, RZ, R8 ;  /* 0x000000ffff067224 */ /* 0x002fc400078e0008 */
[----:B---3--:R-:W3:Y:S01]  /*36eb0*/  LDL.LU R8, [R1+0x16a0] ;  /* 0x0016a00001087983 */ /* 0x008ee20000300800 */
[----:B------:R-:W-:-:S05]  /*36ec0*/  MOV R7, R13 ;  /* 0x0000000d00077202 */ /* 0x000fca0000000f00 */
[----:B------:R1:W-:Y:S01]  /*36ed0*/  LDGSTS.E [R0+0x34004], desc[UR8][R6.64], P0 ;  /* 0x3400400006007fae */ /* 0x0003e20008121848 */
[----:B------:R-:W-:-:S04]  /*36ee0*/  IADD3 R2, P1, R2, UR4, RZ ;  /* 0x0000000402027c10 */ /* 0x000fc8000ff3e0ff */
        /* <DEDUP_REMOVED lines=8> */
[----:B------:R-:W3:Y:S04]  /*36f70*/  LDL.LU R2, [R1+0x16a8] ;  /* 0x0016a80001027983 */ /* 0x000ee80000300800 */
        /* <DEDUP_REMOVED lines=12> */
[----:B------:R-:W-:Y:S02]  /*37040*/  MOV R6, R10 ;  /* 0x0000000a00067202 */ /* 0x000fe40000000f00 */
        /* <DEDUP_REMOVED lines=34> */
[----:B------:R-:W-:-:S03]  /*37270*/  IADD3 R2, P1, R2, UR4, RZ ;  /* 0x0000000402027c10 */ /* 0x000fc6000ff3e0ff */
[----:B------:R-:W-:Y:S04]  /*37280*/  STL [R1+0x169c], R193 ;  /* 0x00169cc101007387 */ /* 0x000fe80000100800 */
[----:B-1----:R-:W4:Y:S04]  /*37290*/  LDL.LU R194, [R1+0xac4] ;  /* 0x000ac40001c27983 */ /* 0x002f280000300800 */
[----:B--2---:R-:W2:Y:S01]  /*372a0*/  LDL.LU R8, [R1+0xac8] ;  /* 0x000ac80001087983 */ /* 0x004ea20000300800 */
[----:B------:R-:W-:-:S03]  /*372b0*/  IADD3.X R12, R12, UR6, RZ, P1, !PT ;  /* 0x000000060c0c7c10 */ /* 0x000fc60008ffe4ff */
[----:B------:R-:W-:Y:S01]  /*372c0*/  STL [R1+0x16a8], R2 ;  /* 0x0016a80201007387 */ /* 0x000fe20000100800 */
[----:B------:R-:W-:-:S03]  /*372d0*/  ISETP.NE.U32.AND P0, PT, RZ, UR12, PT ;  /* 0x0000000cff007c0c */ /* 0x000fc6000bf05070 */
[----:B------:R1:W-:Y:S01]  /*372e0*/  STL [R1+0x16a4], R12 ;  /* 0x0016a40c01007387 */ /* 0x0003e20000100800 */
[----:B---3--:R-:W-:Y:S02]  /*372f0*/  IMAD.MOV.U32 R7, RZ, RZ, R12 ;  /* 0x000000ffff077224 */ /* 0x008fe400078e000c */
[----:B------:R-:W-:-:S07]  /*37300*/  IMAD.MOV.U32 R6, RZ, RZ, R2 ;  /* 0x000000ffff067224 */ /* 0x000fce00078e0002 */
        /* <DEDUP_REMOVED lines=8> */
[----:B---3--:R-:W-:-:S03]  /*37390*/  MOV R6, R11 ;  /* 0x0000000b00067202 */ /* 0x008fc60000000f00 */
        /* <DEDUP_REMOVED lines=27> */
[----:B-1----:R-:W-:-:S04]  /*37550*/  LOP3.LUT R0, R4, 0x30, RZ, 0x3c, !PT ;  /* 0x0000003004007812 */ /* 0x002fc800078e3cff */
[----:B------:R-:W-:Y:S02]  /*37560*/  IADD3 R0, R0, UR17, RZ ;  /* 0x0000001100007c10 */ /* 0x000fe4000fffe0ff */
[----:B--2---:R-:W-:-:S04]  /*37570*/  IADD3 R8, P1, R8, UR4, RZ ;  /* 0x0000000408087c10 */ /* 0x004fc8000ff3e0ff */
[----:B----4-:R-:W-:Y:S01]  /*37580*/  IADD3.X R194, R194, UR6, RZ, P1, !PT ;  /* 0x00000006c2c27c10 */ /* 0x010fe20008ffe4ff */
[----:B------:R-:W-:Y:S01]  /*37590*/  IMAD.MOV.U32 R6, RZ, RZ, R8 ;  /* 0x000000ffff067224 */ /* 0x000fe200078e0008 */
[----:B------:R1:W-:Y:S03]  /*375a0*/  STL [R1+0xac8], R8 ;  /* 0x000ac80801007387 */ /* 0x0003e60000100800 */
[----:B------:R-:W-:Y:S01]  /*375b0*/  IMAD.MOV.U32 R7, RZ, RZ, R194 ;  /* 0x000000ffff077224 */ /* 0x000fe200078e00c2 */
[----:B------:R-:W-:Y:S04]  /*375c0*/  STL [R1+0xac4], R194 ;  /* 0x000ac4c201007387 */ /* 0x000fe80000100800 */
[----:B------:R2:W-:Y:S04]  /*375d0*/  LDGSTS.E [R0], desc[UR8][R6.64], P0 ;  /* 0x0000000006007fae */ /* 0x0005e80008121848 */
[----:B-1----:R-:W4:Y:S01]  /*375e0*/  LDL.LU R8, [R1+0xaf8] ;  /* 0x000af80001087983 */ /* 0x002f220000300800 */
[----:B------:R-:W-:-:S05]  /*375f0*/  IADD3 R12, P1, R12, UR4, RZ ;  /* 0x000000040c0c7c10 */ /* 0x000fca000ff3e0ff */
[----:B------:R1:W-:Y:S01]  /*37600*/  STL [R1+0xad0], R12 ;  /* 0x000ad00c01007387 */ /* 0x0003e20000100800 */
[----:B------:R-:W-:Y:S02]  /*37610*/  IADD3 R2, P2, R2, UR4, RZ ;  /* 0x0000000402027c10 */ /* 0x000fe4000ff5e0ff */
[----:B------:R-:W-:Y:S02]  /*37620*/  IADD3.X R193, R193, UR6, RZ, P1, !PT ;  /* 0x00000006c1c17c10 */ /* 0x000fe40008ffe4ff */
[----:B--2---:R-:W-:-:S03]  /*37630*/  MOV R6, R12 ;  /* 0x0000000c00067202 */ /* 0x004fc60000000f00 */
[----:B------:R2:W-:Y:S04]  /*37640*/  STL [R1+0xacc], R193 ;  /* 0x000accc101007387 */ /* 0x0005e80000100800 */
[----:B------:R-:W-:Y:S01]  /*37650*/  STL [R1+0xad8], R2 ;  /* 0x000ad80201007387 */ /* 0x000fe20000100800 */
[----:B---3--:R-:W-:-:S03]  /*37660*/  IADD3.X R11, R11, UR6, RZ, P2, !PT ;  /* 0x000000060b0b7c10 */ /* 0x008fc600097fe4ff */
[----:B-1----:R-:W3:Y:S01]  /*37670*/  LDL.LU R12, [R1+0xaf4] ;  /* 0x000af400010c7983 */ /* 0x002ee20000300800 */
        /* <DEDUP_REMOVED lines=39> */
[----:B----4-:R-:W-:-:S05]  /*378f0*/  IADD3 R8, P1, R8, UR4, RZ ;  /* 0x0000000408087c10 */ /* 0x010fca000ff3e0ff */
[----:B------:R-:W-:Y:S01]  /*37900*/  STL [R1+0xaf8], R8 ;  /* 0x000af80801007387 */ /* 0x000fe20000100800 */
[----:B-1----:R-:W-:Y:S01]  /*37910*/  IMAD.MOV.U32 R6, RZ, RZ, R8 ;  /* 0x000000ffff067224 */ /* 0x002fe200078e0008 */
[----:B---3--:R-:W-:-:S05]  /*37920*/  IADD3.X R12, R12, UR6, RZ, P1, !PT ;  /* 0x000000060c0c7c10 */ /* 0x008fca0008ffe4ff */
        /* <DEDUP_REMOVED lines=1610> */
[----:B---3--:R-:W-:-:S04]  /*3ddd0*/  IADD3 R192, P2, R192, UR4, RZ ;  /* 0x00000004c0c07c10 */ /* 0x008fc8000ff5e0ff */
[----:B------:R-:W-:Y:S01]  /*3dde0*/  IADD3.X R193, R193, UR6, RZ, P2, !PT ;  /* 0x00000006c1c17c10 */ /* 0x000fe200097fe4ff */
[----:B--2---:R-:W-:-:S04]  /*3ddf0*/  IMAD.MOV.U32 R6, RZ, RZ, R192 ;  /* 0x000000ffff067224 */ /* 0x004fc800078e00c0 */
[----:B------:R-:W-:Y:S01]  /*3de00*/  IMAD.MOV.U32 R7, RZ, RZ, R193 ;  /* 0x000000ffff077224 */ /* 0x000fe200078e00c1 */
[----:B------:R-:W-:Y:S01]  /*3de10*/  IADD3 R12, P3, R12, UR4, RZ ;  /* 0x000000040c0c7c10 */ /* 0x000fe2000ff7e0ff */
[----:B------:R1:W-:Y:S01]  /*3de20*/  STL [R1+0x1400], R192 ;  /* 0x001400c001007387 */ /* 0x0003e20000100800 */
[----:B------:R-:W-:Y:S02]  /*3de30*/  USEL UR12, URZ, 0x4, !UP1 ;  /* 0x000000043f0c7887 */ /* 0x000fe4000c800000 */
[----:B------:R-:W-:Y:S01]  /*3de40*/  IADD3.X R13, R13, UR6, RZ, P3, !PT ;  /* 0x000000060d0d7c10 */ /* 0x000fe20009ffe4ff */
[----:B------:R2:W-:Y:S04]  /*3de50*/  LDGSTS.E [R0+0x2c004], desc[UR8][R6.64], P0 ;  /* 0x2c00400006007fae */ /* 0x0005e80008121848 */
[----:B------:R3:W-:Y:S01]  /*3de60*/  STL [R1+0x13fc], R193 ;  /* 0x0013fcc101007387 */ /* 0x0007e20000100800 */
[----:B------:R-:W-:-:S03]  /*3de70*/  USEL UR12, UR12, URZ, !UP0 ;  /* 0x0000003f0c0c7287 */ /* 0x000fc6000c000000 */
[----:B------:R-:W-:Y:S04]  /*3de80*/  STL [R1+0x1408], R12 ;  /* 0x0014080c01007387 */ /* 0x000fe80000100800 */
[----:B------:R-:W3:Y:S04]  /*3de90*/  LDL.LU R196, [R1+0x1428] ;  /* 0x0014280001c47983 */ /* 0x000ee80000300800 */
[----:B------:R3:W-:Y:S04]  /*3dea0*/  STL [R1+0x1404], R13 ;  /* 0x0014040d01007387 */ /* 0x0007e80000100800 */
[----:B------:R-:W3:Y:S04]  /*3deb0*/  LDL.LU R194, [R1+0x1430] ;  /* 0x0014300001c27983 */ /* 0x000ee80000300800 */
[----:B------:R-:W3:Y:S04]  /*3dec0*/  LDL.LU R197, [R1+0x1424] ;  /* 0x0014240001c57983 */ /* 0x000ee80000300800 */
[----:B------:R-:W3:Y:S01]  /*3ded0*/  LDL.LU R195, [R1+0x142c] ;  /* 0x00142c0001c37983 */ /* 0x000ee20000300800 */
[----:B------:R-:W-:-:S03]  /*3dee0*/  ISETP.NE.U32.AND P1, PT, RZ, UR12, PT ;  /* 0x0000000cff007c0c */ /* 0x000fc6000bf25070 */
[----:B-1----:R-:W3:Y:S01]  /*3def0*/  LDL.LU R192, [R1+0x1438] ;  /* 0x0014380001c07983 */ /* 0x002ee20000300800 */
[----:B----4-:R-:W-:-:S05]  /*3df00*/  IADD3 R10, P0, R10, UR4, RZ ;  /* 0x000000040a0a7c10 */ /* 0x010fca000ff1e0ff */
[----:B------:R-:W-:Y:S01]  /*3df10*/  STL [R1+0x1410], R10 ;  /* 0x0014100a01007387 */ /* 0x000fe20000100800 */
[----:B--2---:R-:W-:Y:S02]  /*3df20*/  MOV R6, R12 ;  /* 0x0000000c00067202 */ /* 0x004fe40000000f00 */
[----:B------:R-:W-:-:S05]  /*3df30*/  IADD3.X R11, R11, UR6, RZ, P0, !PT ;  /* 0x000000060b0b7c10 */ /* 0x000fca00087fe4ff */
[----:B------:R1:W-:Y:S01]  /*3df40*/  STL [R1+0x140c], R11 ;  /* 0x00140c0b01007387 */ /* 0x0003e20000100800 */
[----:B------:R-:W-:-:S05]  /*3df50*/  IADD3 R8, P2, R8, UR4, RZ ;  /* 0x0000000408087c10 */ /* 0x000fca000ff5e0ff */
[----:B------:R-:W-:Y:S04]  /*3df60*/  STL [R1+0x1418], R8 ;  /* 0x0014180801007387 */ /* 0x000fe80000100800 */
[----:B---3--:R-:W2:Y:S01]  /*3df70*/  LDL.LU R193, [R1+0x1434] ;  /* 0x0014340001c17983 */ /* 0x008ea20000300800 */
[----:B------:R-:W-:Y:S01]  /*3df80*/  IADD3.X R9, R9, UR6, RZ, P2, !PT ;  /* 0x0000000609097c10 */ /* 0x000fe200097fe4ff */
[----:B------:R-:W-:-:S04]  /*3df90*/  IMAD.MOV.U32 R7, RZ, RZ, R13 ;  /* 0x000000ffff077224 */ /* 0x000fc800078e000d */
[----:B------:R3:W-:Y:S04]  /*3dfa0*/  STL [R1+0x1414], R9 ;  /* 0x0014140901007387 */ /* 0x0007e80000100800 */
[----:B------:R-:W4:Y:S04]  /*3dfb0*/  LDL.LU R13, [R1+0x143c] ;  /* 0x00143c00010d7983 */ /* 0x000f280000300800 */
[----:B------:R1:W-:Y:S04]  /*3dfc0*/  LDGSTS.E [R0+0x20008], desc[UR8][R6.64], P1 ;  /* 0x2000800006007fae */ /* 0x0003e80008921848 */
[----:B------:R-:W4:Y:S01]  /*3dfd0*/  LDL.LU R12, [R1+0x1440] ;  /* 0x00144000010c7983 */ /* 0x000f220000300800 */
[----:B-1----:R-:W-:Y:S01]  /*3dfe0*/  MOV R7, R11 ;  /* 0x0000000b00077202 */ /* 0x002fe20000000f00 */
[----:B------:R-:W-:-:S02]  /*3dff0*/  IMAD.MOV.U32 R6, RZ, RZ, R10 ;  /* 0x000000ffff067224 */ /* 0x000fc400078e000a */
[----:B------:R-:W4:Y:S04]  /*3e000*/  LDL.LU R11, [R1+0x17c4] ;  /* 0x0017c400010b7983 */ /* 0x000f280000300800 */
[----:B------:R-:W4:Y:S04]  /*3e010*/  LDL.LU R10, [R1+0x17c8] ;  /* 0x0017c800010a7983 */ /* 0x000f280000300800 */
[----:B------:R1:W-:Y:S02]  /*3e020*/  LDGSTS.E [R0+0x24008], desc[UR8][R6.64], P1 ;  /* 0x2400800006007fae */ /* 0x0003e40008921848 */
[----:B-1----:R-:W-:-:S02]  /*3e030*/  IMAD.MOV.U32 R6, RZ, RZ, R8 ;  /* 0x000000ffff067224 */ /* 0x002fc400078e0008 */
[----:B------:R-:W-:-:S05]  /*3e040*/  IMAD.MOV.U32 R7, RZ, RZ, R9 ;  /* 0x000000ffff077224 */ /* 0x000fca00078e0009 */
[----:B------:R1:W-:Y:S01]  /*3e050*/  LDGSTS.E [R0+0x28008], desc[UR8][R6.64], P1 ;  /* 0x2800800006007fae */ /* 0x0003e20008921848 */
[----:B------:R-:W-:-:S04]  /*3e060*/  IADD3 R2, P0, R2, UR4, RZ ;  /* 0x0000000402027c10 */ /* 0x000fc8000ff1e0ff */
[----:B------:R-:W-:Y:S01]  /*3e070*/  IADD3.X R3, R3, UR6, RZ, P0, !PT ;  /* 0x0000000603037c10 */ /* 0x000fe200087fe4ff */
[----:B------:R-:W-:Y:S04]  /*3e080*/  STL [R1+0x1420], R2 ;  /* 0x0014200201007387 */ /* 0x000fe80000100800 */
[----:B------:R3:W-:Y:S01]  /*3e090*/  STL [R1+0x141c], R3 ;  /* 0x00141c0301007387 */ /* 0x0007e20000100800 */
[----:B-1----:R-:W-:-:S03]  /*3e0a0*/  IMAD.MOV.U32 R7, RZ, RZ, R3 ;  /* 0x000000ffff077224 */ /* 0x002fc600078e0003 */
[----:B---3--:R-:W3:Y:S01]  /*3e0b0*/  LDL.LU R9, [R1+0x17cc] ;  /* 0x0017cc0001097983 */ /* 0x008ee20000300800 */
[----:B------:R-:W-:-:S03]  /*3e0c0*/  MOV R6, R2 ;  /* 0x0000000200067202 */ /* 0x000fc60000000f00 */
[----:B------:R-:W3:Y:S04]  /*3e0d0*/  LDL.LU R3, [R1+0x17d0] ;  /* 0x0017d00001037983 */ /* 0x000ee80000300800 */
[----:B------:R-:W3:Y:S04]  /*3e0e0*/  LDL.LU R8, [R1+0x17d4] ;  /* 0x0017d40001087983 */ /* 0x000ee80000300800 */
[----:B------:R-:W3:Y:S01]  /*3e0f0*/  LDL.LU R2, [R1+0x17d8] ;  /* 0x0017d80001027983 */ /* 0x000ee20000300800 */
[----:B------:R-:W-:-:S03]  /*3e100*/  UISETP.GT.AND UP1, UPT, UR16, 0x57, UPT ;  /* 0x000000571000788c */ /* 0x000fc6000bf24270 */
[----:B------:R1:W-:Y:S01]  /*3e110*/  LDGSTS.E [R0+0x2c008], desc[UR8][R6.64], P1 ;  /* 0x2c00800006007fae */ /* 0x0003e20008921848 */
[----:B------:R-:W-:-:S04]  /*3e120*/  USEL UR12, URZ, 0x4, !UP1 ;  /* 0x000000043f0c7887 */ /* 0x000fc8000c800000 */
[----:B------:R-:W-:Y:S01]  /*3e130*/  USEL UR12, UR12, URZ, !UP0 ;  /* 0x0000003f0c0c7287 */ /* 0x000fe2000c000000 */
[----:B------:R-:W-:Y:S02]  /*3e140*/  IADD3 R196, P1, R196, UR4, RZ ;  /* 0x00000004c4c47c10 */ /* 0x000fe4000ff3e0ff */
[----:B------:R-:W-:-:S03]  /*3e150*/  IADD3 R194, P2, R194, UR4, RZ ;  /* 0x00000004c2c27c10 */ /* 0x000fc6000ff5e0ff */
[----:B------:R-:W-:Y:S02]  /*3e160*/  ISETP.NE.U32.AND P0, PT, RZ, UR12, PT ;  /* 0x0000000cff007c0c */ /* 0x000fe4000bf05070 */
[----:B------:R-:W-:Y:S01]  /*3e170*/  IADD3.X R197, R197, UR6, RZ, P1, !PT ;  /* 0x00000006c5c57c10 */ /* 0x000fe20008ffe4ff */
[----:B-1----:R-:W-:Y:S01]  /*3e180*/  IMAD.MOV.U32 R6, RZ, RZ, R196 ;  /* 0x000000ffff067224 */ /* 0x002fe200078e00c4 */
[----:B------:R-:W-:Y:S02]  /*3e190*/  IADD3.X R195, R195, UR6, RZ, P2, !PT ;  /* 0x00000006c3c37c10 */ /* 0x000fe400097fe4ff */
[----:B------:R-:W-:Y:S01]  /*3e1a0*/  IADD3 R192, P1, R192, UR4, RZ ;  /* 0x00000004c0c07c10 */ /* 0x000fe2000ff3e0ff */
        /* <DEDUP_REMOVED lines=8> */
[----:B-1----:R-:W-:-:S02]  /*3e230*/  IMAD.MOV.U32 R7, RZ, RZ, R195 ;  /* 0x000000ffff077224 */ /* 0x002fc400078e00c3 */
[----:B------:R-:W-:Y:S01]  /*3e240*/  IMAD.MOV.U32 R6, RZ, RZ, R194 ;  /* 0x000000ffff067224 */ /* 0x000fe200078e00c2 */
[----:B------:R-:W-:-:S04]  /*3e250*/  USEL UR12, URZ, 0x4, !UP1 ;  /* 0x000000043f0c7887 */ /* 0x000fc8000c800000 */
[----:B------:R1:W-:Y:S01]  /*3e260*/  LDGSTS.E [R0+0x2400c], desc[UR8][R6.64], P0 ;  /* 0x2400c00006007fae */ /* 0x0003e20008121848 */
[----:B--2---:R-:W-:-:S05]  /*3e270*/  IADD3.X R193, R193, UR6, RZ, P1, !PT ;  /* 0x00000006c1c17c10 */ /* 0x004fca0008ffe4ff */
[----:B------:R2:W-:Y:S04]  /*3e280*/  STL [R1+0x1434], R193 ;  /* 0x001434c101007387 */ /* 0x0005e80000100800 */
[----:B------:R-:W3:Y:S04]  /*3e290*/  LDL.LU R195, [R1+0x17dc] ;  /* 0x0017dc0001c37983 */ /* 0x000ee80000300800 */
[----:B------:R-:W3:Y:S01]  /*3e2a0*/  LDL.LU R194, [R1+0x17e0] ;  /* 0x0017e00001c27983 */ /* 0x000ee20000300800 */
[----:B----4-:R-:W-:Y:S01]  /*3e2b0*/  IADD3 R12, P2, R12, UR4, RZ ;  /* 0x000000040c0c7c10 */ /* 0x010fe2000ff5e0ff */
[----:B-1----:R-:W-:Y:S01]  /*3e2c0*/  IMAD.MOV.U32 R7, RZ, RZ, R193 ;  /* 0x000000ffff077224 */ /* 0x002fe200078e00c1 */
[----:B------:R-:W-:-:S02]  /*3e2d0*/  MOV R6, R192 ;  /* 0x000000c000067202 */ /* 0x000fc40000000f00 */
[----:B------:R-:W-:Y:S01]  /*3e2e0*/  IADD3.X R13, R13, UR6, RZ, P2, !PT ;  /* 0x000000060d0d7c10 */ /* 0x000fe200097fe4ff */
[----:B------:R-:W-:Y:S01]  /*3e2f0*/  USEL UR12, UR12, URZ, !UP0 ;  /* 0x0000003f0c0c7287 */ /* 0x000fe2000c000000 */
[----:B------:R-:W4:Y:S01]  /*3e300*/  LDL.LU R192, [R1+0x17e8] ;  /* 0x0017e80001c07983 */ /* 0x000f220000300800 */
[----:B------:R-:W-:-:S03]  /*3e310*/  IADD3 R10, P3, R10, UR4, RZ ;  /* 0x000000040a0a7c10 */ /* 0x000fc6000ff7e0ff */
[----:B------:R-:W-:Y:S01]  /*3e320*/  STL [R1+0x1440], R12 ;  /* 0x0014400c01007387 */ /* 0x000fe20000100800 */
[----:B------:R-:W-:-:S03]  /*3e330*/  IADD3.X R11, R11, UR6, RZ, P3, !PT ;  /* 0x000000060b0b7c10 */ /* 0x000fc60009ffe4ff */
[----:B------:R1:W-:Y:S01]  /*3e340*/  STL [R1+0x143c], R13 ;  /* 0x00143c0d01007387 */ /* 0x0003e20000100800 */
[----:B------:R-:W-:-:S03]  /*3e350*/  ISETP.NE.U32.AND P1, PT, RZ, UR12, PT ;  /* 0x0000000cff007c0c */ /* 0x000fc6000bf25070 */
[----:B------:R1:W-:Y:S04]  /*3e360*/  LDGSTS.E [R0+0x2800c], desc[UR8][R6.64], P0 ;  /* 0x2800c00006007fae */ /* 0x0003e80008121848 */
[----:B------:R-:W-:Y:S04]  /*3e370*/  STL [R1+0x17c8], R10 ;  /* 0x0017c80a01007387 */ /* 0x000fe80000100800 */
[----:B--2---:R-:W2:Y:S01]  /*3e380*/  LDL.LU R193, [R1+0x17e4] ;  /* 0x0017e40001c17983 */ /* 0x004ea20000300800 */
[----:B-1----:R-:W-:Y:S01]  /*3e390*/  IMAD.MOV.U32 R6, RZ, RZ, R12 ;  /* 0x000000ffff067224 */ /* 0x002fe200078e000c */
[----:B------:R-:W-:-:S02]  /*3e3a0*/  MOV R7, R13 ;  /* 0x0000000d00077202 */ /* 0x000fc40000000f00 */
[----:B------:R-:W-:Y:S04]  /*3e3b0*/  STL [R1+0x17c4], R11 ;  /* 0x0017c40b01007387 */ /* 0x000fe80000100800 */
[----:B------:R-:W2:Y:S04]  /*3e3c0*/  LDL.LU R13, [R1+0x17ec] ;  /* 0x0017ec00010d7983 */ /* 0x000ea80000300800 */
[----:B------:R-:W2:Y:S04]  /*3e3d0*/  LDL.LU R12, [R1+0x17f0] ;  /* 0x0017f000010c7983 */ /* 0x000ea80000300800 */
[----:B------:R1:W-:Y:S02]  /*3e3e0*/  LDGSTS.E [R0+0x2c00c], desc[UR8][R6.64], P0 ;  /* 0x2c00c00006007fae */ /* 0x0003e40008121848 */
[----:B-1----:R-:W-:-:S02]  /*3e3f0*/  IMAD.MOV.U32 R6, RZ, RZ, R10 ;  /* 0x000000ffff067224 */ /* 0x002fc400078e000a */
[----:B------:R-:W-:-:S05]  /*3e400*/  IMAD.MOV.U32 R7, RZ, RZ, R11 ;  /* 0x000000ffff077224 */ /* 0x000fca00078e000b */
[----:B------:R1:W-:Y:S01]  /*3e410*/  LDGSTS.E [R0+0x30000], desc[UR8][R6.64], P1 ;  /* 0x3000000006007fae */ /* 0x0003e20008921848 */
[----:B---3--:R-:W-:-:S04]  /*3e420*/  IADD3 R3, P0, R3, UR4, RZ ;  /* 0x0000000403037c10 */ /* 0x008fc8000ff1e0ff */
[----:B------:R-:W-:Y:S01]  /*3e430*/  IADD3.X R9, R9, UR6, RZ, P0, !PT ;  /* 0x0000000609097c10 */ /* 0x000fe200087fe4ff */
[----:B------:R3:W-:Y:S01]  /*3e440*/  STL [R1+0x17d0], R3 ;  /* 0x0017d00301007387 */ /* 0x0007e20000100800 */
[----:B------:R-:W-:-:S03]  /*3e450*/  IADD3 R2, P2, R2, UR4, RZ ;  /* 0x0000000402027c10 */ /* 0x000fc6000ff5e0ff */
[----:B------:R3:W-:Y:S01]  /*3e460*/  STL [R1+0x17cc], R9 ;  /* 0x0017cc0901007387 */ /* 0x0007e20000100800 */
[----:B-1----:R-:W-:Y:S02]  /*3e470*/  MOV R6, R3 ;  /* 0x0000000300067202 */ /* 0x002fe40000000f00 */
[----:B------:R-:W-:Y:S01]  /*3e480*/  IADD3.X R8, R8, UR6, RZ, P2, !PT ;  /* 0x0000000608087c10 */ /* 0x000fe200097fe4ff */
[----:B------:R-:W-:Y:S04]  /*3e490*/  STL [R1+0x17d8], R2 ;  /* 0x0017d80201007387 */ /* 0x000fe80000100800 */
[----:B---3--:R-:W3:Y:S01]  /*3e4a0*/  LDL.LU R3, [R1+0x17f8] ;  /* 0x0017f80001037983 */ /* 0x008ee20000300800 */
[----:B------:R-:W-:-:S03]  /*3e4b0*/  IMAD.MOV.U32 R7, RZ, RZ, R9 ;  /* 0x000000ffff077224 */ /* 0x000fc600078e0009 */
[----:B------:R1:W-:Y:S04]  /*3e4c0*/  STL [R1+0x17d4], R8 ;  /* 0x0017d40801007387 */ /* 0x0003e80000100800 */
[----:B------:R-:W3:Y:S04]  /*3e4d0*/  LDL.LU R11, [R1+0x17f4] ;  /* 0x0017f400010b7983 */ /* 0x000ee80000300800 */
[----:B------:R-:W3:Y:S04]  /*3e4e0*/  LDL.LU R10, [R1+0x17fc] ;  /* 0x0017fc00010a7983 */ /* 0x000ee80000300800 */
[----:B------:R1:W-:Y:S04]  /*3e4f0*/  LDGSTS.E [R0+0x34000], desc[UR8][R6.64], P1 ;  /* 0x3400000006007fae */ /* 0x0003e80008921848 */
[----:B------:R-:W3:Y:S01]  /*3e500*/  LDL.LU R9, [R1+0x1800] ;  /* 0x0018000001097983 */ /* 0x000ee20000300800 */
[----:B-1----:R-:W-:Y:S01]  /*3e510*/  MOV R7, R8 ;  /* 0x0000000800077202 */ /* 0x002fe20000000f00 */
[----:B------:R-:W-:-:S02]  /*3e520*/  IMAD.MOV.U32 R6, RZ, RZ, R2 ;  /* 0x000000ffff067224 */ /* 0x000fc400078e0002 */
[----:B------:R-:W3:Y:S04]  /*3e530*/  LDL.LU R8, [R1+0x1804] ;  /* 0x0018040001087983 */ /* 0x000ee80000300800 */
[----:B------:R-:W3:Y:S04]  /*3e540*/  LDL.LU R2, [R1+0x1808] ;  /* 0x0018080001027983 */ /* 0x000ee80000300800 */
[----:B------:R1:W-:Y:S01]  /*3e550*/  LDGSTS.E [R0+0x38000], desc[UR8][R6.64], P1 ;  /* 0x3800000006007fae */ /* 0x0003e20008921848 */
[----:B------:R-:W-:-:S04]  /*3e560*/  UISETP.GT.AND UP1, UPT, UR16, 0x75, UPT ;  /* 0x000000751000788c */ /* 0x000fc8000bf24270 */
        /* <DEDUP_REMOVED lines=8> */
[----:B------:R4:W-:Y:S04]  /*3e5f0*/  STL [R1+0x17e0], R194 ;  /* 0x0017e0c201007387 */ /* 0x0009e80000100800 */
[----:B------:R1:W-:Y:S04]  /*3e600*/  STL [R1+0x17dc], R195 ;  /* 0x0017dcc301007387 */ /* 0x0003e80000100800 */
[----:B------:R1:W-:Y:S01]  /*3e610*/  STL [R1+0x17e8], R192 ;  /* 0x0017e8c001007387 */ /* 0x0003e20000100800 */
[----:B------:R-:W-:Y:S02]  /*3e620*/  ISETP.NE.U32.AND P0, PT, RZ, UR12, PT ;  /* 0x0000000cff007c0c */ /* 0x000fe4000bf05070 */
[----:B--2---:R-:W-:-:S05]  /*3e630*/  IADD3.X R193, R193, UR6, RZ, P1, !PT ;  /* 0x00000006c1c17c10 */ /* 0x004fca0008ffe4ff */
[----:B------:R2:W-:Y:S01]  /*3e640*/  STL [R1+0x17e4], R193 ;  /* 0x0017e4c101007387 */ /* 0x0005e20000100800 */
[----:B------:R-:W-:-:S04]  /*3e650*/  IADD3 R12, P2, R12, UR4, RZ ;  /* 0x000000040c0c7c10 */ /* 0x000fc8000ff5e0ff */
[----:B------:R-:W-:Y:S01]  /*3e660*/  IADD3.X R13, R13, UR6, RZ, P2, !PT ;  /* 0x000000060d0d7c10 */ /* 0x000fe200097fe4ff */
[----:B------:R-:W-:Y:S04]  /*3e670*/  STL [R1+0x17f0], R12 ;  /* 0x0017f00c01007387 */ /* 0x000fe80000100800 */
[----:B------:R-:W2:Y:S04]  /*3e680*/  LDL.LU R196, [R1+0x1810] ;  /* 0x0018100001c47983 */ /* 0x000ea80000300800 */
[----:B------:R-:W-:Y:S04]  /*3e690*/  STL [R1+0x17ec], R13 ;  /* 0x0017ec0d01007387 */ /* 0x000fe80000100800 */
[----:B----4-:R-:W4:Y:S04]  /*3e6a0*/  LDL.LU R194, [R1+0x1818] ;  /* 0x0018180001c27983 */ /* 0x010f280000300800 */
[----:B------:R-:W4:Y:S01]  /*3e6b0*/  LDL.LU R197, [R1+0x180c] ;  /* 0x00180c0001c57983 */ /* 0x000f220000300800 */
[----:B-1----:R-:W-:Y:S01]  /*3e6c0*/  MOV R6, R192 ;  /* 0x000000c000067202 */ /* 0x002fe20000000f00 */
[----:B------:R-:W-:-:S02]  /*3e6d0*/  IMAD.MOV.U32 R7, RZ, RZ, R193 ;  /* 0x000000ffff077224 */ /* 0x000fc400078e00c1 */
[----:B------:R-:W4:Y:S04]  /*3e6e0*/  LDL.LU R195, [R1+0x1814] ;  /* 0x0018140001c37983 */ /* 0x000f280000300800 */
[----:B------:R-:W4:Y:S04]  /*3e6f0*/  LDL.LU R192, [R1+0x1820] ;  /* 0x0018200001c07983 */ /* 0x000f280000300800 */
[----:B------:R1:W-:Y:S02]  /*3e700*/  LDGSTS.E [R0+0x30004], desc[UR8][R6.64], P0 ;  /* 0x3000400006007fae */ /* 0x0003e40008121848 */
[----:B-1----:R-:W-:Y:S01]  /*3e710*/  IMAD.MOV.U32 R6, RZ, RZ, R12 ;  /* 0x000000ffff067224 */ /* 0x002fe200078e000c */
[----:B------:R-:W-:-:S05]  /*3e720*/  MOV R7, R13 ;  /* 0x0000000d00077202 */ /* 0x000fca0000000f00 */
[----:B------:R1:W-:Y:S01]  /*3e730*/  LDGSTS.E [R0+0x34004], desc[UR8][R6.64], P0 ;  /* 0x3400400006007fae */ /* 0x0003e20008121848 */
[----:B---3--:R-:W-:-:S04]  /*3e740*/  IADD3 R3, P1, R3, UR4, RZ ;  /* 0x0000000403037c10 */ /* 0x008fc8000ff3e0ff */
[----:B------:R-:W-:Y:S01]  /*3e750*/  IADD3.X R11, R11, UR6, RZ, P1, !PT ;  /* 0x000000060b0b7c10 */ /* 0x000fe20008ffe4ff */
[----:B------:R3:W-:Y:S04]  /*3e760*/  STL [R1+0x17f8], R3 ;  /* 0x0017f80301007387 */ /* 0x0007e80000100800 */
[----:B------:R-:W-:Y:S04]  /*3e770*/  STL [R1+0x17f4], R11 ;  /* 0x0017f40b01007387 */ /* 0x000fe80000100800 */
[----:B--2---:R-:W2:Y:S01]  /*3e780*/  LDL.LU R193, [R1+0x181c] ;  /* 0x00181c0001c17983 */ /* 0x004ea20000300800 */
[----:B------:R-:W-:Y:S01]  /*3e790*/  IADD3 R9, P2, R9, UR4, RZ ;  /* 0x0000000409097c10 */ /* 0x000fe2000ff5e0ff */
[----:B-1----:R-:W-:-:S02]  /*3e7a0*/  IMAD.MOV.U32 R6, RZ, RZ, R3 ;  /* 0x000000ffff067224 */ /* 0x002fc400078e0003 */
[----:B------:R-:W-:Y:S01]  /*3e7b0*/  IMAD.MOV.U32 R7, RZ, RZ, R11 ;  /* 0x000000ffff077224 */ /* 0x000fe200078e000b */
[----:B------:R-:W-:Y:S01]  /*3e7c0*/  IADD3.X R10, R10, UR6, RZ, P2, !PT ;  /* 0x000000060a0a7c10 */ /* 0x000fe200097fe4ff */
[----:B---3--:R-:W3:Y:S04]  /*3e7d0*/  LDL.LU R3, [R1+0x1828] ;  /* 0x0018280001037983 */ /* 0x008ee80000300800 */
[----:B------:R1:W-:Y:S04]  /*3e7e0*/  STL [R1+0x1800], R9 ;  /* 0x0018000901007387 */ /* 0x0003e80000100800 */
[----:B------:R1:W-:Y:S01]  /*3e7f0*/  LDGSTS.E [R0+0x38004], desc[UR8][R6.64], P0 ;  /* 0x3800400006007fae */ /* 0x0003e20008121848 */
[----:B------:R-:W-:-:S04]  /*3e800*/  IADD3 R2, P3, R2, UR4, RZ ;  /* 0x0000000402027c10 */ /* 0x000fc8000ff7e0ff */
[----:B------:R-:W-:Y:S01]  /*3e810*/  IADD3.X R8, R8, UR6, RZ, P3, !PT ;  /* 0x0000000608087c10 */ /* 0x000fe20009ffe4ff */
[----:B------:R1:W-:Y:S04]  /*3e820*/  STL [R1+0x17fc], R10 ;  /* 0x0017fc0a01007387 */ /* 0x0003e80000100800 */
[----:B------:R-:W-:Y:S01]  /*3e830*/  STL [R1+0x1808], R2 ;  /* 0x0018080201007387 */ /* 0x000fe20000100800 */
[----:B-1----:R-:W-:-:S03]  /*3e840*/  MOV R6, R9 ;  /* 0x0000000900067202 */ /* 0x002fc60000000f00 */
[----:B------:R-:W3:Y:S04]  /*3e850*/  LDL.LU R9, [R1+0x1824] ;  /* 0x0018240001097983 */ /* 0x000ee80000300800 */
[----:B------:R1:W-:Y:S04]  /*3e860*/  STL [R1+0x1804], R8 ;  /* 0x0018040801007387 */ /* 0x0003e80000100800 */
[----:B------:R-:W3:Y:S04]  /*3e870*/  LDL.LU R13, [R1+0x182c] ;  /* 0x00182c00010d7983 */ /* 0x000ee80000300800 */
[----:B------:R-:W3:Y:S01]  /*3e880*/  LDL.LU R12, [R1+0x1830] ;  /* 0x00183000010c7983 */ /* 0x000ee20000300800 */
[----:B------:R-:W-:Y:S01]  /*3e890*/  UISETP.GT.AND UP1, UPT, UR16, 0x76, UPT ;  /* 0x000000761000788c */ /* 0x000fe2000bf24270 */
[----:B------:R-:W-:-:S02]  /*3e8a0*/  IMAD.MOV.U32 R7, RZ, RZ, R10 ;  /* 0x000000ffff077224 */ /* 0x000fc400078e000a */
        /* <DEDUP_REMOVED lines=19> */
[----:B------:R-:W-:Y:S01]  /*3e9e0*/  IMAD.MOV.U32 R7, RZ, RZ, R197 ;  /* 0x000000ffff077224 */ /* 0x000fe200078e00c5 */
[----:B------:R-:W-:-:S04]  /*3e9f0*/  IADD3 R192, P0, R192, UR4, RZ ;  /* 0x00000004c0c07c10 */ /* 0x000fc8000ff1e0ff */
[----:B------:R1:W-:Y:S02]  /*3ea00*/  LDGSTS.E [R0+0x34008], desc[UR8][R6.64], P1 ;  /* 0x3400800006007fae */ /* 0x0003e40008921848 */
[----:B-1----:R-:W-:Y:S01]  /*3ea10*/  MOV R6, R194 ;  /* 0x000000c200067202 */ /* 0x002fe20000000f00 */
[----:B------:R-:W-:-:S05]  /*3ea20*/  IMAD.MOV.U32 R7, RZ, RZ, R195 ;  /* 0x000000ffff077224 */ /* 0x000fca00078e00c3 */
[----:B------:R1:W-:Y:S04]  /*3ea30*/  LDGSTS.E [R0+0x38008], desc[UR8][R6.64], P1 ;  /* 0x3800800006007fae */ /* 0x0003e80008921848 */
[----:B------:R4:W-:Y:S01]  /*3ea40*/  STL [R1+0x1810], R196 ;  /* 0x001810c401007387 */ /* 0x0009e20000100800 */
[----:B-1----:R-:W-:-:S03]  /*3ea50*/  IMAD.MOV.U32 R6, RZ, RZ, R192 ;  /* 0x000000ffff067224 */ /* 0x002fc600078e00c0 */
[----:B------:R-:W-:Y:S04]  /*3ea60*/  STL [R1+0x180c], R197 ;  /* 0x00180cc501007387 */ /* 0x000fe80000100800 */
[----:B------:R1:W-:Y:S04]  /*3ea70*/  STL [R1+0x1818], R194 ;  /* 0x001818c201007387 */ /* 0x0003e80000100800 */
[----:B------:R-:W-:Y:S04]  /*3ea80*/  STL [R1+0x1814], R195 ;  /* 0x001814c301007387 */ /* 0x000fe80000100800 */
[----:B------:R-:W-:Y:S01]  /*3ea90*/  STL [R1+0x1820], R192 ;  /* 0x001820c001007387 */ /* 0x000fe20000100800 */
[----:B--2---:R-:W-:-:S04]  /*3eaa0*/  IADD3.X R193, R193, UR6, RZ, P0, !PT ;  /* 0x00000006c1c17c10 */ /* 0x004fc800087fe4ff */
[----:B------:R-:W-:Y:S02]  /*3eab0*/  MOV R7, R193 ;  /* 0x000000c100077202 */ /* 0x000fe40000000f00 */
[----:B------:R-:W-:-:S03]  /*3eac0*/  ISETP.NE.U32.AND P0, PT, RZ, UR12, PT ;  /* 0x0000000cff007c0c */ /* 0x000fc6000bf05070 */
[----:B------:R2:W-:Y:S01]  /*3ead0*/  LDGSTS.E [R0+0x3c008], desc[UR8][R6.64], P1 ;  /* 0x3c00800006007fae */ /* 0x0005e20008921848 */
[----:B---3--:R-:W-:-:S03]  /*3eae0*/  IADD3 R3, P1, R3, UR4, RZ ;  /* 0x0000000403037c10 */ /* 0x008fc6000ff3e0ff */
[----:B------:R-:W-:Y:S04]  /*3eaf0*/  STL [R1+0x181c], R193 ;  /* 0x00181cc101007387 */ /* 0x000fe80000100800 */
[----:B----4-:R-:W3:Y:S04]  /*3eb00*/  LDL.LU R196, [R1+0xc44] ;  /* 0x000c440001c47983 */ /* 0x010ee80000300800 */
[----:B-1----:R-:W4:Y:S01]  /*3eb10*/  LDL.LU R194, [R1+0xc48] ;  /* 0x000c480001c27983 */ /* 0x002f220000300800 */
[----:B--2---:R-:W-:-:S03]  /*3eb20*/  IMAD.MOV.U32 R6, RZ, RZ, R3 ;  /* 0x000000ffff067224 */ /* 0x004fc600078e0003 */
[----:B------:R-:W-:Y:S01]  /*3eb30*/  STL [R1+0x1828], R3 ;  /* 0x0018280301007387 */ /* 0x000fe20000100800 */
[----:B------:R-:W-:-:S05]  /*3eb40*/  IADD3.X R9, R9, UR6, RZ, P1, !PT ;  /* 0x0000000609097c10 */ /* 0x000fca0008ffe4ff */
[----:B------:R-:W-:Y:S01]  /*3eb50*/  IMAD.MOV.U32 R7, RZ, RZ, R9 ;  /* 0x000000ffff077224 */ /* 0x000fe200078e0009 */
[----:B------:R1:W-:Y:S04]  /*3eb60*/  STL [R1+0x1824], R9 ;  /* 0x0018240901007387 */ /* 0x0003e80000100800 */
[----:B------:R2:W-:Y:S01]  /*3eb70*/  LDGSTS.E [R0+0x3000c], desc[UR8][R6.64], P0 ;  /* 0x3000c00006007fae */ /* 0x0005e20008121848 */
[----:B------:R-:W-:-:S04]  /*3eb80*/  IADD3 R12, P2, R12, UR4, RZ ;  /* 0x000000040c0c7c10 */ /* 0x000fc8000ff5e0ff */
[----:B------:R-:W-:Y:S01]  /*3eb90*/  IADD3.X R13, R13, UR6, RZ, P2, !PT ;  /* 0x000000060d0d7c10 */ /* 0x000fe200097fe4ff */
[----:B------:R-:W-:Y:S04]  /*3eba0*/  STL [R1+0x1830], R12 ;  /* 0x0018300c01007387 */ /* 0x000fe80000100800 */
[----:B-1----:R-:W3:Y:S01]  /*3ebb0*/  LDL.LU R9, [R1+0xc50] ;  /* 0x000c500001097983 */ /* 0x002ee20000300800 */
[----:B--2---:R-:W-:-:S03]  /*3ebc0*/  IMAD.MOV.U32 R7, RZ, RZ, R13 ;  /* 0x000000ffff077224 */ /* 0x004fc600078e000d */
[----:B------:R1:W-:Y:S04]  /*3ebd0*/  STL [R1+0x182c], R13 ;  /* 0x00182c0d01007387 */ /* 0x0003e80000100800 */
[----:B------:R-:W2:Y:S04]  /*3ebe0*/  LDL.LU R3, [R1+0xc58] ;  /* 0x000c580001037983 */ /* 0x000ea80000300800 */
[----:B-1----:R-:W2:Y:S01]  /*3ebf0*/  LDL.LU R13, [R1+0xc4c] ;  /* 0x000c4c00010d7983 */ /* 0x002ea20000300800 */
[----:B------:R-:W-:-:S03]  /*3ec00*/  MOV R6, R12 ;  /* 0x0000000c00067202 */ /* 0x000fc60000000f00 */
[----:B------:R-:W2:Y:S01]  /*3ec10*/  LDL.LU R12, [R1+0xc54] ;  /* 0x000c5400010c7983 */ /* 0x000ea20000300800 */
[----:B------:R-:W-:Y:S02]  /*3ec20*/  IADD3 R10, P1, R10, UR4, RZ ;  /* 0x000000040a0a7c10 */ /* 0x000fe4000ff3e0ff */
[----:B------:R-:W-:Y:S01]  /*3ec30*/  IADD3 R2, P2, R2, UR4, RZ ;  /* 0x0000000402027c10 */ /* 0x000fe2000ff5e0ff */
[----:B------:R1:W-:Y:S01]  /*3ec40*/  LDGSTS.E [R0+0x3400c], desc[UR8][R6.64], P0 ;  /* 0x3400c00006007fae */ /* 0x0003e20008121848 */
[----:B------:R-:W-:Y:S02]  /*3ec50*/  IADD3.X R11, R11, UR6, RZ, P1, !PT ;  /* 0x000000060b0b7c10 */ /* 0x000fe40008ffe4ff */
[----:B------:R-:W-:Y:S01]  /*3ec60*/  IADD3.X R8, R8, UR6, RZ, P2, !PT ;  /* 0x0000000608087c10 */ /* 0x000fe200097fe4ff */
[----:B------:R1:W-:Y:S04]  /*3ec70*/  STL [R1+0x1838], R10 ;  /* 0x0018380a01007387 */ /* 0x0003e80000100800 */
[----:B------:R1:W-:Y:S04]  /*3ec80*/  STL [R1+0x1834], R11 ;  /* 0x0018340b01007387 */ /* 0x0003e80000100800 */
[----:B------:R-:W-:Y:S01]  /*3ec90*/  STL [R1+0x1840], R2 ;  /* 0x0018400201007387 */ /* 0x000fe20000100800 */
[----:B-1----:R-:W-:Y:S01]  /*3eca0*/  IMAD.MOV.U32 R6, RZ, RZ, R10 ;  /* 0x000000ffff067224 */ /* 0x002fe200078e000a */
[----:B------:R-:W-:-:S02]  /*3ecb0*/  MOV R7, R11 ;  /* 0x0000000b00077202 */ /* 0x000fc40000000f00 */
[----:B------:R1:W-:Y:S04]  /*3ecc0*/  STL [R1+0x183c], R8 ;  /* 0x00183c0801007387 */ /* 0x0003e80000100800 */
[----:B------:R-:W2:Y:S04]  /*3ecd0*/  LDL.LU R193, [R1+0xc5c] ;  /* 0x000c5c0001c17983 */ /* 0x000ea80000300800 */
[----:B------:R-:W2:Y:S04]  /*3ece0*/  LDL.LU R10, [R1+0xc60] ;  /* 0x000c6000010a7983 */ /* 0x000ea80000300800 */
[----:B------:R1:W-:Y:S04]  /*3ecf0*/  LDGSTS.E [R0+0x3800c], desc[UR8][R6.64], P0 ;  /* 0x3800c00006007fae */ /* 0x0003e80008121848 */
[----:B------:R-:W2:Y:S01]  /*3ed00*/  LDL.LU R11, [R1+0xc64] ;  /* 0x000c6400010b7983 */ /* 0x000ea20000300800 */
[----:B-1----:R-:W-:-:S03]  /*3ed10*/  IMAD.MOV.U32 R7, RZ, RZ, R8 ;  /* 0x000000ffff077224 */ /* 0x002fc600078e0008 */
[----:B------:R-:W2:Y:S04]  /*3ed20*/  LDL.LU R8, [R1+0xc68] ;  /* 0x000c680001087983 */ /* 0x000ea80000300800 */
[----:B------:R-:W2:Y:S04]  /*3ed30*/  LDL.LU R195, [R1+0xc6c] ;  /* 0x000c6c0001c37983 */ /* 0x000ea80000300800 */
[----:B------:R-:W2:Y:S01]  /*3ed40*/  LDL.LU R192, [R1+0xc70] ;  /* 0x000c700001c07983 */ /* 0x000ea20000300800 */
[----:B------:R-:W-:-:S04]  /*3ed50*/  UISETP.GT.AND UP1, UPT, UR16, 0x18, UPT ;  /* 0x000000181000788c */ /* 0x000fc8000bf24270 */
[----:B------:R-:W-:Y:S01]  /*3ed60*/  USEL UR12, URZ, 0x4, !UP1 ;  /* 0x000000043f0c7887 */ /* 0x000fe2000c800000 */
[----:B------:R-:W-:-:S03]  /*3ed70*/  IMAD.MOV.U32 R6, RZ, RZ, R2 ;  /* 0x000000ffff067224 */ /* 0x000fc600078e0002 */
[----:B------:R-:W-:Y:S02]  /*3ed80*/  USEL UR12, UR12, URZ, !UP0 ;  /* 0x0000003f0c0c7287 */ /* 0x000fe4000c000000 */
[----:B------:R1:W-:Y:S04]  /*3ed90*/  LDGSTS.E [R0+0x3c00c], desc[UR8][R6.64], P0 ;  /* 0x3c00c00006007fae */ /* 0x0003e80008121848 */
[----:B------:R-:W-:Y:S02]  /*3eda0*/  ISETP.NE.U32.AND P0, PT, RZ, UR12, PT ;  /* 0x0000000cff007c0c */ /* 0x000fe4000bf05070 */
[----:B------:R-:W-:-:S04]  /*3edb0*/  LOP3.LUT R2, R4, 0x60, RZ, 0x3c, !PT ;  /* 0x0000006004027812 */ /* 0x000fc800078e3cff */
[----:B------:R-:W-:Y:S02]  /*3edc0*/  IADD3 R2, R2, UR17, RZ ;  /* 0x0000001102027c10 */ /* 0x000fe4000fffe0ff */
[----:B----4-:R-:W-:-:S04]  /*3edd0*/  IADD3 R194, P1, R194, UR4, RZ ;  /* 0x00000004c2c27c10 */ /* 0x010fc8000ff3e0ff */
[----:B---3--:R-:W-:Y:S01]  /*3ede0*/  IADD3.X R196, R196, UR6, RZ, P1, !PT ;  /* 0x00000006c4c47c10 */ /* 0x008fe20008ffe4ff */
[----:B-1----:R-:W-:Y:S01]  /*3edf0*/  IMAD.MOV.U32 R6, RZ, RZ, R194 ;  /* 0x000000ffff067224 */ /* 0x002fe200078e00c2 */
[----:B------:R-:W-:Y:S03]  /*3ee00*/  STL [R1+0xc48], R194 ;  /* 0x000c48c201007387 */ /* 0x000fe60000100800 */
[----:B------:R-:W-:Y:S01]  /*3ee10*/  IMAD.MOV.U32 R7, RZ, RZ, R196 ;  /* 0x000000ffff077224 */ /* 0x000fe200078e00c4 */
[----:B------:R-:W-:Y:S04]  /*3ee20*/  STL [R1+0xc44], R196 ;  /* 0x000c44c401007387 */ /* 0x000fe80000100800 */
[----:B------:R-:W3:Y:S04]  /*3ee30*/  LDL.LU R0, [R1+0xc78] ;  /* 0x000c780001007983 */ /* 0x000ee80000300800 */
[----:B------:R1:W-:Y:S01]  /*3ee40*/  LDGSTS.E [R2], desc[UR8][R6.64], P0 ;  /* 0x0000000006027fae */ /* 0x0003e20008121848 */
[----:B------:R-:W-:-:S05]  /*3ee50*/  IADD3 R9, P1, R9, UR4, RZ ;  /* 0x0000000409097c10 */ /* 0x000fca000ff3e0ff */
[----:B------:R4:W-:Y:S01]  /*3ee60*/  STL [R1+0xc50], R9 ;  /* 0x000c500901007387 */ /* 0x0009e20000100800 */
[----:B--2---:R-:W-:Y:S02]  /*3ee70*/  IADD3 R3, P2, R3, UR4, RZ ;  /* 0x0000000403037c10 */ /* 0x004fe4000ff5e0ff */
[----:B------:R-:W-:Y:S02]  /*3ee80*/  IADD3.X R13, R13, UR6, RZ, P1, !PT ;  /* 0x000000060d0d7c10 */ /* 0x000fe40008ffe4ff */
[----:B-1----:R-:W-:-:S03]  /*3ee90*/  MOV R6, R9 ;  /* 0x0000000900067202 */ /* 0x002fc60000000f00 */
[----:B------:R1:W-:Y:S04]  /*3eea0*/  STL [R1+0xc4c], R13 ;  /* 0x000c4c0d01007387 */ /* 0x0003e80000100800 */
[----:B------:R-:W-:Y:S01]  /*3eeb0*/  STL [R1+0xc58], R3 ;  /* 0x000c580301007387 */ /* 0x000fe20000100800 */
[----:B------:R-:W-:-:S03]  /*3eec0*/  IADD3.X R12, R12, UR6, RZ, P2, !PT ;  /* 0x000000060c0c7c10 */ /* 0x000fc600097fe4ff */
[----:B----4-:R-:W2:Y:S01]  /*3eed0*/  LDL.LU R9, [R1+0xc74] ;  /* 0x000c740001097983 */ /* 0x010ea20000300800 */
[----:B------:R-:W-:-:S03]  /*3eee0*/  IMAD.MOV.U32 R7, RZ, RZ, R13 ;  /* 0x000000ffff077224 */ /* 0x000fc600078e000d */
[----:B------:R4:W-:Y:S04]  /*3eef0*/  STL [R1+0xc54], R12 ;  /* 0x000c540c01007387 */ /* 0x0009e80000100800 */
[----:B------:R4:W-:Y:S04]  /*3ef00*/  LDGSTS.E [R2+0x4000], desc[UR8][R6.64], P0 ;  /* 0x0400000006027fae */ /* 0x0009e80008121848 */
[----:B-1----:R-:W2:Y:S01]  /*3ef10*/  LDL.LU R13, [R1+0xc7c] ;  /* 0x000c7c00010d7983 */ /* 0x002ea20000300800 */
[----:B----4-:R-:W-:-:S03]  /*3ef20*/  MOV R7, R12 ;  /* 0x0000000c00077202 */ /* 0x010fc60000000f00 */
[----:B------:R-:W4:Y:S01]  /*3ef30*/  LDL.LU R12, [R1+0xc80] ;  /* 0x000c8000010c7983 */ /* 0x000f220000300800 */
[----:B------:R-:W-:-:S03]  /*3ef40*/  IMAD.MOV.U32 R6, RZ, RZ, R3 ;  /* 0x000000ffff067224 */ /* 0x000fc600078e0003 */
[----:B------:R-:W4:Y:S04]  /*3ef50*/  LDL.LU R194, [R1+0xc84] ;  /* 0x000c840001c27983 */ /* 0x000f280000300800 */
[----:B------:R-:W4:Y:S01]  /*3ef60*/  LDL.LU R3, [R1+0xc88] ;  /* 0x000c880001037983 */ /* 0x000f220000300800 */
[----:B------:R-:W-:-:S03]  /*3ef70*/  IADD3 R10, P1, R10, UR4, RZ ;  /* 0x000000040a0a7c10 */ /* 0x000fc6000ff3e0ff */
[----:B------:R1:W-:Y:S01]  /*3ef80*/  LDGSTS.E [R2+0x8000], desc[UR8][R6.64], P0 ;  /* 0x0800000006027fae */ /* 0x0003e20008121848 */
[----:B------:R-:W-:Y:S02]  /*3ef90*/  IADD3.X R193, R193, UR6, RZ, P1, !PT ;  /* 0x00000006c1c17c10 */ /* 0x000fe40008ffe4ff */
[----:B------:R-:W-:Y:S01]  /*3efa0*/  IADD3 R8, P1, R8, UR4, RZ ;  /* 0x0000000408087c10 */ /* 0x000fe2000ff3e0ff */
[----:B------:R1:W-:Y:S03]  /*3efb0*/  STL [R1+0xc60], R10 ;  /* 0x000c600a01007387 */ /* 0x0003e60000100800 */
[----:B------:R-:W-:Y:S01]  /*3efc0*/  IADD3.X R11, R11, UR6, RZ, P1, !PT ;  /* 0x000000060b0b7c10 */ /* 0x000fe20008ffe4ff */
[----:B------:R1:W-:Y:S01]  /*3efd0*/  STL [R1+0xc5c], R193 ;  /* 0x000c5cc101007387 */ /* 0x0003e20000100800 */
[----:B------:R-:W-:Y:S01]  /*3efe0*/  IADD3 R192, P2, R192, UR4, RZ ;  /* 0x00000004c0c07c10 */ /* 0x000fe2000ff5e0ff */
[----:B-1----:R-:W-:-:S02]  /*3eff0*/  IMAD.MOV.U32 R6, RZ, RZ, R10 ;  /* 0x000000ffff067224 */ /* 0x002fc400078e000a */
[----:B------:R-:W-:Y:S01]  /*3f000*/  IMAD.MOV.U32 R7, RZ, RZ, R193 ;  /* 0x000000ffff077224 */ /* 0x000fe200078e00c1 */
[----:B------:R-:W4:Y:S01]  /*3f010*/  LDL.LU R10, [R1+0xc90] ;  /* 0x000c9000010a7983 */ /* 0x000f220000300800 */
[----:B------:R-:W-:Y:S01]  /*3f020*/  IADD3.X R195, R195, UR6, RZ, P2, !PT ;  /* 0x00000006c3c37c10 */ /* 0x000fe200097fe4ff */
[----:B------:R-:W-:Y:S02]  /*3f030*/  UISETP.GT.AND UP1, UPT, UR16, 0x19, UPT ;  /* 0x000000191000788c */ /* 0x000fe4000bf24270 */
[----:B------:R-:W-:Y:S04]  /*3f040*/  STL [R1+0xc68], R8 ;  /* 0x000c680801007387 */ /* 0x000fe80000100800 */
[----:B------:R1:W-:Y:S01]  /*3f050*/  STL [R1+0xc64], R11 ;  /* 0x000c640b01007387 */ /* 0x0003e20000100800 */
[----:B------:R-:W-:-:S03]  /*3f060*/  USEL UR12, URZ, 0x4, !UP1 ;  /* 0x000000043f0c7887 */ /* 0x000fc6000c800000 */
[----:B------:R2:W-:Y:S04]  /*3f070*/  STL [R1+0xc70], R192 ;  /* 0x000c70c001007387 */ /* 0x0005e80000100800 */
[----:B------:R1:W-:Y:S04]  /*3f080*/  LDGSTS.E [R2+0xc000], desc[UR8][R6.64], P0 ;  /* 0x0c00000006027fae */ /* 0x0003e80008121848 */
[----:B------:R-:W4:Y:S04]  /*3f090*/  LDL.LU R193, [R1+0xc8c] ;  /* 0x000c8c0001c17983 */ /* 0x000f280000300800 */
[----:B------:R-:W-:Y:S01]  /*3f0a0*/  STL [R1+0xc6c], R195 ;  /* 0x000c6cc301007387 */ /* 0x000fe20000100800 */
[----:B-1----:R-:W-:Y:S01]  /*3f0b0*/  IMAD.MOV.U32 R7, RZ, RZ, R11 ;  /* 0x000000ffff077224 */ /* 0x002fe200078e000b */
[----:B------:R-:W-:-:S02]  /*3f0c0*/  MOV R6, R8 ;  /* 0x0000000800067202 */ /* 0x000fc40000000f00 */
[----:B------:R-:W4:Y:S01]  /*3f0d0*/  LDL.LU R11, [R1+0xc94] ;  /* 0x000c9400010b7983 */ /* 0x000f220000300800 */
[----:B------:R-:W-:-:S03]  /*3f0e0*/  USEL UR12, UR12, URZ, !UP0 ;  /* 0x0000003f0c0c7287 */ /* 0x000fc6000c000000 */
[----:B------:R-:W4:Y:S03]  /*3f0f0*/  LDL.LU R8, [R1+0xc98] ;  /* 0x000c980001087983 */ /* 0x000f260000300800 */
[----:B------:R-:W-:-:S13]  /*3f100*/  ISETP.NE.U32.AND P0, PT, RZ, UR12, PT ;  /* 0x0000000cff007c0c */ /* 0x000fda000bf05070 */
[----:B------:R1:W-:Y:S02]  /*3f110*/  LDGSTS.E [R2+0x4], desc[UR8][R6.64], P0 ;  /* 0x0000400006027fae */ /* 0x0003e40008121848 */
[----:B-1----:R-:W-:Y:S01]  /*3f120*/  IMAD.MOV.U32 R6, RZ, RZ, R192 ;  /* 0x000000ffff067224 */ /* 0x002fe200078e00c0 */
[----:B------:R-:W-:-:S05]  /*3f130*/  MOV R7, R195 ;  /* 0x000000c300077202 */ /* 0x000fca0000000f00 */
[----:B------:R1:W-:Y:S01]  /*3f140*/  LDGSTS.E [R2+0x4004], desc[UR8][R6.64], P0 ;  /* 0x0400400006027fae */ /* 0x0003e20008121848 */
[----:B---3--:R-:W-:-:S05]  /*3f150*/  IADD3 R0, P1, R0, UR4, RZ ;  /* 0x0000000400007c10 */ /* 0x008fca000ff3e0ff */
[----:B------:R-:W-:Y:S01]  /*3f160*/  STL [R1+0xc78], R0 ;  /* 0x000c780001007387 */ /* 0x000fe20000100800 */
[----:B-1----:R-:W-:Y:S01]  /*3f170*/  IMAD.MOV.U32 R6, RZ, RZ, R0 ;  /* 0x000000ffff067224 */ /* 0x002fe200078e0000 */
[----:B--2---:R-:W-:-:S05]  /*3f180*/  IADD3.X R9, R9, UR6, RZ, P1, !PT ;  /* 0x0000000609097c10 */ /* 0x004fca0008ffe4ff */
[----:B------:R1:W-:Y:S01]  /*3f190*/  STL [R1+0xc74], R9 ;  /* 0x000c740901007387 */ /* 0x0003e20000100800 */
[----:B------:R-:W-:-:S03]  /*3f1a0*/  IMAD.MOV.U32 R7, RZ, RZ, R9 ;  /* 0x000000ffff077224 */ /* 0x000fc600078e0009 */
[----:B------:R-:W2:Y:S04]  /*3f1b0*/  LDL.LU R192, [R1+0xc9c] ;  /* 0x000c9c0001c07983 */ /* 0x000ea80000300800 */
[----:B------:R3:W-:Y:S04]  /*3f1c0*/  LDGSTS.E [R2+0x8004], desc[UR8][R6.64], P0 ;  /* 0x0800400006027fae */ /* 0x0007e80008121848 */
[----:B-1----:R-:W2:Y:S04]  /*3f1d0*/  LDL.LU R9, [R1+0xca0] ;  /* 0x000ca00001097983 */ /* 0x002ea80000300800 */
[----:B------:R-:W2:Y:S01]  /*3f1e0*/  LDL.LU R0, [R1+0xca8] ;  /* 0x000ca80001007983 */ /* 0x000ea20000300800 */
[----:B----4-:R-:W-:-:S04]  /*3f1f0*/  IADD3 R12, P2, R12, UR4, RZ ;  /* 0x000000040c0c7c10 */ /* 0x010fc8000ff5e0ff */
[----:B------:R-:W-:Y:S02]  /*3f200*/  IADD3.X R13, R13, UR6, RZ, P2, !PT ;  /* 0x000000060d0d7c10 */ /* 0x000fe400097fe4ff */
[----:B------:R-:W-:Y:S01]  /*3f210*/  IADD3 R3, P3, R3, UR4, RZ ;  /* 0x0000000403037c10 */ /* 0x000fe2000ff7e0ff */
[----:B------:R-:W-:Y:S03]  /*3f220*/  STL [R1+0xc80], R12 ;  /* 0x000c800c01007387 */ /* 0x000fe60000100800 */
[----:B------:R-:W-:Y:S01]  /*3f230*/  IADD3.X R194, R194, UR6, RZ, P3, !PT ;  /* 0x00000006c2c27c10 */ /* 0x000fe20009ffe4ff */
[----:B------:R1:W-:Y:S01]  /*3f240*/  STL [R1+0xc7c], R13 ;  /* 0x000c7c0d01007387 */ /* 0x0003e20000100800 */
[----:B---3--:R-:W-:-:S03]  /*3f250*/  IMAD.MOV.U32 R7, RZ, RZ, R13 ;  /* 0x000000ffff077224 */ /* 0x008fc600078e000d */
[----:B------:R3:W-:Y:S01]  /*3f260*/  STL [R1+0xc88], R3 ;  /* 0x000c880301007387 */ /* 0x0007e20000100800 */
[----:B------:R-:W-:-:S03]  /*3f270*/  MOV R6, R12 ;  /* 0x0000000c00067202 */ /* 0x000fc60000000f00 */
[----:B-1----:R-:W4:Y:S04]  /*3f280*/  LDL.LU R13, [R1+0xca4] ;  /* 0x000ca400010d7983 */ /* 0x002f280000300800 */
[----:B------:R-:W-:Y:S04]  /*3f290*/  STL [R1+0xc84], R194 ;  /* 0x000c84c201007387 */ /* 0x000fe80000100800 */
[----:B------:R-:W4:Y:S04]  /*3f2a0*/  LDL.LU R195, [R1+0xcac] ;  /* 0x000cac0001c37983 */ /* 0x000f280000300800 */
[----:B------:R-:W4:Y:S01]  /*3f2b0*/  LDL.LU R12, [R1+0xcb0] ;  /* 0x000cb000010c7983 */ /* 0x000f220000300800 */
        /* <DEDUP_REMOVED lines=8> */
[----:B---3--:R-:W3:Y:S01]  /*3f340*/  LDL.LU R3, [R1+0xcb8] ;  /* 0x000cb80001037983 */ /* 0x008ee20000300800 */
[----:B------:R-:W-:-:S03]  /*3f350*/  IADD3.X R193, R193, UR6, RZ, P0, !PT ;  /* 0x00000006c1c17c10 */ /* 0x000fc600087fe4ff */
[----:B------:R1:W-:Y:S01]  /*3f360*/  STL [R1+0xc90], R10 ;  /* 0x000c900a01007387 */ /* 0x0003e20000100800 */
[----:B------:R-:W-:-:S03]  /*3f370*/  IADD3 R8, P2, R8, UR4, RZ ;  /* 0x0000000408087c10 */ /* 0x000fc6000ff5e0ff */
[----:B------:R-:W-:Y:S04]  /*3f380*/  STL [R1+0xc8c], R193 ;  /* 0x000c8cc101007387 */ /* 0x000fe80000100800 */
[----:B------:R1:W-:Y:S04]  /*3f390*/  LDGSTS.E [R2+0x8], desc[UR8][R6.64], P1 ;  /* 0x0000800006027fae */ /* 0x0003e80008921848 */
[----:B------:R-:W-:Y:S01]  /*3f3a0*/  STL [R1+0xc98], R8 ;  /* 0x000c980801007387 */ /* 0x000fe20000100800 */
[----:B------:R-:W-:Y:S01]  /*3f3b0*/  IADD3.X R11, R11, UR6, RZ, P2, !PT ;  /* 0x000000060b0b7c10 */ /* 0x000fe200097fe4ff */
[----:B-1----:R-:W-:-:S02]  /*3f3c0*/  IMAD.MOV.U32 R6, RZ, RZ, R10 ;  /* 0x000000ffff067224 */ /* 0x002fc400078e000a */
[----:B------:R-:W3:Y:S01]  /*3f3d0*/  LDL.LU R10, [R1+0xcb4] ;  /* 0x000cb400010a7983 */ /* 0x000ee20000300800 */
[----:B------:R-:W-:-:S03]  /*3f3e0*/  IMAD.MOV.U32 R7, RZ, RZ, R193 ;  /* 0x000000ffff077224 */ /* 0x000fc600078e00c1 */
        /* <DEDUP_REMOVED lines=11> */
[----:B-1----:R-:W-:-:S03]  /*3f4a0*/  IMAD.MOV.U32 R6, RZ, RZ, R9 ;  /* 0x000000ffff067224 */ /* 0x002fc600078e0009 */
[----:B------:R-:W-:-:S05]  /*3f4b0*/  MOV R7, R192 ;  /* 0x000000c000077202 */ /* 0x000fca0000000f00 */
[----:B------:R1:W-:Y:S01]  /*3f4c0*/  LDGSTS.E [R2+0xc008], desc[UR8][R6.64], P1 ;  /* 0x0c00800006027fae */ /* 0x0003e20008921848 */
[----:B------:R-:W-:-:S03]  /*3f4d0*/  IADD3 R0, P1, R0, UR4, RZ ;  /* 0x0000000400007c10 */ /* 0x000fc6000ff3e0ff */
[----:B------:R2:W-:Y:S04]  /*3f4e0*/  STL [R1+0xca0], R9 ;  /* 0x000ca00901007387 */ /* 0x0005e80000100800 */
[----:B------:R1:W-:Y:S04]  /*3f4f0*/  STL [R1+0xc9c], R192 ;  /* 0x000c9cc001007387 */ /* 0x0003e80000100800 */
[----:B--2---:R-:W2:Y:S01]  /*3f500*/  LDL.LU R9, [R1+0x1050] ;  /* 0x0010500001097983 */ /* 0x004ea20000300800 */
[----:B----4-:R-:W-:-:S03]  /*3f510*/  IADD3.X R13, R13, UR6, RZ, P1, !PT ;  /* 0x000000060d0d7c10 */ /* 0x010fc60008ffe4ff */
[----:B------:R-:W-:Y:S01]  /*3f520*/  STL [R1+0xca8], R0 ;  /* 0x000ca80001007387 */ /* 0x000fe20000100800 */
[----:B------:R-:W-:-:S03]  /*3f530*/  IADD3 R12, P2, R12, UR4, RZ ;  /* 0x000000040c0c7c10 */ /* 0x000fc6000ff5e0ff */
[----:B------:R4:W-:Y:S01]  /*3f540*/  STL [R1+0xca4], R13 ;  /* 0x000ca40d01007387 */ /* 0x0009e20000100800 */
[----:B------:R-:W-:-:S03]  /*3f550*/  IADD3.X R195, R195, UR6, RZ, P2, !PT ;  /* 0x00000006c3c37c10 */ /* 0x000fc600097fe4ff */
[----:B------:R3:W-:Y:S01]  /*3f560*/  STL [R1+0xcb0], R12 ;  /* 0x000cb00c01007387 */ /* 0x0007e20000100800 */
[----:B-1----:R-:W-:-:S03]  /*3f570*/  IMAD.MOV.U32 R7, RZ, RZ, R13 ;  /* 0x000000ffff077224 */ /* 0x002fc600078e000d */
[----:B------:R-:W2:Y:S01]  /*3f580*/  LDL.LU R192, [R1+0x104c] ;  /* 0x00104c0001c07983 */ /* 0x000ea20000300800 */
[----:B------:R-:W-:-:S03]  /*3f590*/  IMAD.MOV.U32 R6, RZ, RZ, R0 ;  /* 0x000000ffff067224 */ /* 0x000fc600078e0000 */
[----:B------:R-:W-:Y:S04]  /*3f5a0*/  STL [R1+0xcac], R195 ;  /* 0x000cacc301007387 */ /* 0x000fe80000100800 */
[----:B----4-:R-:W4:Y:S04]  /*3f5b0*/  LDL.LU R13, [R1+0x1054] ;  /* 0x00105400010d7983 */ /* 0x010f280000300800 */
[----:B------:R-:W4:Y:S01]  /*3f5c0*/  LDL.LU R0, [R1+0x1058] ;  /* 0x0010580001007983 */ /* 0x000f220000300800 */
[----:B------:R-:W-:-:S04]  /*3f5d0*/  UISETP.GT.AND UP1, UPT, UR16, 0x1b, UPT ;  /* 0x0000001b1000788c */ /* 0x000fc8000bf24270 */
[----:B------:R-:W-:-:S04]  /*3f5e0*/  USEL UR12, URZ, 0x4, !UP1 ;  /* 0x000000043f0c7887 */ /* 0x000fc8000c800000 */
[----:B------:R-:W-:-:S06]  /*3f5f0*/  USEL UR12, UR12, URZ, !UP0 ;  /* 0x0000003f0c0c7287 */ /* 0x000fcc000c000000 */
[----:B------:R-:W-:Y:S02]  /*3f600*/  ISETP.NE.U32.AND P0, PT, RZ, UR12, PT ;  /* 0x0000000cff007c0c */ /* 0x000fe4000bf05070 */
[----:B---3--:R-:W-:-:S04]  /*3f610*/  IADD3 R3, P1, R3, UR4, RZ ;  /* 0x0000000403037c10 */ /* 0x008fc8000ff3e0ff */
[----:B------:R-:W-:-:S07]  /*3f620*/  IADD3.X R10, R10, UR6, RZ, P1, !PT ;  /* 0x000000060a0a7c10 */ /* 0x000fce0008ffe4ff */
[----:B------:R1:W-:Y:S04]  /*3f630*/  LDGSTS.E [R2+0xc], desc[UR8][R6.64], P0 ;  /* 0x0000c00006027fae */ /* 0x0003e80008121848 */
[----:B------:R3:W-:Y:S01]  /*3f640*/  STL [R1+0xcb8], R3 ;  /* 0x000cb80301007387 */ /* 0x0007e20000100800 */
[----:B-1----:R-:W-:Y:S01]  /*3f650*/  MOV R6, R12 ;  /* 0x0000000c00067202 */ /* 0x002fe20000000f00 */
[----:B------:R-:W-:Y:S02]  /*3f660*/  IMAD.MOV.U32 R7, RZ, RZ, R195 ;  /* 0x000000ffff077224 */ /* 0x000fe400078e00c3 */
[----:B------:R1:W-:Y:S04]  /*3f670*/  STL [R1+0xcb4], R10 ;  /* 0x000cb40a01007387 */ /* 0x0003e80000100800 */
[----:B------:R1:W-:Y:S04]  /*3f680*/  LDGSTS.E [R2+0x400c], desc[UR8][R6.64], P0 ;  /* 0x0400c00006027fae */ /* 0x0003e80008121848 */
[----:B------:R-:W4:Y:S01]  /*3f690*/  LDL.LU R12, [R1+0x105c] ;  /* 0x00105c00010c7983 */ /* 0x000f220000300800 */
[----:B------:R-:W-:Y:S01]  /*3f6a0*/  IADD3 R11, P2, R11, UR4, RZ ;  /* 0x000000040b0b7c10 */ /* 0x000fe2000ff5e0ff */
[----:B-1----:R-:W-:-:S02]  /*3f6b0*/  IMAD.MOV.U32 R6, RZ, RZ, R3 ;  /* 0x000000ffff067224 */ /* 0x002fc400078e0003 */
[----:B---3--:R-:W3:Y:S01]  /*3f6c0*/  LDL.LU R3, [R1+0x1060] ;  /* 0x0010600001037983 */ /* 0x008ee20000300800 */
[----:B------:R-:W-:Y:S02]  /*3f6d0*/  IADD3 R8, P3, R8, UR4, RZ ;  /* 0x0000000408087c10 */ /* 0x000fe4000ff7e0ff */
[----:B------:R-:W-:Y:S02]  /*3f6e0*/  MOV R7, R10 ;  /* 0x0000000a00077202 */ /* 0x000fe40000000f00 */
[----:B------:R-:W-:Y:S01]  /*3f6f0*/  IADD3.X R194, R194, UR6, RZ, P2, !PT ;  /* 0x00000006c2c27c10 */ /* 0x000fe200097fe4ff */
[----:B------:R-:W3:Y:S01]  /*3f700*/  LDL.LU R10, [R1+0x1068] ;  /* 0x00106800010a7983 */ /* 0x000ee20000300800 */
[----:B------:R-:W-:-:S03]  /*3f710*/  IADD3.X R193, R193, UR6, RZ, P3, !PT ;  /* 0x00000006c1c17c10 */ /* 0x000fc60009ffe4ff */
[----:B------:R1:W-:Y:S04]  /*3f720*/  STL [R1+0xcc0], R11 ;  /* 0x000cc00b01007387 */ /* 0x0003e80000100800 */
[----:B------:R1:W-:Y:S04]  /*3f730*/  LDGSTS.E [R2+0x800c], desc[UR8][R6.64], P0 ;  /* 0x0800c00006027fae */ /* 0x0003e80008121848 */
[----:B------:R1:W-:Y:S04]  /*3f740*/  STL [R1+0xcbc], R194 ;  /* 0x000cbcc201007387 */ /* 0x0003e80000100800 */
[----:B------:R1:W-:Y:S02]  /*3f750*/  STL [R1+0x1048], R8 ;  /* 0x0010480801007387 */ /* 0x0003e40000100800 */
[----:B-1----:R-:W-:-:S02]  /*3f760*/  IMAD.MOV.U32 R6, RZ, RZ, R11 ;  /* 0x000000ffff067224 */ /* 0x002fc400078e000b */
[----:B------:R-:W3:Y:S01]  /*3f770*/  LDL.LU R11, [R1+0x1064] ;  /* 0x00106400010b7983 */ /* 0x000ee20000300800 */
[----:B------:R-:W-:-:S03]  /*3f780*/  IMAD.MOV.U32 R7, RZ, RZ, R194 ;  /* 0x000000ffff077224 */ /* 0x000fc600078e00c2 */
[----:B------:R-:W-:Y:S04]  /*3f790*/  STL [R1+0x1044], R193 ;  /* 0x001044c101007387 */ /* 0x000fe80000100800 */
[----:B------:R-:W3:Y:S01]  /*3f7a0*/  LDL.LU R195, [R1+0x106c] ;  /* 0x00106c0001c37983 */ /* 0x000ee20000300800 */
[----:B------:R-:W-:-:S03]  /*3f7b0*/  UISETP.GT.AND UP1, UPT, UR16, 0x38, UPT ;  /* 0x000000381000788c */ /* 0x000fc6000bf24270 */
[----:B------:R-:W3:Y:S01]  /*3f7c0*/  LDL.LU R194, [R1+0x1070] ;  /* 0x0010700001c27983 */ /* 0x000ee20000300800 */
[----:B------:R-:W-:-:S03]  /*3f7d0*/  USEL UR12, URZ, 0x4, !UP1 ;  /* 0x000000043f0c7887 */ /* 0x000fc6000c800000 */
[----:B------:R1:W-:Y:S01]  /*3f7e0*/  LDGSTS.E [R2+0xc00c], desc[UR8][R6.64], P0 ;  /* 0x0c00c00006027fae */ /* 0x0003e20008121848 */
[----:B------:R-:W-:-:S06]  /*3f7f0*/  USEL UR12, UR12, URZ, !UP0 ;  /* 0x0000003f0c0c7287 */ /* 0x000fcc000c000000 */
        /* <DEDUP_REMOVED lines=13> */
[----:B------:R-:W-:Y:S02]  /*3f8d0*/  MOV R7, R192 ;  /* 0x000000c000077202 */ /* 0x000fe40000000f00 */
[----:B------:R-:W-:-:S03]  /*3f8e0*/  IADD3.X R13, R13, UR6, RZ, P2, !PT ;  /* 0x000000060d0d7c10 */ /* 0x000fc600097fe4ff */
[----:B------:R4:W-:Y:S04]  /*3f8f0*/  LDGSTS.E [R2+0x14000], desc[UR8][R6.64], P1 ;  /* 0x1400000006027fae */ /* 0x0009e80008921848 */
[----:B------:R1:W-:Y:S04]  /*3f900*/  STL [R1+0x1054], R13 ;  /* 0x0010540d01007387 */ /* 0x0003e80000100800 */
[----:B------:R-:W2:Y:S01]  /*3f910*/  LDL.LU R193, [R1+0x107c] ;  /* 0x00107c0001c17983 */ /* 0x000ea20000300800 */
[----:B----4-:R-:W-:-:S03]  /*3f920*/  IMAD.MOV.U32 R6, RZ, RZ, R0 ;  /* 0x000000ffff067224 */ /* 0x010fc600078e0000 */
[----:B-1----:R-:W4:Y:S01]  /*3f930*/  LDL.LU R192, [R1+0x1080] ;  /* 0x0010800001c07983 */ /* 0x002f220000300800 */
[----:B------:R-:W-:-:S03]  /*3f940*/  IMAD.MOV.U32 R7, RZ, RZ, R13 ;  /* 0x000000ffff077224 */ /* 0x000fc600078e000d */
[----:B------:R-:W4:Y:S04]  /*3f950*/  LDL.LU R13, [R1+0x1084] ;  /* 0x00108400010d7983 */ /* 0x000f280000300800 */
[----:B------:R1:W-:Y:S04]  /*3f960*/  LDGSTS.E [R2+0x18000], desc[UR8][R6.64], P1 ;  /* 0x1800000006027fae */ /* 0x0003e80008921848 */
[----:B------:R-:W4:Y:S01]  /*3f970*/  LDL.LU R0, [R1+0x1088] ;  /* 0x0010880001007983 */ /* 0x000f220000300800 */
[----:B---3--:R-:W-:-:S04]  /*3f980*/  IADD3 R3, P0, R3, UR4, RZ ;  /* 0x0000000403037c10 */ /* 0x008fc8000ff1e0ff */
[----:B------:R-:W-:Y:S02]  /*3f990*/  IADD3.X R12, R12, UR6, RZ, P0, !PT ;  /* 0x000000060c0c7c10 */ /* 0x000fe400087fe4ff */
[----:B-1----:R-:W-:-:S03]  /*3f9a0*/  MOV R6, R3 ;  /* 0x0000000300067202 */ /* 0x002fc60000000f00 */
[----:B------:R-:W-:-:S05]  /*3f9b0*/  IMAD.MOV.U32 R7, RZ, RZ, R12 ;  /* 0x000000ffff077224 */ /* 0x000fca00078e000c */
[----:B------:R1:W-:Y:S01]  /*3f9c0*/  LDGSTS.E [R2+0x1c000], desc[UR8][R6.64], P1 ;  /* 0x1c00000006027fae */ /* 0x0003e20008921848 */
[----:B------:R-:W-:Y:S01]  /*3f9d0*/  IADD3 R10, P1, R10, UR4, RZ ;  /* 0x000000040a0a7c10 */ /* 0x000fe2000ff3e0ff */
[----:B------:R-:W-:Y:S02]  /*3f9e0*/  UISETP.GT.AND UP1, UPT, UR16, 0x39, UPT ;  /* 0x000000391000788c */ /* 0x000fe4000bf24270 */
[----:B------:R3:W-:Y:S04]  /*3f9f0*/  STL [R1+0x1060], R3 ;  /* 0x0010600301007387 */ /* 0x0007e80000100800 */
[----:B------:R1:W-:Y:S01]  /*3fa00*/  STL [R1+0x105c], R12 ;  /* 0x00105c0c01007387 */ /* 0x0003e20000100800 */
[----:B------:R-:W-:-:S03]  /*3fa10*/  IADD3.X R11, R11, UR6, RZ, P1, !PT ;  /* 0x000000060b0b7c10 */ /* 0x000fc60008ffe4ff */
[----:B---3--:R-:W3:Y:S01]  /*3fa20*/  LDL.LU R3, [R1+0x1090] ;  /* 0x0010900001037983 */ /* 0x008ee20000300800 */
[----:B------:R-:W-:-:S03]  /*3fa30*/  USEL UR12, URZ, 0x4, !UP1 ;  /* 0x000000043f0c7887 */ /* 0x000fc6000c800000 */
[----:B------:R-:W-:Y:S01]  /*3fa40*/  STL [R1+0x1068], R10 ;  /* 0x0010680a01007387 */ /* 0x000fe20000100800 */
[----:B------:R-:W-:-:S03]  /*3fa50*/  IADD3 R194, P2, R194, UR4, RZ ;  /* 0x00000004c2c27c10 */ /* 0x000fc6000ff5e0ff */
[----:B------:R1:W-:Y:S01]  /*3fa60*/  STL [R1+0x1064], R11 ;  /* 0x0010640b01007387 */ /* 0x0003e20000100800 */
[----:B------:R-:W-:-:S03]  /*3fa70*/  IADD3.X R195, R195, UR6, RZ, P2, !PT ;  /* 0x00000006c3c37c10 */ /* 0x000fc600097fe4ff */
[----:B------:R-:W-:Y:S01]  /*3fa80*/  STL [R1+0x1070], R194 ;  /* 0x001070c201007387 */ /* 0x000fe20000100800 */
[----:B-1----:R-:W-:Y:S01]  /*3fa90*/  MOV R7, R11 ;  /* 0x0000000b00077202 */ /* 0x002fe20000000f00 */
[----:B------:R-:W-:Y:S02]  /*3faa0*/  IMAD.MOV.U32 R6, RZ, RZ, R10 ;  /* 0x000000ffff067224 */ /* 0x000fe400078e000a */
[----:B------:R-:W3:Y:S01]  /*3fab0*/  LDL.LU R12, [R1+0x108c] ;  /* 0x00108c00010c7983 */ /* 0x000ee20000300800 */
[----:B------:R-:W-:-:S03]  /*3fac0*/  USEL UR12, UR12, URZ, !UP0 ;  /* 0x0000003f0c0c7287 */ /* 0x000fc6000c000000 */
[----:B------:R-:W-:Y:S04]  /*3fad0*/  STL [R1+0x106c], R195 ;  /* 0x00106cc301007387 */ /* 0x000fe80000100800 */
[----:B------:R-:W3:Y:S04]  /*3fae0*/  LDL.LU R11, [R1+0x1094] ;  /* 0x00109400010b7983 */ /* 0x000ee80000300800 */
[----:B------:R-:W3:Y:S01]  /*3faf0*/  LDL.LU R10, [R1+0x1098] ;  /* 0x00109800010a7983 */ /* 0x000ee20000300800 */
[----:B------:R-:W-:Y:S02]  /*3fb00*/  ISETP.NE.U32.AND P0, PT, RZ, UR12, PT ;  /* 0x0000000cff007c0c */ /* 0x000fe4000bf05070 */
[----:B------:R-:W-:-:S05]  /*3fb10*/  IADD3 R8, P1, R8, UR4, RZ ;  /* 0x0000000408087c10 */ /* 0x000fca000ff3e0ff */
[----:B------:R-:W-:Y:S06]  /*3fb20*/  STL [R1+0x1078], R8 ;  /* 0x0010780801007387 */ /* 0x000fec0000100800 */
[----:B------:R1:W-:Y:S02]  /*3fb30*/  LDGSTS.E [R2+0x10004], desc[UR8][R6.64], P0 ;  /* 0x1000400006027fae */ /* 0x0003e40008121848 */
        /* <DEDUP_REMOVED lines=15> */
[----:B------:R-:W-:Y:S01]  /*3fc30*/  STL [R1+0x1080], R192 ;  /* 0x001080c001007387 */ /* 0x000fe20000100800 */
[----:B------:R-:W-:-:S03]  /*3fc40*/  IADD3 R0, P3, R0, UR4, RZ ;  /* 0x0000000400007c10 */ /* 0x000fc6000ff7e0ff */
[----:B------:R-:W-:Y:S01]  /*3fc50*/  STL [R1+0x107c], R193 ;  /* 0x00107cc101007387 */ /* 0x000fe20000100800 */
[----:B------:R-:W-:Y:S01]  /*3fc60*/  IADD3.X R13, R13, UR6, RZ, P3, !PT ;  /* 0x000000060d0d7c10 */ /* 0x000fe20009ffe4ff */
[----:B-1----:R-:W-:Y:S01]  /*3fc70*/  IMAD.MOV.U32 R6, RZ, RZ, R192 ;  /* 0x000000ffff067224 */ /* 0x002fe200078e00c0 */
[----:B------:R-:W-:Y:S01]  /*3fc80*/  MOV R7, R193 ;  /* 0x000000c100077202 */ /* 0x000fe20000000f00 */
[----:B------:R1:W-:Y:S01]  /*3fc90*/  STL [R1+0x1088], R0 ;  /* 0x0010880001007387 */ /* 0x0003e20000100800 */
[----:B------:R-:W-:-:S03]  /*3fca0*/  ISETP.NE.U32.AND P1, PT, RZ, UR12, PT ;  /* 0x0000000cff007c0c */ /* 0x000fc6000bf25070 */
[----:B------:R-:W4:Y:S04]  /*3fcb0*/  LDL.LU R196, [R1+0x10a8] ;  /* 0x0010a80001c47983 */ /* 0x000f280000300800 */
[----:B------:R-:W-:Y:S04]  /*3fcc0*/  STL [R1+0x1084], R13 ;  /* 0x0010840d01007387 */ /* 0x000fe80000100800 */
[----:B------:R-:W4:Y:S04]  /*3fcd0*/  LDL.LU R194, [R1+0x10b0] ;  /* 0x0010b00001c27983 */ /* 0x000f280000300800 */
[----:B------:R1:W-:Y:S04]  /*3fce0*/  LDGSTS.E [R2+0x1c004], desc[UR8][R6.64], P0 ;  /* 0x1c00400006027fae */ /* 0x0003e80008121848 */
[----:B------:R-:W4:Y:S04]  /*3fcf0*/  LDL.LU R197, [R1+0x10a4] ;  /* 0x0010a40001c57983 */ /* 0x000f280000300800 */
[----:B------:R-:W4:Y:S01]  /*3fd00*/  LDL.LU R195, [R1+0x10ac] ;  /* 0x0010ac0001c37983 */ /* 0x000f220000300800 */
[----:B-1----:R-:W-:-:S02]  /*3fd10*/  IMAD.MOV.U32 R6, RZ, RZ, R0 ;  /* 0x000000ffff067224 */ /* 0x002fc400078e0000 */
[----:B------:R-:W-:Y:S01]  /*3fd20*/  IMAD.MOV.U32 R7, RZ, RZ, R13 ;  /* 0x000000ffff077224 */ /* 0x000fe200078e000d */
[----:B------:R-:W4:Y:S04]  /*3fd30*/  LDL.LU R0, [R1+0x10b8] ;  /* 0x0010b80001007983 */ /* 0x000f280000300800 */
[----:B------:R1:W-:Y:S01]  /*3fd40*/  LDGSTS.E [R2+0x10008], desc[UR8][R6.64], P1 ;  /* 0x1000800006027fae */ /* 0x0003e20008921848 */
[----:B---3--:R-:W-:-:S05]  /*3fd50*/  IADD3 R3, P0, R3, UR4, RZ ;  /* 0x0000000403037c10 */ /* 0x008fca000ff1e0ff */
[----:B------:R3:W-:Y:S01]  /*3fd60*/  STL [R1+0x1090], R3 ;  /* 0x0010900301007387 */ /* 0x0007e20000100800 */
[----:B-1----:R-:W-:Y:S02]  /*3fd70*/  MOV R6, R3 ;  /* 0x0000000300067202 */ /* 0x002fe40000000f00 */
[----:B------:R-:W-:-:S05]  /*3fd80*/  IADD3.X R12, R12, UR6, RZ, P0, !PT ;  /* 0x000000060c0c7c10 */ /* 0x000fca00087fe4ff */
[----:B------:R1:W-:Y:S01]  /*3fd90*/  STL [R1+0x108c], R12 ;  /* 0x00108c0c01007387 */ /* 0x0003e20000100800 */
[----:B------:R-:W-:-:S05]  /*3fda0*/  IADD3 R10, P2, R10, UR4, RZ ;  /* 0x000000040a0a7c10 */ /* 0x000fca000ff5e0ff */
[----:B------:R-:W-:Y:S04]  /*3fdb0*/  STL [R1+0x1098], R10 ;  /* 0x0010980a01007387 */ /* 0x000fe80000100800 */
[----:B---3--:R-:W3:Y:S01]  /*3fdc0*/  LDL.LU R3, [R1+0x10b4] ;  /* 0x0010b40001037983 */ /* 0x008ee20000300800 */
[----:B------:R-:W-:Y:S01]  /*3fdd0*/  IADD3.X R11, R11, UR6, RZ, P2, !PT ;  /* 0x000000060b0b7c10 */ /* 0x000fe200097fe4ff */
[----:B------:R-:W-:-:S04]  /*3fde0*/  IMAD.MOV.U32 R7, RZ, RZ, R12 ;  /* 0x000000ffff077224 */ /* 0x000fc800078e000c */
[----:B------:R2:W-:Y:S04]  /*3fdf0*/  STL [R1+0x1094], R11 ;  /* 0x0010940b01007387 */ /* 0x0005e80000100800 */
[----:B------:R-:W3:Y:S04]  /*3fe00*/  LDL.LU R193, [R1+0x10bc] ;  /* 0x0010bc0001c17983 */ /* 0x000ee80000300800 */
[----:B-1----:R-:W3:Y:S04]  /*3fe10*/  LDL.LU R12, [R1+0x10c0] ;  /* 0x0010c000010c7983 */ /* 0x002ee80000300800 */
[----:B------:R-:W3:Y:S04]  /*3fe20*/  LDL.LU R192, [R1+0x1444] ;  /* 0x0014440001c07983 */ /* 0x000ee80000300800 */
[----:B------:R-:W3:Y:S04]  /*3fe30*/  LDL.LU R13, [R1+0x1448] ;  /* 0x00144800010d7983 */ /* 0x000ee80000300800 */
[----:B------:R1:W-:Y:S02]  /*3fe40*/  LDGSTS.E [R2+0x14008], desc[UR8][R6.64], P1 ;  /* 0x1400800006027fae */ /* 0x0003e40008921848 */
[----:B-1----:R-:W-:Y:S01]  /*3fe50*/  IMAD.MOV.U32 R6, RZ, RZ, R10 ;  /* 0x000000ffff067224 */ /* 0x002fe200078e000a */
[----:B------:R-:W-:-:S05]  /*3fe60*/  MOV R7, R11 ;  /* 0x0000000b00077202 */ /* 0x000fca0000000f00 */
[----:B------:R1:W-:Y:S01]  /*3fe70*/  LDGSTS.E [R2+0x18008], desc[UR8][R6.64], P1 ;  /* 0x1800800006027fae */ /* 0x0003e20008921848 */
[----:B--2---:R-:W-:-:S04]  /*3fe80*/  IADD3 R8, P0, R8, UR4, RZ ;  /* 0x0000000408087c10 */ /* 0x004fc8000ff1e0ff */
[----:B------:R-:W-:Y:S01]  /*3fe90*/  IADD3.X R9, R9, UR6, RZ, P0, !PT ;  /* 0x0000000609097c10 */ /* 0x000fe200087fe4ff */
[----:B------:R-:W-:Y:S04]  /*3fea0*/  STL [R1+0x10a0], R8 ;  /* 0x0010a00801007387 */ /* 0x000fe80000100800 */
[----:B------:R2:W-:Y:S04]  /*3feb0*/  STL [R1+0x109c], R9 ;  /* 0x00109c0901007387 */ /* 0x0005e80000100800 */
[----:B------:R-:W3:Y:S01]  /*3fec0*/  LDL.LU R11, [R1+0x144c] ;  /* 0x00144c00010b7983 */ /* 0x000ee20000300800 */
[----:B-1----:R-:W-:-:S03]  /*3fed0*/  IMAD.MOV.U32 R7, RZ, RZ, R9 ;  /* 0x000000ffff077224 */ /* 0x002fc600078e0009 */
[----:B------:R-:W3:Y:S01]  /*3fee0*/  LDL.LU R10, [R1+0x1450] ;  /* 0x00145000010a7983 */ /* 0x000ee20000300800 */
[----:B------:R-:W-:-:S03]  /*3fef0*/  IMAD.MOV.U32 R6, RZ, RZ, R8 ;  /* 0x000000ffff067224 */ /* 0x000fc600078e0008 */
[----:B--2---:R-:W2:Y:S04]  /*3ff00*/  LDL.LU R9, [R1+0x1454] ;  /* 0x0014540001097983 */ /* 0x004ea80000300800 */
[----:B------:R-:W2:Y:S01]  /*3ff10*/  LDL.LU R8, [R1+0x1458] ;  /* 0x0014580001087983 */ /* 0x000ea20000300800 */
[----:B------:R-:W-:-:S03]  /*3ff20*/  UISETP.GT.AND UP1, UPT, UR16, 0x3b, UPT ;  /* 0x0000003b1000788c */ /* 0x000fc6000bf24270 */
[----:B------:R1:W-:Y:S01]  /*3ff30*/  LDGSTS.E [R2+0x1c008], desc[UR8][R6.64], P1 ;  /* 0x1c00800006027fae */ /* 0x0003e20008921848 */
[----:B------:R-:W-:-:S04]  /*3ff40*/  USEL UR12, URZ, 0x4, !UP1 ;  /* 0x000000043f0c7887 */ /* 0x000fc8000c800000 */
[----:B------:R-:W-:Y:S01]  /*3ff50*/  USEL UR12, UR12, URZ, !UP0 ;  /* 0x0000003f0c0c7287 */ /* 0x000fe2000c000000 */
[----:B----4-:R-:W-:-:S05]  /*3ff60*/  IADD3 R196, P1, R196, UR4, RZ ;  /* 0x00000004c4c47c10 */ /* 0x010fca000ff3e0ff */
[----:B------:R-:W-:Y:S02]  /*3ff70*/  ISETP.NE.U32.AND P0, PT, RZ, UR12, PT ;  /* 0x0000000cff007c0c */ /* 0x000fe4000bf05070 */
[----:B------:R-:W-:Y:S02]  /*3ff80*/  IADD3.X R197, R197, UR6, RZ, P1, !PT ;  /* 0x00000006c5c57c10 */ /* 0x000fe40008ffe4ff */
[----:B------:R-:W-:Y:S02]  /*3ff90*/  IADD3 R194, P2, R194, UR4, RZ ;  /* 0x00000004c2c27c10 */ /* 0x000fe4000ff5e0ff */
[----:B-1----:R-:W-:Y:S01]  /*3ffa0*/  MOV R6, R196 ;  /* 0x000000c400067202 */ /* 0x002fe20000000f00 */
[----:B------:R-:W-:Y:S01]  /*3ffb0*/  IMAD.MOV.U32 R7, RZ, RZ, R197 ;  /* 0x000000ffff077224 */ /* 0x000fe200078e00c5 */
[----:B------:R-:W-:Y:S02]  /*3ffc0*/  IADD3.X R195, R195, UR6, RZ, P2, !PT ;  /* 0x00000006c3c37c10 */ /* 0x000fe400097fe4ff */
[----:B------:R-:W-:Y:S01]  /*3ffd0*/  IADD3 R0, P1, R0, UR4, RZ ;  /* 0x0000000400007c10 */ /* 0x000fe2000ff3e0ff */
[----:B------:R-:W-:Y:S04]  /*3ffe0*/  STL [R1+0x10a8], R196 ;  /* 0x0010a8c401007387 */ /* 0x000fe80000100800 */
[----:B------:R1:W-:Y:S04]  /*3fff0*/  LDGSTS.E [R2+0x1000c], desc[UR8][R6.64], P0 ;  /* 0x1000c00006027fae */ /* 0x0003e80008121848 */
[----:B------:R-:W-:Y:S04]  /*40000*/  STL [R1+0x10a4], R197 ;  /* 0x0010a4c501007387 */ /* 0x000fe80000100800 */
[----:B------:R-:W-:Y:S01]  /*40010*/  STL [R1+0x10b0], R194 ;  /* 0x0010b0c201007387 */ /* 0x000fe20000100800 */
[----:B-1----:R-:W-:Y:S01]  /*40020*/  IMAD.MOV.U32 R6, RZ, RZ, R194 ;  /* 0x000000ffff067224 */ /* 0x002fe200078e00c2 */
[----:B------:R-:W-:-:S02]  /*40030*/  MOV R7, R195 ;  /* 0x000000c300077202 */ /* 0x000fc40000000f00 */
[----:B------:R-:W-:Y:S04]  /*40040*/  STL [R1+0x10ac], R195 ;  /* 0x0010acc301007387 */ /* 0x000fe80000100800 */
[----:B------:R1:W-:Y:S04]  /*40050*/  LDGSTS.E [R2+0x1400c], desc[UR8][R6.64], P0 ;  /* 0x1400c00006027fae */ /* 0x0003e80008121848 */
[----:B------:R-:W-:Y:S01]  /*40060*/  STL [R1+0x10b8], R0 ;  /* 0x0010b80001007387 */ /* 0x000fe20000100800 */
[----:B-1----:R-:W-:Y:S01]  /*40070*/  IMAD.MOV.U32 R6, RZ, RZ, R0 ;  /* 0x000000ffff067224 */ /* 0x002fe200078e0000 */
[----:B------:R-:W-:Y:S01]  /*40080*/  UISETP.GT.AND UP1, UPT, UR16, 0x58, UPT ;  /* 0x000000581000788c */ /* 0x000fe2000bf24270 */
[----:B---3--:R-:W-:-:S05]  /*40090*/  IADD3.X R3, R3, UR6, RZ, P1, !PT ;  /* 0x0000000603037c10 */ /* 0x008fca0008ffe4ff */
[----:B------:R1:W-:Y:S01]  /*400a0*/  STL [R1+0x10b4], R3 ;  /* 0x0010b40301007387 */ /* 0x0003e20000100800 */
[----:B------:R-:W-:Y:S01]  /*400b0*/  IMAD.MOV.U32 R7, RZ, RZ, R3 ;  /* 0x000000ffff077224 */ /* 0x000fe200078e0003 */
[----:B------:R-:W-:Y:S02]  /*400c0*/  USEL UR12, URZ, 0x4, !UP1 ;  /* 0x000000043f0c7887 */ /* 0x000fe4000c800000 */
[----:B-1----:R-:W3:Y:S04]  /*400d0*/  LDL.LU R3, [R1+0x145c] ;  /* 0x00145c0001037983 */ /* 0x002ee80000300800 */
[----:B------:R-:W4:Y:S01]  /*400e0*/  LDL.LU R0, [R1+0x1460] ;  /* 0x0014600001007983 */ /* 0x000f220000300800 */
[----:B------:R-:W-:Y:S01]  /*400f0*/  IADD3 R12, P2, R12, UR4, RZ ;  /* 0x000000040c0c7c10 */ /* 0x000fe2000ff5e0ff */
[----:B------:R-:W-:Y:S01]  /*40100*/  USEL UR12, UR12, URZ, !UP0 ;  /* 0x0000003f0c0c7287 */ /* 0x000fe2000c000000 */
[----:B------:R-:W-:Y:S01]  /*40110*/  IADD3 R13, P3, R13, UR4, RZ ;  /* 0x000000040d0d7c10 */ /* 0x000fe2000ff7e0ff */
[----:B------:R1:W-:Y:S01]  /*40120*/  LDGSTS.E [R2+0x1800c], desc[UR8][R6.64], P0 ;  /* 0x1800c00006027fae */ /* 0x0003e20008121848 */
[----:B------:R-:W-:-:S02]  /*40130*/  IADD3.X R193, R193, UR6, RZ, P2, !PT ;  /* 0x00000006c1c17c10 */ /* 0x000fc400097fe4ff */
[----:B------:R-:W-:Y:S01]  /*40140*/  IADD3.X R192, R192, UR6, RZ, P3, !PT ;  /* 0x00000006c0c07c10 */ /* 0x000fe20009ffe4ff */
[----:B------:R1:W-:Y:S01]  /*40150*/  STL [R1+0x10c0], R12 ;  /* 0x0010c00c01007387 */ /* 0x0003e20000100800 */
[----:B------:R-:W-:-:S03]  /*40160*/  ISETP.NE.U32.AND P1, PT, RZ, UR12, PT ;  /* 0x0000000cff007c0c */ /* 0x000fc6000bf25070 */
[----:B------:R-:W-:Y:S01]  /*40170*/  STL [R1+0x10bc], R193 ;  /* 0x0010bcc101007387 */ /* 0x000fe20000100800 */
[----:B-1----:R-:W-:Y:S01]  /*40180*/  MOV R6, R12 ;  /* 0x0000000c00067202 */ /* 0x002fe20000000f00 */
[----:B------:R-:W-:Y:S02]  /*40190*/  IMAD.MOV.U32 R7, RZ, RZ, R193 ;  /* 0x000000ffff077224 */ /* 0x000fe400078e00c1 */
[----:B------:R1:W-:Y:S04]  /*401a0*/  STL [R1+0x1448], R13 ;  /* 0x0014480d01007387 */ /* 0x0003e80000100800 */
[----:B------:R-:W3:Y:S04]  /*401b0*/  LDL.LU R196, [R1+0x1468] ;  /* 0x0014680001c47983 */ /* 0x000ee80000300800 */
[----:B------:R-:W-:Y:S04]  /*401c0*/  STL [R1+0x1444], R192 ;  /* 0x001444c001007387 */ /* 0x000fe80000100800 */
[----:B------:R-:W3:Y:S04]  /*401d0*/  LDL.LU R12, [R1+0x1470] ;  /* 0x00147000010c7983 */ /* 0x000ee80000300800 */
[----:B------:R1:W-:Y:S04]  /*401e0*/  LDGSTS.E [R2+0x1c00c], desc[UR8][R6.64], P0 ;  /* 0x1c00c00006027fae */ /* 0x0003e80008121848 */
[----:B------:R-:W3:Y:S01]  /*401f0*/  LDL.LU R197, [R1+0x1464] ;  /* 0x0014640001c57983 */ /* 0x000ee20000300800 */
[----:B-1----:R-:W-:Y:S01]  /*40200*/  IMAD.MOV.U32 R6, RZ, RZ, R13 ;  /* 0x000000ffff067224 */ /* 0x002fe200078e000d */
[----:B------:R-:W-:-:S02]  /*40210*/  MOV R7, R192 ;  /* 0x000000c000077202 */ /* 0x000fc40000000f00 */
[----:B------:R-:W3:Y:S04]  /*40220*/  LDL.LU R13, [R1+0x146c] ;  /* 0x00146c00010d7983 */ /* 0x000ee80000300800 */
[----:B------:R1:W-:Y:S01]  /*40230*/  LDGSTS.E [R2+0x20000], desc[UR8][R6.64], P1 ;  /* 0x2000000006027fae */ /* 0x0003e20008921848 */
[----:B------:R-:W-:-:S04]  /*40240*/  IADD3 R10, P0, R10, UR4, RZ ;  /* 0x000000040a0a7c10 */ /* 0x000fc8000ff1e0ff */
[----:B------:R-:W-:Y:S02]  /*40250*/  IADD3.X R11, R11, UR6, RZ, P0, !PT ;  /* 0x000000060b0b7c10 */ /* 0x000fe400087fe4ff */
[----:B--2---:R-:W-:Y:S01]  /*40260*/  IADD3 R8, P2, R8, UR4, RZ ;  /* 0x0000000408087c10 */ /* 0x004fe2000ff5e0ff */
[----:B-1----:R-:W-:Y:S01]  /*40270*/  IMAD.MOV.U32 R6, RZ, RZ, R10 ;  /* 0x000000ffff067224 */ /* 0x002fe200078e000a */
[----:B------:R1:W-:Y:S01]  /*40280*/  STL [R1+0x1450], R10 ;  /* 0x0014500a01007387 */ /* 0x0003e20000100800 */
[----:B------:R-:W-:Y:S01]  /*40290*/  IMAD.MOV.U32 R7, RZ, RZ, R11 ;  /* 0x000000ffff077224 */ /* 0x000fe200078e000b */
[----:B------:R-:W-:Y:S02]  /*402a0*/  IADD3.X R9, R9, UR6, RZ, P2, !PT ;  /* 0x0000000609097c10 */ /* 0x000fe400097fe4ff */
[----:B------:R2:W-:Y:S04]  /*402b0*/  STL [R1+0x144c], R11 ;  /* 0x00144c0b01007387 */ /* 0x0005e80000100800 */
[----:B------:R-:W-:Y:S04]  /*402c0*/  STL [R1+0x1458], R8 ;  /* 0x0014580801007387 */ /* 0x000fe80000100800 */
[----:B-1----:R-:W3:Y:S04]  /*402d0*/  LDL.LU R10, [R1+0x1478] ;  /* 0x00147800010a7983 */ /* 0x002ee80000300800 */
[----:B------:R1:W-:Y:S04]  /*402e0*/  STL [R1+0x1454], R9 ;  /* 0x0014540901007387 */ /* 0x0003e80000100800 */
[----:B------:R1:W-:Y:S04]  /*402f0*/  LDGSTS.E [R2+0x24000], desc[UR8][R6.64], P1 ;  /* 0x2400000006027fae */ /* 0x0003e80008921848 */
[----:B--2---:R-:W2:Y:S01]  /*40300*/  LDL.LU R11, [R1+0x1474] ;  /* 0x00147400010b7983 */ /* 0x004ea20000300800 */
[----:B-1----:R-:W-:Y:S01]  /*40310*/  IMAD.MOV.U32 R7, RZ, RZ, R9 ;  /* 0x000000ffff077224 */ /* 0x002fe200078e0009 */
[----:B------:R-:W-:-:S02]  /*40320*/  MOV R6, R8 ;  /* 0x0000000800067202 */ /* 0x000fc40000000f00 */
[----:B------:R-:W2:Y:S04]  /*40330*/  LDL.LU R9, [R1+0x147c] ;  /* 0x00147c0001097983 */ /* 0x000ea80000300800 */
[----:B------:R-:W2:Y:S04]  /*40340*/  LDL.LU R8, [R1+0x1480] ;  /* 0x0014800001087983 */ /* 0x000ea80000300800 */
[----:B------:R-:W2:Y:S04]  /*40350*/  LDL.LU R195, [R1+0x1484] ;  /* 0x0014840001c37983 */ /* 0x000ea80000300800 */
[----:B------:R-:W2:Y:S01]  /*40360*/  LDL.LU R194, [R1+0x1488] ;  /* 0x0014880001c27983 */ /* 0x000ea20000300800 */
[----:B------:R-:W-:-:S03]  /*40370*/  UISETP.GT.AND UP1, UPT, UR16, 0x59, UPT ;  /* 0x000000591000788c */ /* 0x000fc6000bf24270 */
[----:B------:R1:W-:Y:S01]  /*40380*/  LDGSTS.E [R2+0x28000], desc[UR8][R6.64], P1 ;  /* 0x2800000006027fae */ /* 0x0003e20008921848 */
[----:B------:R-:W-:-:S04]  /*40390*/  USEL UR12, URZ, 0x4, !UP1 ;  /* 0x000000043f0c7887 */ /* 0x000fc8000c800000 */
[----:B------:R-:W-:Y:S01]  /*403a0*/  USEL UR12, UR12, URZ, !UP0 ;  /* 0x0000003f0c0c7287 */ /* 0x000fe2000c000000 */
[----:B----4-:R-:W-:-:S04]  /*403b0*/  IADD3 R0, P0, R0, UR4, RZ ;  /* 0x0000000400007c10 */ /* 0x010fc8000ff1e0ff */
[----:B---3--:R-:W-:Y:S01]  /*403c0*/  IADD3.X R3, R3, UR6, RZ, P0, !PT ;  /* 0x0000000603037c10 */ /* 0x008fe200087fe4ff */
[----:B------:R3:W-:Y:S01]  /*403d0*/  STL [R1+0x1460], R0 ;  /* 0x0014600001007387 */ /* 0x0007e20000100800 */
[----:B-1----:R-:W-:-:S03]  /*403e0*/  IMAD.MOV.U32 R6, RZ, RZ, R0 ;  /* 0x000000ffff067224 */ /* 0x002fc600078e0000 */
[----:B------:R1:W-:Y:S04]  /*403f0*/  STL [R1+0x145c], R3 ;  /* 0x00145c0301007387 */ /* 0x0003e80000100800 */
[----:B------:R-:W4:Y:S04]  /*40400*/  LDL.LU R193, [R1+0x148c] ;  /* 0x00148c0001c17983 */ /* 0x000f280000300800 */
[----:B---3--:R-:W3:Y:S01]  /*40410*/  LDL.LU R0, [R1+0x1490] ;  /* 0x0014900001007983 */ /* 0x008ee20000300800 */
[----:B------:R-:W-:-:S03]  /*40420*/  MOV R7, R3 ;  /* 0x0000000300077202 */ /* 0x000fc60000000f00 */
[----:B------:R-:W4:Y:S04]  /*40430*/  LDL.LU R192, [R1+0x1494] ;  /* 0x0014940001c07983 */ /* 0x000f280000300800 */
[----:B-1----:R-:W4:Y:S01]  /*40440*/  LDL.LU R3, [R1+0x1498] ;  /* 0x0014980001037983 */ /* 0x002f220000300800 */
[----:B------:R-:W-:-:S03]  /*40450*/  ISETP.NE.U32.AND P0, PT, RZ, UR12, PT ;  /* 0x0000000cff007c0c */ /* 0x000fc6000bf05070 */
[----:B------:R1:W-:Y:S01]  /*40460*/  LDGSTS.E [R2+0x2c000], desc[UR8][R6.64], P1 ;  /* 0x2c00000006027fae */ /* 0x0003e20008921848 */
[----:B------:R-:W-:Y:S02]  /*40470*/  IADD3 R196, P1, R196, UR4, RZ ;  /* 0x00000004c4c47c10 */ /* 0x000fe4000ff3e0ff */
[----:B------:R-:W-:Y:S02]  /*40480*/  IADD3 R12, P2, R12, UR4, RZ ;  /* 0x000000040c0c7c10 */ /* 0x000fe4000ff5e0ff */
[----:B------:R-:W-:Y:S01]  /*40490*/  IADD3.X R197, R197, UR6, RZ, P1, !PT ;  /* 0x00000006c5c57c10 */ /* 0x000fe20008ffe4ff */
[----:B-1----:R-:W-:-:S04]  /*404a0*/  IMAD.MOV.U32 R6, RZ, RZ, R196 ;  /* 0x000000ffff067224 */ /* 0x002fc800078e00c4 */
[----:B------:R-:W-:Y:S01]  /*404b0*/  IMAD.MOV.U32 R7, RZ, RZ, R197 ;  /* 0x000000ffff077224 */ /* 0x000fe200078e00c5 */
[----:B------:R-:W-:Y:S01]  /*404c0*/  STL [R1+0x1468], R196 ;  /* 0x001468c401007387 */ /* 0x000fe20000100800 */
[----:B------:R-:W-:-:S03]  /*404d0*/  IADD3.X R13, R13, UR6, RZ, P2, !PT ;  /* 0x000000060d0d7c10 */ /* 0x000fc600097fe4ff */
[----:B------:R-:W-:Y:S04]  /*404e0*/  STL [R1+0x1464], R197 ;  /* 0x001464c501007387 */ /* 0x000fe80000100800 */
[----:B------:R-:W-:Y:S04]  /*404f0*/  STL [R1+0x1470], R12 ;  /* 0x0014700c01007387 */ /* 0x000fe80000100800 */
[----:B------:R1:W-:Y:S04]  /*40500*/  LDGSTS.E [R2+0x20004], desc[UR8][R6.64], P0 ;  /* 0x2000400006027fae */ /* 0x0003e80008121848 */
[----:B------:R1:W-:Y:S02]  /*40510*/  STL [R1+0x146c], R13 ;  /* 0x00146c0d01007387 */ /* 0x0003e40000100800 */
[----:B-1----:R-:W-:Y:S01]  /*40520*/  IMAD.MOV.U32 R7, RZ, RZ, R13 ;  /* 0x000000ffff077224 */ /* 0x002fe200078e000d */
[----:B------:R-:W-:Y:S01]  /*40530*/  MOV R6, R12 ;  /* 0x0000000c00067202 */ /* 0x000fe20000000f00 */
[----:B------:R-:W4:Y:S04]  /*40540*/  LDL.LU R13, [R1+0x149c] ;  /* 0x00149c00010d7983 */ /* 0x000f280000300800 */
[----:B------:R-:W4:Y:S04]  /*40550*/  LDL.LU R12, [R1+0x14a0] ;  /* 0x0014a000010c7983 */ /* 0x000f280000300800 */
[----:B------:R1:W-:Y:S01]  /*40560*/  LDGSTS.E [R2+0x24004], desc[UR8][R6.64], P0 ;  /* 0x2400400006027fae */ /* 0x0003e20008121848 */
[----:B------:R-:W-:-:S05]  /*40570*/  IADD3 R10, P1, R10, UR4, RZ ;  /* 0x000000040a0a7c10 */ /* 0x000fca000ff3e0ff */
[----:B------:R2:W-:Y:S01]  /*40580*/  STL [R1+0x1478], R10 ;  /* 0x0014780a01007387 */ /* 0x0005e20000100800 */
[----:B-1----:R-:W-:Y:S01]  /*40590*/  IMAD.MOV.U32 R6, RZ, RZ, R10 ;  /* 0x000000ffff067224 */ /* 0x002fe200078e000a */
[----:B--2---:R-:W-:-:S04]  /*405a0*/  IADD3.X R11, R11, UR6, RZ, P1, !PT ;  /* 0x000000060b0b7c10 */ /* 0x004fc80008ffe4ff */
[----:B------:R-:W-:Y:S01]  /*405b0*/  MOV R7, R11 ;  /* 0x0000000b00077202 */ /* 0x000fe20000000f00 */
[----:B------:R1:W-:Y:S04]  /*405c0*/  STL [R1+0x1474], R11 ;  /* 0x0014740b01007387 */ /* 0x0003e80000100800 */
[----:B------:R-:W2:Y:S04]  /*405d0*/  LDL.LU R10, [R1+0x14a8] ;  /* 0x0014a800010a7983 */ /* 0x000ea80000300800 */
[----:B------:R1:W-:Y:S01]  /*405e0*/  LDGSTS.E [R2+0x28004], desc[UR8][R6.64], P0 ;  /* 0x2800400006027fae */ /* 0x0003e20008121848 */
[----:B------:R-:W-:-:S04]  /*405f0*/  IADD3 R8, P2, R8, UR4, RZ ;  /* 0x0000000408087c10 */ /* 0x000fc8000ff5e0ff */
[----:B------:R-:W-:Y:S02]  /*40600*/  IADD3.X R9, R9, UR6, RZ, P2, !PT ;  /* 0x0000000609097c10 */ /* 0x000fe400097fe4ff */
[----:B------:R-:W-:Y:S01]  /*40610*/  IADD3 R194, P3, R194, UR4, RZ ;  /* 0x00000004c2c27c10 */ /* 0x000fe2000ff7e0ff */
[----:B------:R-:W-:Y:S03]  /*40620*/  STL [R1+0x1480], R8 ;  /* 0x0014800801007387 */ /* 0x000fe60000100800 */
[----:B------:R-:W-:Y:S01]  /*40630*/  IADD3.X R195, R195, UR6, RZ, P3, !PT ;  /* 0x00000006c3c37c10 */ /* 0x000fe20009ffe4ff */
[----:B------:R1:W-:Y:S02]  /*40640*/  STL [R1+0x147c], R9 ;  /* 0x00147c0901007387 */ /* 0x0003e40000100800 */
[----:B-1----:R-:W-:Y:S02]  /*40650*/  IMAD.MOV.U32 R7, RZ, RZ, R9 ;  /* 0x000000ffff077224 */ /* 0x002fe400078e0009 */
[----:B------:R-:W-:Y:S01]  /*40660*/  STL [R1+0x1488], R194 ;  /* 0x001488c201007387 */ /* 0x000fe20000100800 */
[----:B------:R-:W-:-:S03]  /*40670*/  IMAD.MOV.U32 R6, RZ, RZ, R8 ;  /* 0x000000ffff067224 */ /* 0x000fc600078e0008 */
[----:B------:R-:W2:Y:S04]  /*40680*/  LDL.LU R11, [R1+0x14a4] ;  /* 0x0014a400010b7983 */ /* 0x000ea80000300800 */
[----:B------:R-:W-:Y:S04]  /*40690*/  STL [R1+0x1484], R195 ;  /* 0x001484c301007387 */ /* 0x000fe80000100800 */
[----:B------:R-:W2:Y:S04]  /*406a0*/  LDL.LU R9, [R1+0x14ac] ;  /* 0x0014ac0001097983 */ /* 0x000ea80000300800 */
[----:B------:R-:W2:Y:S01]  /*406b0*/  LDL.LU R8, [R1+0x14b0] ;  /* 0x0014b00001087983 */ /* 0x000ea20000300800 */
[----:B------:R-:W-:-:S03]  /*406c0*/  UISETP.GT.AND UP1, UPT, UR16, 0x5a, UPT ;  /* 0x0000005a1000788c */ /* 0x000fc6000bf24270 */
[----:B------:R1:W-:Y:S01]  /*406d0*/  LDGSTS.E [R2+0x2c004], desc[UR8][R6.64], P0 ;  /* 0x2c00400006027fae */ /* 0x0003e20008121848 */
[----:B------:R-:W-:-:S04]  /*406e0*/  USEL UR12, URZ, 0x4, !UP1 ;  /* 0x000000043f0c7887 */ /* 0x000fc8000c800000 */
[----:B------:R-:W-:-:S06]  /*406f0*/  USEL UR12, UR12, URZ, !UP0 ;  /* 0x0000003f0c0c7287 */ /* 0x000fcc000c000000 */
[----:B------:R-:W-:Y:S01]  /*40700*/  ISETP.NE.U32.AND P1, PT, RZ, UR12, PT ;  /* 0x0000000cff007c0c */ /* 0x000fe2000bf25070 */
[----:B-1----:R-:W-:Y:S01]  /*40710*/  IMAD.MOV.U32 R7, RZ, RZ, R195 ;  /* 0x000000ffff077224 */ /* 0x002fe200078e00c3 */
[----:B------:R-:W-:-:S11]  /*40720*/  MOV R6, R194 ;  /* 0x000000c200067202 */ /* 0x000fd60000000f00 */
[----:B------:R1:W-:Y:S01]  /*40730*/  LDGSTS.E [R2+0x20008], desc[UR8][R6.64], P1 ;  /* 0x2000800006027fae */ /* 0x0003e20008921848 */
[----:B---3--:R-:W-:-:S04]  /*40740*/  IADD3 R0, P0, R0, UR4, RZ ;  /* 0x0000000400007c10 */ /* 0x008fc8000ff1e0ff */
[----:B----4-:R-:W-:Y:S01]  /*40750*/  IADD3.X R193, R193, UR6, RZ, P0, !PT ;  /* 0x00000006c1c17c10 */ /* 0x010fe200087fe4ff */
[----:B------:R3:W-:Y:S01]  /*40760*/  STL [R1+0x1490], R0 ;  /* 0x0014900001007387 */ /* 0x0007e20000100800 */
[----:B------:R-:W-:Y:S01]  /*40770*/  IADD3 R3, P2, R3, UR4, RZ ;  /* 0x0000000403037c10 */ /* 0x000fe2000ff5e0ff */
[----:B-1----:R-:W-:Y:S01]  /*40780*/  IMAD.MOV.U32 R6, RZ, RZ, R0 ;  /* 0x000000ffff067224 */ /* 0x002fe200078e0000 */
[----:B------:R-:W-:Y:S01]  /*40790*/  MOV R7, R193 ;  /* 0x000000c100077202 */ /* 0x000fe20000000f00 */
[----:B------:R-:W-:Y:S01]  /*407a0*/  STL [R1+0x148c], R193 ;  /* 0x00148cc101007387 */ /* 0x000fe20000100800 */
[----:B------:R-:W-:-:S03]  /*407b0*/  IADD3.X R192, R192, UR6, RZ, P2, !PT ;  /* 0x00000006c0c07c10 */ /* 0x000fc600097fe4ff */
[----:B------:R1:W-:Y:S04]  /*407c0*/  STL [R1+0x1498], R3 ;  /* 0x0014980301007387 */ /* 0x0003e80000100800 */
[----:B---3--:R-:W3:Y:S04]  /*407d0*/  LDL.LU R0, [R1+0x14b8] ;  /* 0x0014b80001007983 */ /* 0x008ee80000300800 */
[----:B------:R4:W-:Y:S04]  /*407e0*/  LDGSTS.E [R2+0x24008], desc[UR8][R6.64], P1 ;  /* 0x2400800006027fae */ /* 0x0009e80008921848 */
[----:B------:R1:W-:Y:S01]  /*407f0*/  STL [R1+0x1494], R192 ;  /* 0x001494c001007387 */ /* 0x0003e20000100800 */
[----:B----4-:R-:W-:-:S03]  /*40800*/  IMAD.MOV.U32 R6, RZ, RZ, R3 ;  /* 0x000000ffff067224 */ /* 0x010fc600078e0003 */
[----:B-1----:R-:W4:Y:S01]  /*40810*/  LDL.LU R3, [R1+0x14b4] ;  /* 0x0014b40001037983 */ /* 0x002f220000300800 */
[----:B------:R-:W-:-:S05]  /*40820*/  IMAD.MOV.U32 R7, RZ, RZ, R192 ;  /* 0x000000ffff077224 */ /* 0x000fca00078e00c0 */
[----:B------:R1:W-:Y:S01]  /*40830*/  LDGSTS.E [R2+0x28008], desc[UR8][R6.64], P1 ;  /* 0x2800800006027fae */ /* 0x0003e20008921848 */
[----:B------:R-:W-:-:S04]  /*40840*/  IADD3 R12, P0, R12, UR4, RZ ;  /* 0x000000040c0c7c10 */ /* 0x000fc8000ff1e0ff */
[----:B------:R-:W-:Y:S01]  /*40850*/  IADD3.X R13, R13, UR6, RZ, P0, !PT ;  /* 0x000000060d0d7c10 */ /* 0x000fe200087fe4ff */
[----:B------:R-:W-:Y:S01]  /*40860*/  STL [R1+0x14a0], R12 ;  /* 0x0014a00c01007387 */ /* 0x000fe20000100800 */
[----:B-1----:R-:W-:-:S03]  /*40870*/  MOV R6, R12 ;  /* 0x0000000c00067202 */ /* 0x002fc60000000f00 */
[----:B------:R1:W-:Y:S01]  /*40880*/  STL [R1+0x149c], R13 ;  /* 0x00149c0d01007387 */ /* 0x0003e20000100800 */
[----:B------:R-:W-:-:S03]  /*40890*/  IMAD.MOV.U32 R7, RZ, RZ, R13 ;  /* 0x000000ffff077224 */ /* 0x000fc600078e000d */
[----:B------:R-:W4:Y:S04]  /*408a0*/  LDL.LU R197, [R1+0x14bc] ;  /* 0x0014bc0001c57983 */ /* 0x000f280000300800 */
[----:B------:R-:W4:Y:S04]  /*408b0*/  LDL.LU R196, [R1+0x14c0] ;  /* 0x0014c00001c47983 */ /* 0x000f280000300800 */
[----:B------:R1:W-:Y:S04]  /*408c0*/  LDGSTS.E [R2+0x2c008], desc[UR8][R6.64], P1 ;  /* 0x2c00800006027fae */ /* 0x0003e80008921848 */
[----:B------:R-:W4:Y:S04]  /*408d0*/  LDL.LU R195, [R1+0x1844] ;  /* 0x0018440001c37983 */ /* 0x000f280000300800 */
[----:B------:R-:W4:Y:S04]  /*408e0*/  LDL.LU R194, [R1+0x1848] ;  /* 0x0018480001c27983 */ /* 0x000f280000300800 */
[----:B------:R-:W4:Y:S01]  /*408f0*/  LDL.LU R192, [R1+0x1850] ;  /* 0x0018500001c07983 */ /* 0x000f220000300800 */
[----:B--2---:R-:W-:-:S05]  /*40900*/  IADD3 R10, P1, R10, UR4, RZ ;  /* 0x000000040a0a7c10 */ /* 0x004fca000ff3e0ff */
[----:B------:R-:W-:Y:S01]  /*40910*/  STL [R1+0x14a8], R10 ;  /* 0x0014a80a01007387 */ /* 0x000fe20000100800 */
[----:B------:R-:W-:-:S05]  /*40920*/  IADD3.X R11, R11, UR6, RZ, P1, !PT ;  /* 0x000000060b0b7c10 */ /* 0x000fca0008ffe4ff */
[----:B------:R2:W-:Y:S01]  /*40930*/  STL [R1+0x14a4], R11 ;  /* 0x0014a40b01007387 */ /* 0x0005e20000100800 */
[----:B------:R-:W-:-:S04]  /*40940*/  IADD3 R8, P2, R8, UR4, RZ ;  /* 0x0000000408087c10 */ /* 0x000fc8000ff5e0ff */
[----:B------:R-:W-:Y:S01]  /*40950*/  IADD3.X R9, R9, UR6, RZ, P2, !PT ;  /* 0x0000000609097c10 */ /* 0x000fe200097fe4ff */
[----:B------:R-:W-:Y:S04]  /*40960*/  STL [R1+0x14b0], R8 ;  /* 0x0014b00801007387 */ /* 0x000fe80000100800 */
[----:B------:R-:W4:Y:S04]  /*40970*/  LDL.LU R193, [R1+0x184c] ;  /* 0x00184c0001c17983 */ /* 0x000f280000300800 */
[----:B------:R4:W-:Y:S04]  /*40980*/  STL [R1+0x14ac], R9 ;  /* 0x0014ac0901007387 */ /* 0x0009e80000100800 */
[----:B-1----:R-:W4:Y:S04]  /*40990*/  LDL.LU R13, [R1+0x1854] ;  /* 0x00185400010d7983 */ /* 0x002f280000300800 */
[----:B------:R-:W4:Y:S01]  /*409a0*/  LDL.LU R12, [R1+0x1858] ;  /* 0x00185800010c7983 */ /* 0x000f220000300800 */
[----:B------:R-:W-:-:S04]  /*409b0*/  UISETP.GT.AND UP1, UPT, UR16, 0x5b, UPT ;  /* 0x0000005b1000788c */ /* 0x000fc8000bf24270 */
[----:B------:R-:W-:-:S04]  /*409c0*/  USEL UR12, URZ, 0x4, !UP1 ;  /* 0x000000043f0c7887 */ /* 0x000fc8000c800000 */
[----:B------:R-:W-:Y:S01]  /*409d0*/  USEL UR12, UR12, URZ, !UP0 ;  /* 0x0000003f0c0c7287 */ /* 0x000fe2000c000000 */
[----:B------:R-:W-:Y:S01]  /*409e0*/  MOV R7, R11 ;  /* 0x0000000b00077202 */ /* 0x000fe20000000f00 */
[----:B------:R-:W-:Y:S01]  /*409f0*/  IMAD.MOV.U32 R6, RZ, RZ, R10 ;  /* 0x000000ffff067224 */ /* 0x000fe200078e000a */
[----:B--2---:R-:W2:Y:S03]  /*40a00*/  LDL.LU R11, [R1+0x185c] ;  /* 0x00185c00010b7983 */ /* 0x004ea60000300800 */
[----:B------:R-:W-:Y:S01]  /*40a10*/  ISETP.NE.U32.AND P0, PT, RZ, UR12, PT ;  /* 0x0000000cff007c0c */ /* 0x000fe2000bf05070 */
[----:B------:R-:W2:-:S12]  /*40a20*/  LDL.LU R10, [R1+0x1860] ;  /* 0x00186000010a7983 */ /* 0x000e980000300800 */
[----:B------:R1:W-:Y:S01]  /*40a30*/  LDGSTS.E [R2+0x2000c], desc[UR8][R6.64], P0 ;  /* 0x2000c00006027fae */ /* 0x0003e20008121848 */
[----:B---3--:R-:W-:Y:S01]  /*40a40*/  IADD3 R0, P1, R0, UR4, RZ ;  /* 0x0000000400007c10 */ /* 0x008fe2000ff3e0ff */
[----:B-1----:R-:W-:Y:S02]  /*40a50*/  IMAD.MOV.U32 R6, RZ, RZ, R8 ;  /* 0x000000ffff067224 */ /* 0x002fe400078e0008 */
[----:B------:R-:W-:Y:S02]  /*40a60*/  IMAD.MOV.U32 R7, RZ, RZ, R9 ;  /* 0x000000ffff077224 */ /* 0x000fe400078e0009 */
[----:B------:R-:W-:Y:S04]  /*40a70*/  STL [R1+0x14b8], R0 ;  /* 0x0014b80001007387 */ /* 0x000fe80000100800 */
[----:B------:R1:W-:Y:S01]  /*40a80*/  LDGSTS.E [R2+0x2400c], desc[UR8][R6.64], P0 ;  /* 0x2400c00006027fae */ /* 0x0003e20008121848 */
[----:B----4-:R-:W-:-:S05]  /*40a90*/  IADD3.X R3, R3, UR6, RZ, P1, !PT ;  /* 0x0000000603037c10 */ /* 0x010fca0008ffe4ff */
[----:B------:R3:W-:Y:S04]  /*40aa0*/  STL [R1+0x14b4], R3 ;  /* 0x0014b40301007387 */ /* 0x0007e80000100800 */
[----:B------:R-:W4:Y:S01]  /*40ab0*/  LDL.LU R9, [R1+0x1864] ;  /* 0x0018640001097983 */ /* 0x000f220000300800 */
[----:B-1----:R-:W-:-:S03]  /*40ac0*/  IMAD.MOV.U32 R7, RZ, RZ, R3 ;  /* 0x000000ffff077224 */ /* 0x002fc600078e0003 */
[----:B------:R-:W4:Y:S01]  /*40ad0*/  LDL.LU R8, [R1+0x1868] ;  /* 0x0018680001087983 */ /* 0x000f220000300800 */
[----:B------:R-:W-:-:S03]  /*40ae0*/  MOV R6, R0 ;  /* 0x0000000000067202 */ /* 0x000fc60000000f00 */
[----:B---3--:R-:W3:Y:S04]  /*40af0*/  LDL.LU R3, [R1+0x186c] ;  /* 0x00186c0001037983 */ /* 0x008ee80000300800 */
[----:B------:R-:W3:Y:S04]  /*40b00*/  LDL.LU R0, [R1+0x1870] ;  /* 0x0018700001007983 */ /* 0x000ee80000300800 */
[----:B------:R1:W-:Y:S01]  /*40b10*/  LDGSTS.E [R2+0x2800c], desc[UR8][R6.64], P0 ;  /* 0x2800c00006027fae */ /* 0x0003e20008121848 */
[----:B------:R-:W-:-:S04]  /*40b20*/  IADD3 R196, P2, R196, UR4, RZ ;  /* 0x00000004c4c47c10 */ /* 0x000fc8000ff5e0ff */
[----:B------:R-:W-:Y:S01]  /*40b30*/  IADD3.X R197, R197, UR6, RZ, P2, !PT ;  /* 0x00000006c5c57c10 */ /* 0x000fe200097fe4ff */
[----:B-1----:R-:W-:-:S03]  /*40b40*/  IMAD.MOV.U32 R6, RZ, RZ, R196 ;  /* 0x000000ffff067224 */ /* 0x002fc600078e00c4 */
[----:B------:R-:W-:Y:S02]  /*40b50*/  MOV R7, R197 ;  /* 0x000000c500077202 */ /* 0x000fe40000000f00 */
[----:B------:R-:W-:-:S03]  /*40b60*/  IADD3 R194, P3, R194, UR4, RZ ;  /* 0x00000004c2c27c10 */ /* 0x000fc6000ff7e0ff */
[----:B------:R1:W-:Y:S01]  /*40b70*/  LDGSTS.E [R2+0x2c00c], desc[UR8][R6.64], P0 ;  /* 0x2c00c00006027fae */ /* 0x0003e20008121848 */
[----:B------:R-:W-:Y:S02]  /*40b80*/  IADD3 R192, P0, R192, UR4, RZ ;  /* 0x00000004c0c07c10 */ /* 0x000fe4000ff1e0ff */
[----:B------:R-:W-:Y:S01]  /*40b90*/  IADD3.X R195, R195, UR6, RZ, P3, !PT ;  /* 0x00000006c3c37c10 */ /* 0x000fe20009ffe4ff */
[----:B------:R-:W-:Y:S04]  /*40ba0*/  STL [R1+0x14c0], R196 ;  /* 0x0014c0c401007387 */ /* 0x000fe80000100800 */
[----:B------:R-:W-:Y:S04]  /*40bb0*/  STL [R1+0x14bc], R197 ;  /* 0x0014bcc501007387 */ /* 0x000fe80000100800 */
[----:B------:R-:W-:Y:S04]  /*40bc0*/  STL [R1+0x1848], R194 ;  /* 0x001848c201007387 */ /* 0x000fe80000100800 */
[----:B------:R-:W-:Y:S04]  /*40bd0*/  STL [R1+0x1844], R195 ;  /* 0x001844c301007387 */ /* 0x000fe80000100800 */
[----:B------:R-:W-:Y:S01]  /*40be0*/  STL [R1+0x1850], R192 ;  /* 0x001850c001007387 */ /* 0x000fe20000100800 */
[----:B------:R-:W-:-:S05]  /*40bf0*/  IADD3.X R193, R193, UR6, RZ, P0, !PT ;  /* 0x00000006c1c17c10 */ /* 0x000fca00087fe4ff */
[----:B------:R3:W-:Y:S01]  /*40c00*/  STL [R1+0x184c], R193 ;  /* 0x00184cc101007387 */ /* 0x0007e20000100800 */
[----:B------:R-:W-:-:S05]  /*40c10*/  IADD3 R12, P2, R12, UR4, RZ ;  /* 0x000000040c0c7c10 */ /* 0x000fca000ff5e0ff */
[----:B------:R-:W-:Y:S04]  /*40c20*/  STL [R1+0x1858], R12 ;  /* 0x0018580c01007387 */ /* 0x000fe80000100800 */
[----:B------:R-:W3:Y:S01]  /*40c30*/  LDL.LU.64 R204, [R1+0x908] ;  /* 0x0009080001cc7983 */ /* 0x000ee20000300a00 */
[----:B------:R-:W-:-:S04]  /*40c40*/  UISETP.GT.AND UP1, UPT, UR16, 0x78, UPT ;  /* 0x000000781000788c */ /* 0x000fc8000bf24270 */
[----:B------:R-:W-:-:S04]  /*40c50*/  USEL UR12, URZ, 0x4, !UP1 ;  /* 0x000000043f0c7887 */ /* 0x000fc8000c800000 */
[----:B------:R-:W-:-:S06]  /*40c60*/  USEL UR12, UR12, URZ, !UP0 ;  /* 0x0000003f0c0c7287 */ /* 0x000fcc000c000000 */
[----:B------:R-:W-:Y:S01]  /*40c70*/  ISETP.NE.U32.AND P1, PT, RZ, UR12, PT ;  /* 0x0000000cff007c0c */ /* 0x000fe2000bf25070 */
[----:B-1----:R-:W-:Y:S02]  /*40c80*/  IMAD.MOV.U32 R6, RZ, RZ, R194 ;  /* 0x000000ffff067224 */ /* 0x002fe400078e00c2 */
[----:B------:R-:W-:Y:S01]  /*40c90*/  IMAD.MOV.U32 R7, RZ, RZ, R195 ;  /* 0x000000ffff077224 */ /* 0x000fe200078e00c3 */
[----:B------:R-:W-:Y:S02]  /*40ca0*/  IADD3.X R13, R13, UR6, RZ, P2, !PT ;  /* 0x000000060d0d7c10 */ /* 0x000fe400097fe4ff */
[----:B--2---:R-:W-:-:S07]  /*40cb0*/  IADD3 R10, P0, R10, UR4, RZ ;  /* 0x000000040a0a7c10 */ /* 0x004fce000ff1e0ff */
[----:B------:R1:W-:Y:S01]  /*40cc0*/  LDGSTS.E [R2+0x30000], desc[UR8][R6.64], P1 ;  /* 0x3000000006027fae */ /* 0x0003e20008921848 */
[----:B------:R-:W-:Y:S02]  /*40cd0*/  IADD3.X R11, R11, UR6, RZ, P0, !PT ;  /* 0x000000060b0b7c10 */ /* 0x000fe400087fe4ff */
[----:B-1----:R-:W-:Y:S01]  /*40ce0*/  MOV R6, R192 ;  /* 0x000000c000067202 */ /* 0x002fe20000000f00 */
[----:B------:R-:W-:-:S05]  /*40cf0*/  IMAD.MOV.U32 R7, RZ, RZ, R193 ;  /* 0x000000ffff077224 */ /* 0x000fca00078e00c1 */
[----:B------:R1:W-:Y:S02]  /*40d00*/  LDGSTS.E [R2+0x34000], desc[UR8][R6.64], P1 ;  /* 0x3400000006027fae */ /* 0x0003e40008921848 */
[----:B-1----:R-:W-:Y:S01]  /*40d10*/  IMAD.MOV.U32 R6, RZ, RZ, R12 ;  /* 0x000000ffff067224 */ /* 0x002fe200078e000c */
[----:B------:R-:W-:-:S05]  /*40d20*/  MOV R7, R13 ;  /* 0x0000000d00077202 */ /* 0x000fca0000000f00 */
[----:B------:R1:W-:Y:S02]  /*40d30*/  LDGSTS.E [R2+0x38000], desc[UR8][R6.64], P1 ;  /* 0x3800000006027fae */ /* 0x0003e40008921848 */
[----:B-1----:R-:W-:Y:S02]  /*40d40*/  IMAD.MOV.U32 R6, RZ, RZ, R10 ;  /* 0x000000ffff067224 */ /* 0x002fe400078e000a */
[----:B------:R-:W-:Y:S01]  /*40d50*/  IMAD.MOV.U32 R7, RZ, RZ, R11 ;  /* 0x000000ffff077224 */ /* 0x000fe200078e000b */
[----:B------:R1:W-:Y:S04]  /*40d60*/  STL [R1+0x1854], R13 ;  /* 0x0018540d01007387 */ /* 0x0003e80000100800 */
[----:B------:R2:W-:Y:S01]  /*40d70*/  LDGSTS.E [R2+0x3c000], desc[UR8][R6.64], P1 ;  /* 0x3c00000006027fae */ /* 0x0005e20008921848 */
[----:B----4-:R-:W-:-:S02]  /*40d80*/  IADD3 R8, P1, R8, UR4, RZ ;  /* 0x0000000408087c10 */ /* 0x010fc4000ff3e0ff */
[----:B---3--:R-:W-:Y:S01]  /*40d90*/  IADD3 R0, P2, R0, UR4, RZ ;  /* 0x0000000400007c10 */ /* 0x008fe2000ff5e0ff */
[----:B------:R-:W-:Y:S01]  /*40da0*/  STL [R1+0x1860], R10 ;  /* 0x0018600a01007387 */ /* 0x000fe20000100800 */
[----:B------:R-:W-:-:S03]  /*40db0*/  IADD3.X R9, R9, UR6, RZ, P1, !PT ;  /* 0x0000000609097c10 */ /* 0x000fc60008ffe4ff */
[----:B------:R-:W-:Y:S04]  /*40dc0*/  STL [R1+0x185c], R11 ;  /* 0x00185c0b01007387 */ /* 0x000fe80000100800 */
[----:B------:R-:W3:Y:S01]  /*40dd0*/  LDL.LU.64 R192, [R1+0x900] ;  /* 0x0009000001c07983 */ /* 0x000ee20000300a00 */
[----:B------:R-:W-:-:S03]  /*40de0*/  IADD3.X R3, R3, UR6, RZ, P2, !PT ;  /* 0x0000000603037c10 */ /* 0x000fc600097fe4ff */
[----:B------:R-:W-:Y:S04]  /*40df0*/  STL [R1+0x1868], R8 ;  /* 0x0018680801007387 */ /* 0x000fe80000100800 */
[----:B------:R4:W-:Y:S04]  /*40e00*/  STL [R1+0x1864], R9 ;  /* 0x0018640901007387 */ /* 0x0009e80000100800 */
[----:B------:R4:W-:Y:S04]  /*40e10*/  STL [R1+0x1870], R0 ;  /* 0x0018700001007387 */ /* 0x0009e80000100800 */
[----:B------:R-:W3:Y:S01]  /*40e20*/  LDL.LU.64 R202, [R1+0x8f8] ;  /* 0x0008f80001ca7983 */ /* 0x000ee20000300a00 */
[----:B------:R-:W-:-:S03]  /*40e30*/  UISETP.GT.AND UP1, UPT, UR16, 0x79, UPT ;  /* 0x000000791000788c */ /* 0x000fc6000bf24270 */
[----:B------:R3:W-:Y:S04]  /*40e40*/  STL [R1+0x186c], R3 ;  /* 0x00186c0301007387 */ /* 0x0007e80000100800 */
[----:B------:R-:W3:Y:S01]  /*40e50*/  LDL.LU.64 R200, [R1+0x8f0] ;  /* 0x0008f00001c87983 */ /* 0x000ee20000300a00 */
[----:B------:R-:W-:-:S03]  /*40e60*/  USEL UR12, URZ, 0x4, !UP1 ;  /* 0x000000043f0c7887 */ /* 0x000fc6000c800000 */
[----:B------:R-:W3:Y:S01]  /*40e70*/  LDL.LU.64 R198, [R1+0x8e8] ;  /* 0x0008e80001c67983 */ /* 0x000ee20000300a00 */
[----:B------:R-:W-:-:S03]  /*40e80*/  USEL UR12, UR12, URZ, !UP0 ;  /* 0x0000003f0c0c7287 */ /* 0x000fc6000c000000 */
[----:B------:R-:W3:Y:S03]  /*40e90*/  LDL.LU.64 R208, [R1+0x8e0] ;  /* 0x0008e00001d07983 */ /* 0x000ee60000300a00 */
[----:B------:R-:W-:Y:S01]  /*40ea0*/  ISETP.NE.U32.AND P0, PT, RZ, UR12, PT ;  /* 0x0000000cff007c0c */ /* 0x000fe2000bf05070 */
[----:B-1----:R-:W3:Y:S01]  /*40eb0*/  LDL.LU.64 R12, [R1+0x8d8] ;  /* 0x0008d800010c7983 */ /* 0x002ee20000300a00 */
[----:B--2---:R-:W-:Y:S01]  /*40ec0*/  MOV R6, R8 ;  /* 0x0000000800067202 */ /* 0x004fe20000000f00 */
[----:B------:R-:W-:Y:S02]  /*40ed0*/  IMAD.MOV.U32 R7, RZ, RZ, R9 ;  /* 0x000000ffff077224 */ /* 0x000fe400078e0009 */
[----:B----4-:R-:W2:Y:S04]  /*40ee0*/  LDL.LU.64 R8, [R1+0x8d0] ;  /* 0x0008d00001087983 */ /* 0x010ea80000300a00 */
[----:B------:R-:W4:Y:S04]  /*40ef0*/  LDL.LU R196, [R1+0xcc4] ;  /* 0x000cc40001c47983 */ /* 0x000f280000300800 */
[----:B------:R-:W4:Y:S04]  /*40f00*/  LDL.LU R194, [R1+0xcc8] ;  /* 0x000cc80001c27983 */ /* 0x000f280000300800 */
[----:B------:R-:W4:Y:S04]  /*40f10*/  LDL.LU.64 R206, [R1+0x8c8] ;  /* 0x0008c80001ce7983 */ /* 0x000f280000300a00 */
[----:B------:R1:W-:Y:S02]  /*40f20*/  LDGSTS.E [R2+0x30004], desc[UR8][R6.64], P0 ;  /* 0x3000400006027fae */ /* 0x0003e40008121848 */
[----:B-1----:R-:W-:Y:S01]  /*40f30*/  IMAD.MOV.U32 R6, RZ, RZ, R0 ;  /* 0x000000ffff067224 */ /* 0x002fe200078e0000 */
[----:B------:R-:W-:-:S04]  /*40f40*/  IADD3 R11, P1, R204, UR4, RZ ;  /* 0x00000004cc0b7c10 */ /* 0x000fc8000ff3e0ff */
[----:B------:R-:W-:Y:S02]  /*40f50*/  IADD3.X R0, R205, UR6, RZ, P1, !PT ;  /* 0x00000006cd007c10 */ /* 0x000fe40008ffe4ff */
[----:B------:R-:W4:Y:S01]  /*40f60*/  LDL.LU.64 R204, [R1+0x8c0] ;  /* 0x0008c00001cc7983 */ /* 0x000f220000300a00 */
[----:B------:R-:W-:-:S05]  /*40f70*/  MOV R7, R3 ;  /* 0x0000000300077202 */ /* 0x000fca0000000f00 */
[----:B------:R1:W-:Y:S01]  /*40f80*/  LDGSTS.E [R2+0x34004], desc[UR8][R6.64], P0 ;  /* 0x3400400006027fae */ /* 0x0003e20008121848 */
[----:B------:R-:W-:Y:S02]  /*40f90*/  IMAD.MOV.U32 R210, RZ, RZ, R11 ;  /* 0x000000ffffd27224 */ /* 0x000fe400078e000b */
[----:B------:R-:W-:Y:S01]  /*40fa0*/  IMAD.MOV.U32 R211, RZ, RZ, R0 ;  /* 0x000000ffffd37224 */ /* 0x000fe200078e0000 */
[----:B------:R-:W-:Y:S01]  /*40fb0*/  UISETP.GT.AND UP1, UPT, UR16, 0x7a, UPT ;  /* 0x0000007a1000788c */ /* 0x000fe2000bf24270 */
[----:B---3--:R-:W-:-:S03]  /*40fc0*/  IADD3 R10, P1, R192, UR4, RZ ;  /* 0x00000004c00a7c10 */ /* 0x008fc6000ff3e0ff */
[----:B------:R-:W-:Y:S01]  /*40fd0*/  LDGSTS.E [R2+0x38004], desc[UR8][R210.64], P0 ;  /* 0x38004000d2027fae */ /* 0x000fe20008121848 */
[----:B-1----:R-:W-:Y:S02]  /*40fe0*/  IADD3.X R6, R193, UR6, RZ, P1, !PT ;  /* 0x00000006c1067c10 */ /* 0x002fe40008ffe4ff */
[----:B------:R-:W-:-:S04]  /*40ff0*/  IADD3 R193, P1, R202, UR4, RZ ;  /* 0x00000004cac17c10 */ /* 0x000fc8000ff3e0ff */
[----:B------:R-:W-:Y:S02]  /*41000*/  IADD3.X R7, R203, UR6, RZ, P1, !PT ;  /* 0x00000006cb077c10 */ /* 0x000fe40008ffe4ff */
        /* <DEDUP_REMOVED lines=8> */
[----:B--2---:R-:W-:-:S04]  /*41090*/  IADD3 R13, P1, R8, UR4, RZ ;  /* 0x00000004080d7c10 */ /* 0x004fc8000ff3e0ff */
[----:B------:R-:W-:Y:S02]  /*410a0*/  IADD3.X R195, R9, UR6, RZ, P1, !PT ;  /* 0x0000000609c37c10 */ /* 0x000fe40008ffe4ff */
[----:B----4-:R-:W-:-:S04]  /*410b0*/  IADD3 R9, P1, R206, UR4, RZ ;  /* 0x00000004ce097c10 */ /* 0x010fc8000ff3e0ff */
[----:B------:R-:W-:Y:S01]  /*410c0*/  IADD3.X R12, R207, UR6, RZ, P1, !PT ;  /* 0x00000006cf0c7c10 */ /* 0x000fe20008ffe4ff */
[----:B------:R-:W-:Y:S01]  /*410d0*/  IMAD.MOV.U32 R208, RZ, RZ, R193 ;  /* 0x000000ffffd07224 */ /* 0x000fe200078e00c1 */
[----:B------:R-:W-:Y:S01]  /*410e0*/  MOV R11, R6 ;  /* 0x00000006000b7202 */ /* 0x000fe20000000f00 */
[----:B------:R-:W-:Y:S01]  /*410f0*/  IMAD.MOV.U32 R209, RZ, RZ, R7 ;  /* 0x000000ffffd17224 */ /* 0x000fe200078e0007 */
[----:B------:R-:W-:Y:S01]  /*41100*/  MOV R193, R252 ;  /* 0x000000fc00c17202 */ /* 0x000fe20000000f00 */
[----:B------:R-:W-:Y:S02]  /*41110*/  IMAD.MOV.U32 R206, RZ, RZ, R201 ;  /* 0x000000ffffce7224 */ /* 0x000fe400078e00c9 */
[----:B------:R-:W-:Y:S01]  /*41120*/  IMAD.MOV.U32 R207, RZ, RZ, R202 ;  /* 0x000000ffffcf7224 */ /* 0x000fe200078e00ca */
[----:B------:R-:W-:Y:S01]  /*41130*/  MOV R203, R198 ;  /* 0x000000c600cb7202 */ /* 0x000fe20000000f00 */
[----:B------:R-:W-:Y:S01]  /*41140*/  IMAD.MOV.U32 R202, RZ, RZ, R197 ;  /* 0x000000ffffca7224 */ /* 0x000fe200078e00c5 */
[----:B------:R-:W-:Y:S01]  /*41150*/  USEL UR12, URZ, 0x4, !UP1 ;  /* 0x000000043f0c7887 */ /* 0x000fe2000c800000 */
[----:B------:R-:W-:Y:S01]  /*41160*/  IMAD.MOV.U32 R201, RZ, RZ, R195 ;  /* 0x000000ffffc97224 */ /* 0x000fe200078e00c3 */
[----:B------:R-:W-:Y:S01]  /*41170*/  MOV R198, R9 ;  /* 0x0000000900c67202 */ /* 0x000fe20000000f00 */
[----:B------:R-:W-:Y:S01]  /*41180*/  LDGSTS.E [R2+0x3c004], desc[UR8][R10.64], P0 ;  /* 0x3c0040000a027fae */ /* 0x000fe20008121848 */
[----:B------:R-:W-:-:S04]  /*41190*/  IADD3 R3, P1, R204, UR4, RZ ;  /* 0x00000004cc037c10 */ /* 0x000fc8000ff3e0ff */
[----:B------:R-:W-:Y:S02]  /*411a0*/  IADD3.X R8, R205, UR6, RZ, P1, !PT ;  /* 0x00000006cd087c10 */ /* 0x000fe40008ffe4ff */
[----:B------:R-:W-:-:S04]  /*411b0*/  IADD3 R194, P1, R194, UR4, RZ ;  /* 0x00000004c2c27c10 */ /* 0x000fc8000ff3e0ff */
[----:B------:R-:W-:Y:S01]  /*411c0*/  IADD3.X R196, R196, UR6, RZ, P1, !PT ;  /* 0x00000006c4c47c10 */ /* 0x000fe20008ffe4ff */
[----:B------:R-:W-:Y:S01]  /*411d0*/  STL [R1+0xcc8], R194 ;  /* 0x000cc8c201007387 */ /* 0x000fe20000100800 */
[----:B------:R-:W-:Y:S01]  /*411e0*/  MOV R204, R199 ;  /* 0x000000c700cc7202 */ /* 0x000fe20000000f00 */
[----:B------:R-:W-:Y:S02]  /*411f0*/  IMAD.MOV.U32 R205, RZ, RZ, R200 ;  /* 0x000000ffffcd7224 */ /* 0x000fe400078e00c8 */
[----:B------:R-:W-:Y:S01]  /*41200*/  STL [R1+0xcc4], R196 ;  /* 0x000cc4c401007387 */ /* 0x000fe20000100800 */
[----:B------:R-:W-:-:S03]  /*41210*/  IMAD.MOV.U32 R200, RZ, RZ, R13 ;  /* 0x000000ffffc87224 */ /* 0x000fc600078e000d */
[----:B------:R-:W-:Y:S01]  /*41220*/  STL.64 [R1+0x908], R210 ;  /* 0x000908d201007387 */ /* 0x000fe20000100a00 */
[----:B------:R-:W-:-:S03]  /*41230*/  IMAD.MOV.U32 R199, RZ, RZ, R12 ;  /* 0x000000ffffc77224 */ /* 0x000fc600078e000c */
[----:B------:R1:W-:Y:S04]  /*41240*/  STL.64 [R1+0x900], R10 ;  /* 0x0009000a01007387 */ /* 0x0003e80000100a00 */
[----:B------:R-:W-:Y:S04]  /*41250*/  STL.64 [R1+0x8f8], R208 ;  /* 0x0008f8d001007387 */ /* 0x000fe80000100a00 */
[----:B------:R2:W-:Y:S04]  /*41260*/  STL.64 [R1+0x8f0], R192 ;  /* 0x0008f0c001007387 */ /* 0x0005e80000100a00 */
[----:B------:R-:W-:Y:S04]  /*41270*/  STL.64 [R1+0x8e8], R206 ;  /* 0x0008e8ce01007387 */ /* 0x000fe80000100a00 */
[----:B------:R-:W-:Y:S01]  /*41280*/  STL.64 [R1+0x8e0], R204 ;  /* 0x0008e0cc01007387 */ /* 0x000fe20000100a00 */
[----:B------:R-:W-:-:S03]  /*41290*/  IMAD.MOV.U32 R6, RZ, RZ, R3 ;  /* 0x000000ffff067224 */ /* 0x000fc600078e0003 */
[----:B------:R-:W-:Y:S01]  /*412a0*/  STL.64 [R1+0x8d8], R202 ;  /* 0x0008d8ca01007387 */ /* 0x000fe20000100a00 */
[----:B------:R-:W-:-:S03]  /*412b0*/  MOV R7, R8 ;  /* 0x0000000800077202 */ /* 0x000fc60000000f00 */
[----:B------:R-:W-:Y:S04]  /*412c0*/  STL.64 [R1+0x8d0], R200 ;  /* 0x0008d0c801007387 */ /* 0x000fe80000100a00 */
[----:B------:R-:W3:Y:S04]  /*412d0*/  LDL.LU R13, [R1+0xccc] ;  /* 0x000ccc00010d7983 */ /* 0x000ee80000300800 */
[----:B------:R-:W-:Y:S04]  /*412e0*/  STL.64 [R1+0x8c8], R198 ;  /* 0x0008c8c601007387 */ /* 0x000fe80000100a00 */
[----:B------:R-:W4:Y:S04]  /*412f0*/  LDL.LU R9, [R1+0xcd0] ;  /* 0x000cd00001097983 */ /* 0x000f280000300800 */
[----:B------:R-:W3:Y:S04]  /*41300*/  LDL.LU R12, [R1+0xcd4] ;  /* 0x000cd400010c7983 */ /* 0x000ee80000300800 */
[----:B------:R2:W-:Y:S04]  /*41310*/  STL.64 [R1+0x8c0], R6 ;  /* 0x0008c00601007387 */ /* 0x0005e80000100a00 */
[----:B------:R-:W3:Y:S01]  /*41320*/  LDL.LU R8, [R1+0xcd8] ;  /* 0x000cd80001087983 */ /* 0x000ee20000300800 */
[----:B------:R-:W-:-:S03]  /*41330*/  USEL UR12, UR12, URZ, !UP0 ;  /* 0x0000003f0c0c7287 */ /* 0x000fc6000c000000 */
[----:B-1----:R-:W3:Y:S03]  /*41340*/  LDL.LU R11, [R1+0xce0] ;  /* 0x000ce000010b7983 */ /* 0x002ee60000300800 */
[----:B------:R-:W-:-:S13]  /*41350*/  ISETP.NE.U32.AND P1, PT, RZ, UR12, PT ;  /* 0x0000000cff007c0c */ /* 0x000fda000bf25070 */
[----:B------:R-:W-:Y:S04]  /*41360*/  LDGSTS.E [R2+0x30008], desc[UR8][R208.64], P1 ;  /* 0x30008000d0027fae */ /* 0x000fe80008921848 */
[----:B------:R-:W-:Y:S01]  /*41370*/  LDGSTS.E [R2+0x34008], desc[UR8][R192.64], P1 ;  /* 0x34008000c0027fae */ /* 0x000fe20008921848 */
[----:B------:R-:W-:Y:S02]  /*41380*/  UISETP.GT.AND UP2, UPT, UR16, 0x7b, UPT ;  /* 0x0000007b1000788c */ /* 0x000fe4000bf44270 */
[----:B------:R-:W-:Y:S01]  /*41390*/  UISETP.GT.AND UP3, UPT, UR16, 0x1c, UPT ;  /* 0x0000001c1000788c */ /* 0x000fe2000bf64270 */
[----:B------:R-:W-:Y:S04]  /*413a0*/  LDGSTS.E [R2+0x38008], desc[UR8][R206.64], P1 ;  /* 0x38008000ce027fae */ /* 0x000fe80008921848 */
[----:B--2---:R-:W2:Y:S04]  /*413b0*/  LDL.LU R193, [R1+0xcdc] ;  /* 0x000cdc0001c17983 */ /* 0x004ea80000300800 */
[----:B------:R-:W2:Y:S04]  /*413c0*/  LDL.LU R3, [R1+0xce8] ;  /* 0x000ce80001037983 */ /* 0x000ea80000300800 */
[----:B------:R-:W2:Y:S04]  /*413d0*/  LDL.LU R192, [R1+0xcf0] ;  /* 0x000cf00001c07983 */ /* 0x000ea80000300800 */
[----:B------:R-:W2:Y:S04]  /*413e0*/  LDL.LU R10, [R1+0xce4] ;  /* 0x000ce400010a7983 */ /* 0x000ea80000300800 */
[----:B------:R-:W2:Y:S01]  /*413f0*/  LDL.LU R195, [R1+0xcec] ;  /* 0x000cec0001c37983 */ /* 0x000ea20000300800 */
[----:B------:R-:W-:-:S02]  /*41400*/  USEL UR13, URZ, 0x4, !UP2 ;  /* 0x000000043f0d7887 */ /* 0x000fc4000d000000 */
[----:B------:R-:W-:Y:S01]  /*41410*/  USEL UR14, URZ, 0x4, !UP3 ;  /* 0x000000043f0e7887 */ /* 0x000fe2000d800000 */
[----:B------:R-:W-:Y:S01]  /*41420*/  LOP3.LUT R0, R4, 0x70, RZ, 0x3c, !PT ;  /* 0x0000007004007812 */ /* 0x000fe200078e3cff */
[----:B------:R-:W-:Y:S01]  /*41430*/  USEL UR13, UR13, URZ, !UP0 ;  /* 0x0000003f0d0d7287 */ /* 0x000fe2000c000000 */
[----:B------:R-:W-:Y:S01]  /*41440*/  LDGSTS.E [R2+0x3c008], desc[UR8][R204.64], P1 ;  /* 0x3c008000cc027fae */ /* 0x000fe20008921848 */
[----:B------:R-:W-:-:S04]  /*41450*/  USEL UR14, UR14, URZ, !UP0 ;  /* 0x0000003f0e0e7287 */ /* 0x000fc8000c000000 */
[----:B------:R-:W-:Y:S02]  /*41460*/  ISETP.NE.U32.AND P2, PT, RZ, UR13, PT ;  /* 0x0000000dff007c0c */ /* 0x000fe4000bf45070 */
[----:B------:R-:W-:Y:S01]  /*41470*/  ISETP.NE.U32.AND P3, PT, RZ, UR14, PT ;  /* 0x0000000eff007c0c */ /* 0x000fe2000bf65070 */
[----:B------:R-:W-:-:S10]  /*41480*/  VIADD R0, R0, UR17 ;  /* 0x0000001100007c36 */ /* 0x000fd40008000000 */
[----:B------:R-:W-:Y:S04]  /*41490*/  LDGSTS.E [R2+0x3000c], desc[UR8][R202.64], P2 ;  /* 0x3000c000ca027fae */ /* 0x000fe80009121848 */
[----:B------:R-:W-:Y:S04]  /*414a0*/  LDGSTS.E [R2+0x3400c], desc[UR8][R200.64], P2 ;  /* 0x3400c000c8027fae */ /* 0x000fe80009121848 */
[----:B------:R-:W-:Y:S04]  /*414b0*/  LDGSTS.E [R2+0x3800c], desc[UR8][R198.64], P2 ;  /* 0x3800c000c6027fae */ /* 0x000fe80009121848 */
[----:B------:R1:W-:Y:S02]  /*414c0*/  LDGSTS.E [R2+0x3c00c], desc[UR8][R6.64], P2 ;  /* 0x3c00c00006027fae */ /* 0x0003e40009121848 */
[----:B-1----:R-:W-:Y:S01]  /*414d0*/  IMAD.MOV.U32 R6, RZ, RZ, R194 ;  /* 0x000000ffff067224 */ /* 0x002fe200078e00c2 */
[----:B------:R-:W-:Y:S01]  /*414e0*/  MOV R7, R196 ;  /* 0x000000c400077202 */ /* 0x000fe20000000f00 */
[----:B------:R-:W2:Y:S04]  /*414f0*/  LDL.LU R2, [R1+0xcf8] ;  /* 0x000cf80001027983 */ /* 0x000ea80000300800 */
[----:B------:R1:W-:Y:S01]  /*41500*/  LDGSTS.E [R0], desc[UR8][R6.64], P3 ;  /* 0x0000000006007fae */ /* 0x0003e20009921848 */
[----:B----4-:R-:W-:-:S04]  /*41510*/  IADD3 R9, P0, R9, UR4, RZ ;  /* 0x0000000409097c10 */ /* 0x010fc8000ff1e0ff */
[----:B---3--:R-:W-:Y:S01]  /*41520*/  IADD3.X R13, R13, UR6, RZ, P0, !PT ;  /* 0x000000060d0d7c10 */ /* 0x008fe200087fe4ff */
[----:B------:R3:W-:Y:S01]  /*41530*/  STL [R1+0xcd0], R9 ;  /* 0x000cd00901007387 */ /* 0x0007e20000100800 */
[----:B-1----:R-:W-:Y:S01]  /*41540*/  IMAD.MOV.U32 R6, RZ, RZ, R9 ;  /* 0x000000ffff067224 */ /* 0x002fe200078e0009 */
[----:B------:R-:W-:Y:S02]  /*41550*/  IADD3 R8, P1, R8, UR4, RZ ;  /* 0x0000000408087c10 */ /* 0x000fe4000ff3e0ff */
[----:B------:R1:W-:Y:S04]  /*41560*/  STL [R1+0xccc], R13 ;  /* 0x000ccc0d01007387 */ /* 0x0003e80000100800 */
[----:B------:R-:W-:Y:S04]  /*41570*/  STL [R1+0xcd8], R8 ;  /* 0x000cd80801007387 */ /* 0x000fe80000100800 */
[----:B---3--:R-:W3:Y:S01]  /*41580*/  LDL.LU R9, [R1+0xcf4] ;  /* 0x000cf40001097983 */ /* 0x008ee20000300800 */
[----:B------:R-:W-:Y:S01]  /*41590*/  IADD3.X R12, R12, UR6, RZ, P1, !PT ;  /* 0x000000060c0c7c10 */ /* 0x000fe20008ffe4ff */
[----:B------:R-:W-:-:S04]  /*415a0*/  IMAD.MOV.U32 R7, RZ, RZ, R13 ;  /* 0x000000ffff077224 */ /* 0x000fc800078e000d */
[----:B------:R4:W-:Y:S04]  /*415b0*/  STL [R1+0xcd4], R12 ;  /* 0x000cd40c01007387 */ /* 0x0009e80000100800 */
[----:B------:R4:W-:Y:S04]  /*415c0*/  LDGSTS.E [R0+0x4000], desc[UR8][R6.64], P3 ;  /* 0x0400000006007fae */ /* 0x0009e80009921848 */
[----:B-1----:R-:W3:Y:S01]  /*415d0*/  LDL.LU R13, [R1+0xcfc] ;  /* 0x000cfc00010d7983 */ /* 0x002ee20000300800 */
[----:B----4-:R-:W-:-:S03]  /*415e0*/  IMAD.MOV.U32 R7, RZ, RZ, R12 ;  /* 0x000000ffff077224 */ /* 0x010fc600078e000c */
[----:B------:R-:W4:Y:S01]  /*415f0*/  LDL.LU R12, [R1+0xd00] ;  /* 0x000d0000010c7983 */ /* 0x000f220000300800 */
[----:B------:R-:W-:-:S03]  /*41600*/  MOV R6, R8 ;  /* 0x0000000800067202 */ /* 0x000fc60000000f00 */
[----:B------:R-:W4:Y:S04]  /*41610*/  LDL.LU R194, [R1+0xd04] ;  /* 0x000d040001c27983 */ /* 0x000f280000300800 */
[----:B------:R-:W4:Y:S01]  /*41620*/  LDL.LU R8, [R1+0xd08] ;  /* 0x000d080001087983 */ /* 0x000f220000300800 */
[----:B------:R-:W-:Y:S02]  /*41630*/  IADD3 R11, P0, R11, UR4, RZ ;  /* 0x000000040b0b7c10 */ /* 0x000fe4000ff1e0ff */
[----:B--2---:R-:W-:Y:S01]  /*41640*/  IADD3 R3, P1, R3, UR4, RZ ;  /* 0x0000000403037c10 */ /* 0x004fe2000ff3e0ff */
[----:B------:R1:W-:Y:S01]  /*41650*/  LDGSTS.E [R0+0x8000], desc[UR8][R6.64], P3 ;  /* 0x0800000006007fae */ /* 0x0003e20009921848 */
[----:B------:R-:W-:Y:S02]  /*41660*/  IADD3.X R193, R193, UR6, RZ, P0, !PT ;  /* 0x00000006c1c17c10 */ /* 0x000fe400087fe4ff */
[----:B------:R-:W-:Y:S01]  /*41670*/  IADD3 R192, P2, R192, UR4, RZ ;  /* 0x00000004c0c07c10 */ /* 0x000fe2000ff5e0ff */
[----:B------:R2:W-:Y:S01]  /*41680*/  STL [R1+0xce0], R11 ;  /* 0x000ce00b01007387 */ /* 0x0005e20000100800 */
[----:B------:R-:W-:-:S02]  /*41690*/  IADD3.X R10, R10, UR6, RZ, P1, !PT ;  /* 0x000000060a0a7c10 */ /* 0x000fc40008ffe4ff */
[----:B------:R-:W-:Y:S01]  /*416a0*/  IADD3.X R195, R195, UR6, RZ, P2, !PT ;  /* 0x00000006c3c37c10 */ /* 0x000fe200097fe4ff */
[----:B------:R2:W-:Y:S01]  /*416b0*/  STL [R1+0xcdc], R193 ;  /* 0x000cdcc101007387 */ /* 0x0005e20000100800 */
[----:B-1----:R-:W-:Y:S01]  /*416c0*/  IMAD.MOV.U32 R6, RZ, RZ, R11 ;  /* 0x000000ffff067224 */ /* 0x002fe200078e000b */
[----:B------:R-:W-:Y:S02]  /*416d0*/  MOV R7, R193 ;  /* 0x000000c100077202 */ /* 0x000fe40000000f00 */
[----:B--2---:R-:W2:Y:S04]  /*416e0*/  LDL.LU R11, [R1+0xd10] ;  /* 0x000d1000010b7983 */ /* 0x004ea80000300800 */
[----:B------:R-:W-:Y:S04]  /*416f0*/  STL [R1+0xce8], R3 ;  /* 0x000ce80301007387 */ /* 0x000fe80000100800 */
[----:B------:R1:W-:Y:S04]  /*41700*/  STL [R1+0xce4], R10 ;  /* 0x000ce40a01007387 */ /* 0x0003e80000100800 */
[----:B------:R3:W-:Y:S04]  /*41710*/  STL [R1+0xcf0], R192 ;  /* 0x000cf0c001007387 */ /* 0x0007e80000100800 */
[----:B------:R1:W-:Y:S04]  /*41720*/  LDGSTS.E [R0+0xc000], desc[UR8][R6.64], P3 ;  /* 0x0c00000006007fae */ /* 0x0003e80009921848 */
[----:B------:R-:W2:Y:S04]  /*41730*/  LDL.LU R193, [R1+0xd0c] ;  /* 0x000d0c0001c17983 */ /* 0x000ea80000300800 */
[----:B------:R-:W-:Y:S01]  /*41740*/  STL [R1+0xcec], R195 ;  /* 0x000cecc301007387 */ /* 0x000fe20000100800 */
[----:B-1----:R-:W-:-:S02]  /*41750*/  IMAD.MOV.U32 R7, RZ, RZ, R10 ;  /* 0x000000ffff077224 */ /* 0x002fc400078e000a */
[----:B------:R-:W-:Y:S01]  /*41760*/  IMAD.MOV.U32 R6, RZ, RZ, R3 ;  /* 0x000000ffff067224 */ /* 0x000fe200078e0003 */
[----:B------:R-:W2:Y:S04]  /*41770*/  LDL.LU R10, [R1+0xd14] ;  /* 0x000d1400010a7983 */ /* 0x000ea80000300800 */
[----:B------:R-:W2:Y:S01]  /*41780*/  LDL.LU R3, [R1+0xd18] ;  /* 0x000d180001037983 */ /* 0x000ea20000300800 */
[----:B------:R-:W-:-:S04]  /*41790*/  UISETP.GT.AND UP1, UPT, UR16, 0x1d, UPT ;  /* 0x0000001d1000788c */ /* 0x000fc8000bf24270 */
[----:B------:R-:W-:-:S04]  /*417a0*/  USEL UR12, URZ, 0x4, !UP1 ;  /* 0x000000043f0c7887 */ /* 0x000fc8000c800000 */
[----:B------:R-:W-:-:S06]  /*417b0*/  USEL UR12, UR12, URZ, !UP0 ;  /* 0x0000003f0c0c7287 */ /* 0x000fcc000c000000 */
[----:B------:R-:W-:Y:S02]  /*417c0*/  ISETP.NE.U32.AND P0, PT, RZ, UR12, PT ;  /* 0x0000000cff007c0c */ /* 0x000fe4000bf05070 */
[----:B------:R-:W-:-:S05]  /*417d0*/  IADD3 R2, P1, R2, UR4, RZ ;  /* 0x0000000402027c10 */ /* 0x000fca000ff3e0ff */
[----:B------:R-:W-:Y:S06]  /*417e0*/  STL [R1+0xcf8], R2 ;  /* 0x000cf80201007387 */ /* 0x000fec0000100800 */
[----:B------:R1:W-:Y:S02]  /*417f0*/  LDGSTS.E [R0+0x4], desc[UR8][R6.64], P0 ;  /* 0x0000400006007fae */ /* 0x0003e40008121848 */
[----:B-1----:R-:W-:Y:S01]  /*41800*/  MOV R6, R192 ;  /* 0x000000c000067202 */ /* 0x002fe20000000f00 */
[----:B------:R-:W-:-:S05]  /*41810*/  IMAD.MOV.U32 R7, RZ, RZ, R195 ;  /* 0x000000ffff077224 */ /* 0x000fca00078e00c3 */
[----:B------:R1:W-:Y:S02]  /*41820*/  LDGSTS.E [R0+0x4004], desc[UR8][R6.64], P0 ;  /* 0x0400400006007fae */ /* 0x0003e40008121848 */
[----:B-1----:R-:W-:Y:S01]  /*41830*/  IMAD.MOV.U32 R6, RZ, RZ, R2 ;  /* 0x000000ffff067224 */ /* 0x002fe200078e0002 */
[----:B---3--:R-:W-:-:S04]  /*41840*/  IADD3.X R9, R9, UR6, RZ, P1, !PT ;  /* 0x0000000609097c10 */ /* 0x008fc80008ffe4ff */
[----:B------:R-:W-:Y:S01]  /*41850*/  MOV R7, R9 ;  /* 0x0000000900077202 */ /* 0x000fe20000000f00 */
[----:B------:R1:W-:Y:S04]  /*41860*/  STL [R1+0xcf4], R9 ;  /* 0x000cf40901007387 */ /* 0x0003e80000100800 */
[----:B------:R-:W3:Y:S04]  /*41870*/  LDL.LU R192, [R1+0xd1c] ;  /* 0x000d1c0001c07983 */ /* 0x000ee80000300800 */
[----:B------:R4:W-:Y:S04]  /*41880*/  LDGSTS.E [R0+0x8004], desc[UR8][R6.64], P0 ;  /* 0x0800400006007fae */ /* 0x0009e80008121848 */
[----:B-1----:R-:W3:Y:S04]  /*41890*/  LDL.LU R9, [R1+0xd20] ;  /* 0x000d200001097983 */ /* 0x002ee80000300800 */
[----:B------:R-:W3:Y:S01]  /*418a0*/  LDL.LU R2, [R1+0xd28] ;  /* 0x000d280001027983 */ /* 0x000ee20000300800 */
[----:B----4-:R-:W-:-:S04]  /*418b0*/  IADD3 R12, P2, R12, UR4, RZ ;  /* 0x000000040c0c7c10 */ /* 0x010fc8000ff5e0ff */
[----:B------:R-:W-:Y:S02]  /*418c0*/  IADD3.X R13, R13, UR6, RZ, P2, !PT ;  /* 0x000000060d0d7c10 */ /* 0x000fe400097fe4ff */
[----:B------:R-:W-:Y:S01]  /*418d0*/  IADD3 R8, P3, R8, UR4, RZ ;  /* 0x0000000408087c10 */ /* 0x000fe2000ff7e0ff */
[----:B------:R-:W-:Y:S03]  /*418e0*/  STL [R1+0xd00], R12 ;  /* 0x000d000c01007387 */ /* 0x000fe60000100800 */
[----:B------:R-:W-:Y:S01]  /*418f0*/  IADD3.X R194, R194, UR6, RZ, P3, !PT ;  /* 0x00000006c2c27c10 */ /* 0x000fe20009ffe4ff */
[----:B------:R1:W-:Y:S01]  /*41900*/  STL [R1+0xcfc], R13 ;  /* 0x000cfc0d01007387 */ /* 0x0003e20000100800 */
[----:B------:R-:W-:-:S03]  /*41910*/  IMAD.MOV.U32 R7, RZ, RZ, R13 ;  /* 0x000000ffff077224 */ /* 0x000fc600078e000d */
[----:B------:R4:W-:Y:S01]  /*41920*/  STL [R1+0xd08], R8 ;  /* 0x000d080801007387 */ /* 0x0009e20000100800 */
[----:B------:R-:W-:-:S03]  /*41930*/  IMAD.MOV.U32 R6, RZ, RZ, R12 ;  /* 0x000000ffff067224 */ /* 0x000fc600078e000c */
[----:B-1----:R-:W3:Y:S04]  /*41940*/  LDL.LU R13, [R1+0xd24] ;  /* 0x000d2400010d7983 */ /* 0x002ee80000300800 */
[----:B------:R-:W-:Y:S04]  /*41950*/  STL [R1+0xd04], R194 ;  /* 0x000d04c201007387 */ /* 0x000fe80000100800 */
[----:B------:R-:W3:Y:S04]  /*41960*/  LDL.LU R195, [R1+0xd2c] ;  /* 0x000d2c0001c37983 */ /* 0x000ee80000300800 */
[----:B------:R-:W3:Y:S01]  /*41970*/  LDL.LU R12, [R1+0xd30] ;  /* 0x000d3000010c7983 */ /* 0x000ee20000300800 */
[----:B------:R-:W-:-:S03]  /*41980*/  UISETP.GT.AND UP1, UPT, UR16, 0x1e, UPT ;  /* 0x0000001e1000788c */ /* 0x000fc6000bf24270 */
[----:B------:R1:W-:Y:S01]  /*41990*/  LDGSTS.E [R0+0xc004], desc[UR8][R6.64], P0 ;  /* 0x0c00400006007fae */ /* 0x0003e20008121848 */
[----:B------:R-:W-:-:S04]  /*419a0*/  USEL UR12, URZ, 0x4, !UP1 ;  /* 0x000000043f0c7887 */ /* 0x000fc8000c800000 */
[----:B------:R-:W-:Y:S01]  /*419b0*/  USEL UR12, UR12, URZ, !UP0 ;  /* 0x0000003f0c0c7287 */ /* 0x000fe2000c000000 */
[----:B--2---:R-:W-:-:S05]  /*419c0*/  IADD3 R11, P0, R11, UR4, RZ ;  /* 0x000000040b0b7c10 */ /* 0x004fca000ff1e0ff */
[----:B------:R-:W-:Y:S01]  /*419d0*/  ISETP.NE.U32.AND P1, PT, RZ, UR12, PT ;  /* 0x0000000cff007c0c */ /* 0x000fe2000bf25070 */
[----:B-1----:R-:W-:Y:S01]  /*419e0*/  IMAD.MOV.U32 R7, RZ, RZ, R194 ;  /* 0x000000ffff077224 */ /* 0x002fe200078e00c2 */
[----:B------:R-:W-:Y:S02]  /*419f0*/  MOV R6, R8 ;  /* 0x0000000800067202 */ /* 0x000fe40000000f00 */
[----:B------:R-:W-:Y:S01]  /*41a00*/  IADD3.X R193, R193, UR6, RZ, P0, !PT ;  /* 0x00000006c1c17c10 */ /* 0x000fe200087fe4ff */
[----:B----4-:R-:W2:Y:S01]  /*41a10*/  LDL.LU R8, [R1+0xd38] ;  /* 0x000d380001087983 */ /* 0x010ea20000300800 */
[----:B------:R-:W-:-:S03]  /*41a20*/  IADD3 R3, P2, R3, UR4, RZ ;  /* 0x0000000403037c10 */ /* 0x000fc6000ff5e0ff */
[----:B------:R1:W-:Y:S04]  /*41a30*/  STL [R1+0xd10], R11 ;  /* 0x000d100b01007387 */ /* 0x0003e80000100800 */
[----:B------:R4:W-:Y:S04]  /*41a40*/  LDGSTS.E [R0+0x8], desc[UR8][R6.64], P1 ;  /* 0x0000800006007fae */ /* 0x0009e80008921848 */
[----:B------:R-:W-:Y:S04]  /*41a50*/  STL [R1+0xd0c], R193 ;  /* 0x000d0cc101007387 */ /* 0x000fe80000100800 */
[----:B------:R-:W-:Y:S01]  /*41a60*/  STL [R1+0xd18], R3 ;  /* 0x000d180301007387 */ /* 0x000fe20000100800 */
[----:B----4-:R-:W-:-:S03]  /*41a70*/  IMAD.MOV.U32 R6, RZ, RZ, R11 ;  /* 0x000000ffff067224 */ /* 0x010fc600078e000b */
[----:B-1----:R-:W4:Y:S01]  /*41a80*/  LDL.LU R11, [R1+0xd34] ;  /* 0x000d3400010b7983 */ /* 0x002f220000300800 */
[----:B------:R-:W-:Y:S02]  /*41a90*/  IADD3.X R10, R10, UR6, RZ, P2, !PT ;  /* 0x000000060a0a7c10 */ /* 0x000fe400097fe4ff */
[----:B------:R-:W-:-:S03]  /*41aa0*/  MOV R7, R193 ;  /* 0x000000c100077202 */ /* 0x000fc60000000f00 */
[----:B------:R1:W-:Y:S04]  /*41ab0*/  STL [R1+0xd14], R10 ;  /* 0x000d140a01007387 */ /* 0x0003e80000100800 */
[----:B------:R1:W-:Y:S04]  /*41ac0*/  LDGSTS.E [R0+0x4008], desc[UR8][R6.64], P1 ;  /* 0x0400800006007fae */ /* 0x0003e80008921848 */
[----:B------:R-:W4:Y:S01]  /*41ad0*/  LDL.LU R194, [R1+0xd3c] ;  /* 0x000d3c0001c27983 */ /* 0x000f220000300800 */
[----:B-1----:R-:W-:-:S03]  /*41ae0*/  IMAD.MOV.U32 R7, RZ, RZ, R10 ;  /* 0x000000ffff077224 */ /* 0x002fc600078e000a */
[----:B------:R-:W4:Y:S01]  /*41af0*/  LDL.LU R10, [R1+0xd40] ;  /* 0x000d4000010a7983 */ /* 0x000f220000300800 */
[----:B------:R-:W-:-:S03]  /*41b00*/  IMAD.MOV.U32 R6, RZ, RZ, R3 ;  /* 0x000000ffff067224 */ /* 0x000fc600078e0003 */
[----:B------:R-:W4:Y:S04]  /*41b10*/  LDL.LU R193, [R1+0x10c4] ;  /* 0x0010c40001c17983 */ /* 0x000f280000300800 */
[----:B------:R-:W4:Y:S04]  /*41b20*/  LDL.LU R3, [R1+0x10c8] ;  /* 0x0010c80001037983 */ /* 0x000f280000300800 */
[----:B------:R1:W-:Y:S01]  /*41b30*/  LDGSTS.E [R0+0x8008], desc[UR8][R6.64], P1 ;  /* 0x0800800006007fae */ /* 0x0003e20008921848 */
[----:B---3--:R-:W-:-:S04]  /*41b40*/  IADD3 R9, P0, R9, UR4, RZ ;  /* 0x0000000409097c10 */ /* 0x008fc8000ff1e0ff */
[----:B------:R-:W-:Y:S02]  /*41b50*/  IADD3.X R192, R192, UR6, RZ, P0, !PT ;  /* 0x00000006c0c07c10 */ /* 0x000fe400087fe4ff */
[----:B-1----:R-:W-:-:S03]  /*41b60*/  MOV R6, R9 ;  /* 0x0000000900067202 */ /* 0x002fc60000000f00 */
[----:B------:R-:W-:-:S05]  /*41b70*/  IMAD.MOV.U32 R7, RZ, RZ, R192 ;  /* 0x000000ffff077224 */ /* 0x000fca00078e00c0 */
[----:B------:R1:W-:Y:S01]  /*41b80*/  LDGSTS.E [R0+0xc008], desc[UR8][R6.64], P1 ;  /* 0x0c00800006007fae */ /* 0x0003e20008921848 */
[----:B------:R-:W-:-:S03]  /*41b90*/  IADD3 R2, P1, R2, UR4, RZ ;  /* 0x0000000402027c10 */ /* 0x000fc6000ff3e0ff */
[----:B------:R3:W-:Y:S04]  /*41ba0*/  STL [R1+0xd20], R9 ;  /* 0x000d200901007387 */ /* 0x0007e80000100800 */
[----:B------:R1:W-:Y:S04]  /*41bb0*/  STL [R1+0xd1c], R192 ;  /* 0x000d1cc001007387 */ /* 0x0003e80000100800 */
[----:B---3--:R-:W3:Y:S01]  /*41bc0*/  LDL.LU R9, [R1+0x10d0] ;  /* 0x0010d00001097983 */ /* 0x008ee20000300800 */
[----:B------:R-:W-:-:S03]  /*41bd0*/  IADD3.X R13, R13, UR6, RZ, P1, !PT ;  /* 0x000000060d0d7c10 */ /* 0x000fc60008ffe4ff */
[----:B------:R-:W-:Y:S04]  /*41be0*/  STL [R1+0xd28], R2 ;  /* 0x000d280201007387 */ /* 0x000fe80000100800 */
[----:B------:R1:W-:Y:S01]  /*41bf0*/  STL [R1+0xd24], R13 ;  /* 0x000d240d01007387 */ /* 0x0003e20000100800 */
[----:B------:R-:W-:-:S04]  /*41c00*/  IADD3 R12, P2, R12, UR4, RZ ;  /* 0x000000040c0c7c10 */ /* 0x000fc8000ff5e0ff */
[----:B------:R-:W-:Y:S01]  /*41c10*/  IADD3.X R195, R195, UR6, RZ, P2, !PT ;  /* 0x00000006c3c37c10 */ /* 0x000fe200097fe4ff */
[----:B------:R4:W-:Y:S01]  /*41c20*/  STL [R1+0xd30], R12 ;  /* 0x000d300c01007387 */ /* 0x0009e20000100800 */
[----:B-1----:R-:W-:Y:S01]  /*41c30*/  MOV R7, R13 ;  /* 0x0000000d00077202 */ /* 0x002fe20000000f00 */
[----:B------:R-:W-:Y:S02]  /*41c40*/  IMAD.MOV.U32 R6, RZ, RZ, R2 ;  /* 0x000000ffff067224 */ /* 0x000fe400078e0002 */
[----:B------:R-:W3:Y:S04]  /*41c50*/  LDL.LU R192, [R1+0x10cc] ;  /* 0x0010cc0001c07983 */ /* 0x000ee80000300800 */
[----:B------:R-:W-:Y:S04]  /*41c60*/  STL [R1+0xd2c], R195 ;  /* 0x000d2cc301007387 */ /* 0x000fe80000100800 */
[----:B------:R-:W3:Y:S04]  /*41c70*/  LDL.LU R13, [R1+0x10d4] ;  /* 0x0010d400010d7983 */ /* 0x000ee80000300800 */
[----:B------:R-:W3:Y:S01]  /*41c80*/  LDL.LU R2, [R1+0x10d8] ;  /* 0x0010d80001027983 */ /* 0x000ee20000300800 */
[----:B------:R-:W-:-:S04]  /*41c90*/  UISETP.GT.AND UP1, UPT, UR16, 0x1f, UPT ;  /* 0x0000001f1000788c */ /* 0x000fc8000bf24270 */
[----:B------:R-:W-:-:S04]  /*41ca0*/  USEL UR12, URZ, 0x4, !UP1 ;  /* 0x000000043f0c7887 */ /* 0x000fc8000c800000 */
[----:B------:R-:W-:-:S06]  /*41cb0*/  USEL UR12, UR12, URZ, !UP0 ;  /* 0x0000003f0c0c7287 */ /* 0x000fcc000c000000 */
[----:B------:R-:W-:Y:S02]  /*41cc0*/  ISETP.NE.U32.AND P0, PT, RZ, UR12, PT ;  /* 0x0000000cff007c0c */ /* 0x000fe4000bf05070 */
[----:B--2---:R-:W-:-:S04]  /*41cd0*/  IADD3 R8, P1, R8, UR4, RZ ;  /* 0x0000000408087c10 */ /* 0x004fc8000ff3e0ff */
[----:B----4-:R-:W-:-:S07]  /*41ce0*/  IADD3.X R11, R11, UR6, RZ, P1, !PT ;  /* 0x000000060b0b7c10 */ /* 0x010fce0008ffe4ff */
[----:B------:R1:W-:Y:S04]  /*41cf0*/  LDGSTS.E [R0+0xc], desc[UR8][R6.64], P0 ;  /* 0x0000c00006007fae */ /* 0x0003e80008121848 */
[----:B------:R-:W-:Y:S01]  /*41d00*/  STL [R1+0xd38], R8 ;  /* 0x000d380801007387 */ /* 0x000fe20000100800 */
[----:B-1----:R-:W-:Y:S02]  /*41d10*/  IMAD.MOV.U32 R6, RZ, RZ, R12 ;  /* 0x000000ffff067224 */ /* 0x002fe400078e000c */
[----:B------:R-:W-:Y:S01]  /*41d20*/  IMAD.MOV.U32 R7, RZ, RZ, R195 ;  /* 0x000000ffff077224 */ /* 0x000fe200078e00c3 */
[----:B------:R1:W-:Y:S04]  /*41d30*/  STL [R1+0xd34], R11 ;  /* 0x000d340b01007387 */ /* 0x0003e80000100800 */
[----:B------:R2:W-:Y:S04]  /*41d40*/  LDGSTS.E [R0+0x400c], desc[UR8][R6.64], P0 ;  /* 0x0400c00006007fae */ /* 0x0005e80008121848 */
[----:B------:R-:W4:Y:S01]  /*41d50*/  LDL.LU R12, [R1+0x10dc] ;  /* 0x0010dc00010c7983 */ /* 0x000f220000300800 */
[----:B------:R-:W-:Y:S01]  /*41d60*/  IADD3 R10, P2, R10, UR4, RZ ;  /* 0x000000040a0a7c10 */ /* 0x000fe2000ff5e0ff */
[----:B--2---:R-:W-:-:S02]  /*41d70*/  IMAD.MOV.U32 R7, RZ, RZ, R11 ;  /* 0x000000ffff077224 */ /* 0x004fc400078e000b */
[----:B-1----:R-:W2:Y:S01]  /*41d80*/  LDL.LU R11, [R1+0x10e0] ;  /* 0x0010e000010b7983 */ /* 0x002ea20000300800 */
[----:B------:R-:W-:Y:S02]  /*41d90*/  IADD3 R3, P3, R3, UR4, RZ ;  /* 0x0000000403037c10 */ /* 0x000fe4000ff7e0ff */
[----:B------:R-:W-:Y:S02]  /*41da0*/  MOV R6, R8 ;  /* 0x0000000800067202 */ /* 0x000fe40000000f00 */
[----:B------:R-:W-:Y:S01]  /*41db0*/  IADD3.X R194, R194, UR6, RZ, P2, !PT ;  /* 0x00000006c2c27c10 */ /* 0x000fe200097fe4ff */
[----:B------:R-:W4:Y:S01]  /*41dc0*/  LDL.LU R8, [R1+0x10e8] ;  /* 0x0010e80001087983 */ /* 0x000f220000300800 */
[----:B------:R-:W-:-:S03]  /*41dd0*/  IADD3.X R193, R193, UR6, RZ, P3, !PT ;  /* 0x00000006c1c17c10 */ /* 0x000fc60009ffe4ff */
[----:B------:R1:W-:Y:S04]  /*41de0*/  STL [R1+0xd40], R10 ;  /* 0x000d400a01007387 */ /* 0x0003e80000100800 */
[----:B------:R1:W-:Y:S04]  /*41df0*/  LDGSTS.E [R0+0x800c], desc[UR8][R6.64], P0 ;  /* 0x0800c00006007fae */ /* 0x0003e80008121848 */
[----:B------:R1:W-:Y:S04]  /*41e00*/  STL [R1+0xd3c], R194 ;  /* 0x000d3cc201007387 */ /* 0x0003e80000100800 */
[----:B------:R1:W-:Y:S02]  /*41e10*/  STL [R1+0x10c8], R3 ;  /* 0x0010c80301007387 */ /* 0x0003e40000100800 */
[----:B-1----:R-:W-:-:S02]  /*41e20*/  IMAD.MOV.U32 R6, RZ, RZ, R10 ;  /* 0x000000ffff067224 */ /* 0x002fc400078e000a */
[----:B------:R-:W4:Y:S01]  /*41e30*/  LDL.LU R10, [R1+0x10e4] ;  /* 0x0010e400010a7983 */ /* 0x000f220000300800 */
[----:B------:R-:W-:-:S03]  /*41e40*/  MOV R7, R194 ;  /* 0x000000c200077202 */ /* 0x000fc60000000f00 */
        /* <DEDUP_REMOVED lines=8> */
[----:B-1----:R-:W-:Y:S02]  /*41ed0*/  IMAD.MOV.U32 R6, RZ, RZ, R3 ;  /* 0x000000ffff067224 */ /* 0x002fe400078e0003 */
[----:B------:R-:W-:Y:S01]  /*41ee0*/  IMAD.MOV.U32 R7, RZ, RZ, R193 ;  /* 0x000000ffff077224 */ /* 0x000fe200078e00c1 */
[----:B------:R-:W4:Y:S09]  /*41ef0*/  LDL.LU R3, [R1+0x10f8] ;  /* 0x0010f80001037983 */ /* 0x000f320000300800 */
        /* <DEDUP_REMOVED lines=9> */
[----:B------:R-:W-:Y:S01]  /*41f90*/  IMAD.MOV.U32 R7, RZ, RZ, R192 ;  /* 0x000000ffff077224 */ /* 0x000fe200078e00c0 */
[----:B------:R-:W-:-:S04]  /*41fa0*/  IADD3.X R13, R13, UR6, RZ, P2, !PT ;  /* 0x000000060d0d7c10 */ /* 0x000fc800097fe4ff */
[----:B------:R1:W-:Y:S04]  /*41fb0*/  LDGSTS.E [R0+0x14000], desc[UR8][R6.64], P1 ;  /* 0x1400000006007fae */ /* 0x0003e80008921848 */
[----:B------:R1:W-:Y:S04]  /*41fc0*/  STL [R1+0x10d4], R13 ;  /* 0x0010d40d01007387 */ /* 0x0003e80000100800 */
[----:B------:R-:W3:Y:S01]  /*41fd0*/  LDL.LU R193, [R1+0x10fc] ;  /* 0x0010fc0001c17983 */ /* 0x000ee20000300800 */
[----:B-1----:R-:W-:Y:S01]  /*41fe0*/  IMAD.MOV.U32 R6, RZ, RZ, R2 ;  /* 0x000000ffff067224 */ /* 0x002fe200078e0002 */
[----:B------:R-:W-:-:S02]  /*41ff0*/  MOV R7, R13 ;  /* 0x0000000d00077202 */ /* 0x000fc40000000f00 */
[----:B------:R-:W3:Y:S04]  /*42000*/  LDL.LU R192, [R1+0x1100] ;  /* 0x0011000001c07983 */ /* 0x000ee80000300800 */
[----:B------:R1:W-:Y:S04]  /*42010*/  LDGSTS.E [R0+0x18000], desc[UR8][R6.64], P1 ;  /* 0x1800000006007fae */ /* 0x0003e80008921848 */
[----:B------:R-:W3:Y:S04]  /*42020*/  LDL.LU R13, [R1+0x1104] ;  /* 0x00110400010d7983 */ /* 0x000ee80000300800 */
[----:B------:R-:W3:Y:S01]  /*42030*/  LDL.LU R2, [R1+0x1108] ;  /* 0x0011080001027983 */ /* 0x000ee20000300800 */
[----:B--2---:R-:W-:-:S04]  /*42040*/  IADD3 R11, P0, R11, UR4, RZ ;  /* 0x000000040b0b7c10 */ /* 0x004fc8000ff1e0ff */
[----:B----4-:R-:W-:Y:S01]  /*42050*/  IADD3.X R12, R12, UR6, RZ, P0, !PT ;  /* 0x000000060c0c7c10 */ /* 0x010fe200087fe4ff */
[----:B-1----:R-:W-:-:S04]  /*42060*/  IMAD.MOV.U32 R6, RZ, RZ, R11 ;  /* 0x000000ffff067224 */ /* 0x002fc800078e000b */
[----:B------:R-:W-:-:S05]  /*42070*/  IMAD.MOV.U32 R7, RZ, RZ, R12 ;  /* 0x000000ffff077224 */ /* 0x000fca00078e000c */
[----:B------:R1:W-:Y:S01]  /*42080*/  LDGSTS.E [R0+0x1c000], desc[UR8][R6.64], P1 ;  /* 0x1c00000006007fae */ /* 0x0003e20008921848 */
[----:B------:R-:W-:-:S03]  /*42090*/  IADD3 R8, P1, R8, UR4, RZ ;  /* 0x0000000408087c10 */ /* 0x000fc6000ff3e0ff */
[----:B------:R2:W-:Y:S04]  /*420a0*/  STL [R1+0x10e0], R11 ;  /* 0x0010e00b01007387 */ /* 0x0005e80000100800 */
[----:B------:R4:W-:Y:S01]  /*420b0*/  STL [R1+0x10dc], R12 ;  /* 0x0010dc0c01007387 */ /* 0x0009e20000100800 */
[----:B------:R-:W-:-:S03]  /*420c0*/  IADD3.X R10, R10, UR6, RZ, P1, !PT ;  /* 0x000000060a0a7c10 */ /* 0x000fc60008ffe4ff */
[----:B--2---:R-:W2:Y:S04]  /*420d0*/  LDL.LU R11, [R1+0x1110] ;  /* 0x00111000010b7983 */ /* 0x004ea80000300800 */
[----:B------:R-:W-:Y:S01]  /*420e0*/  STL [R1+0x10e8], R8 ;  /* 0x0010e80801007387 */ /* 0x000fe20000100800 */
[----:B------:R-:W-:-:S03]  /*420f0*/  IADD3 R194, P2, R194, UR4, RZ ;  /* 0x00000004c2c27c10 */ /* 0x000fc6000ff5e0ff */
[----:B------:R4:W-:Y:S01]  /*42100*/  STL [R1+0x10e4], R10 ;  /* 0x0010e40a01007387 */ /* 0x0009e20000100800 */
[----:B------:R-:W-:-:S03]  /*42110*/  IADD3.X R195, R195, UR6, RZ, P2, !PT ;  /* 0x00000006c3c37c10 */ /* 0x000fc600097fe4ff */
[----:B------:R-:W-:Y:S01]  /*42120*/  STL [R1+0x10f0], R194 ;  /* 0x0010f0c201007387 */ /* 0x000fe20000100800 */
[----:B-1----:R-:W-:Y:S01]  /*42130*/  IMAD.MOV.U32 R7, RZ, RZ, R10 ;  /* 0x000000ffff077224 */ /* 0x002fe200078e000a */
[----:B------:R-:W-:Y:S02]  /*42140*/  MOV R6, R8 ;  /* 0x0000000800067202 */ /* 0x000fe40000000f00 */
[----:B----4-:R-:W4:Y:S04]  /*42150*/  LDL.LU R12, [R1+0x110c] ;  /* 0x00110c00010c7983 */ /* 0x010f280000300800 */
[----:B------:R-:W-:Y:S04]  /*42160*/  STL [R1+0x10ec], R195 ;  /* 0x0010ecc301007387 */ /* 0x000fe80000100800 */
[----:B------:R-:W4:Y:S04]  /*42170*/  LDL.LU R10, [R1+0x1114] ;  /* 0x00111400010a7983 */ /* 0x000f280000300800 */
        /* <DEDUP_REMOVED lines=9> */
[----:B------:R-:W-:-:S05]  /*42210*/  MOV R7, R195 ;  /* 0x000000c300077202 */ /* 0x000fca0000000f00 */
[----:B------:R1:W-:Y:S02]  /*42220*/  LDGSTS.E [R0+0x14004], desc[UR8][R6.64], P0 ;  /* 0x1400400006007fae */ /* 0x0003e40008121848 */
[----:B-1----:R-:W-:Y:S01]  /*42230*/  IMAD.MOV.U32 R6, RZ, RZ, R3 ;  /* 0x000000ffff067224 */ /* 0x002fe200078e0003 */
[----:B---3--:R-:W-:-:S05]  /*42240*/  IADD3.X R9, R9, UR6, RZ, P1, !PT ;  /* 0x0000000609097c10 */ /* 0x008fca0008ffe4ff */
[----:B------:R1:W-:Y:S01]  /*42250*/  STL [R1+0x10f4], R9 ;  /* 0x0010f40901007387 */ /* 0x0003e20000100800 */
[----:B------:R-:W-:Y:S01]  /*42260*/  IMAD.MOV.U32 R7, RZ, RZ, R9 ;  /* 0x000000ffff077224 */ /* 0x000fe200078e0009 */
[----:B------:R-:W-:Y:S02]  /*42270*/  UISETP.GT.AND UP1, UPT, UR16, 0x3e, UPT ;  /* 0x0000003e1000788c */ /* 0x000fe4000bf24270 */
[----:B-1----:R-:W3:Y:S04]  /*42280*/  LDL.LU R9, [R1+0x111c] ;  /* 0x00111c0001097983 */ /* 0x002ee80000300800 */
[----:B------:R-:W3:Y:S01]  /*42290*/  LDL.LU R3, [R1+0x1120] ;  /* 0x0011200001037983 */ /* 0x000ee20000300800 */
[----:B------:R-:W-:Y:S01]  /*422a0*/  IADD3 R192, P2, R192, UR4, RZ ;  /* 0x00000004c0c07c10 */ /* 0x000fe2000ff5e0ff */
[----:B------:R-:W-:-:S02]  /*422b0*/  USEL UR12, URZ, 0x4, !UP1 ;  /* 0x000000043f0c7887 */ /* 0x000fc4000c800000 */
[----:B------:R1:W-:Y:S01]  /*422c0*/  LDGSTS.E [R0+0x18004], desc[UR8][R6.64], P0 ;  /* 0x1800400006007fae */ /* 0x0003e20008121848 */
[----:B------:R-:W-:Y:S01]  /*422d0*/  IADD3.X R193, R193, UR6, RZ, P2, !PT ;  /* 0x00000006c1c17c10 */ /* 0x000fe200097fe4ff */
[----:B------:R-:W-:Y:S02]  /*422e0*/  USEL UR12, UR12, URZ, !UP0 ;  /* 0x0000003f0c0c7287 */ /* 0x000fe4000c000000 */
[----:B------:R-:W-:Y:S01]  /*422f0*/  STL [R1+0x1100], R192 ;  /* 0x001100c001007387 */ /* 0x000fe20000100800 */
[----:B------:R-:W-:Y:S02]  /*42300*/  IADD3 R2, P3, R2, UR4, RZ ;  /* 0x0000000402027c10 */ /* 0x000fe4000ff7e0ff */
[----:B-1----:R-:W-:Y:S01]  /*42310*/  MOV R6, R192 ;  /* 0x000000c000067202 */ /* 0x002fe20000000f00 */
[----:B------:R-:W-:Y:S01]  /*42320*/  IMAD.MOV.U32 R7, RZ, RZ, R193 ;  /* 0x000000ffff077224 */ /* 0x000fe200078e00c1 */
[----:B------:R-:W-:Y:S01]  /*42330*/  IADD3.X R13, R13, UR6, RZ, P3, !PT ;  /* 0x000000060d0d7c10 */ /* 0x000fe20009ffe4ff */
[----:B------:R-:W-:Y:S01]  /*42340*/  STL [R1+0x10fc], R193 ;  /* 0x0010fcc101007387 */ /* 0x000fe20000100800 */
[----:B------:R-:W-:-:S03]  /*42350*/  ISETP.NE.U32.AND P1, PT, RZ, UR12, PT ;  /* 0x0000000cff007c0c */ /* 0x000fc6000bf25070 */
[----:B------:R1:W-:Y:S04]  /*42360*/  LDGSTS.E [R0+0x1c004], desc[UR8][R6.64], P0 ;  /* 0x1c00400006007fae */ /* 0x0003e80008121848 */
[----:B------:R1:W-:Y:S04]  /*42370*/  STL [R1+0x1108], R2 ;  /* 0x0011080201007387 */ /* 0x0003e80000100800 */
[----:B------:R-:W3:Y:S04]  /*42380*/  LDL.LU R196, [R1+0x1128] ;  /* 0x0011280001c47983 */ /* 0x000ee80000300800 */
[----:B------:R-:W-:Y:S01]  /*42390*/  STL [R1+0x1104], R13 ;  /* 0x0011040d01007387 */ /* 0x000fe20000100800 */
[----:B-1----:R-:W-:-:S03]  /*423a0*/  IMAD.MOV.U32 R6, RZ, RZ, R2 ;  /* 0x000000ffff067224 */ /* 0x002fc600078e0002 */
[----:B------:R-:W3:Y:S04]  /*423b0*/  LDL.LU R194, [R1+0x1130] ;  /* 0x0011300001c27983 */ /* 0x000ee80000300800 */
[----:B------:R-:W3:Y:S04]  /*423c0*/  LDL.LU R197, [R1+0x1124] ;  /* 0x0011240001c57983 */ /* 0x000ee80000300800 */
[----:B------:R-:W3:Y:S01]  /*423d0*/  LDL.LU R195, [R1+0x112c] ;  /* 0x00112c0001c37983 */ /* 0x000ee20000300800 */
[----:B------:R-:W-:-:S03]  /*423e0*/  MOV R7, R13 ;  /* 0x0000000d00077202 */ /* 0x000fc60000000f00 */
[----:B------:R-:W3:Y:S04]  /*423f0*/  LDL.LU R2, [R1+0x1138] ;  /* 0x0011380001027983 */ /* 0x000ee80000300800 */
[----:B------:R1:W-:Y:S01]  /*42400*/  LDGSTS.E [R0+0x10008], desc[UR8][R6.64], P1 ;  /* 0x1000800006007fae */ /* 0x0003e20008921848 */
[----:B--2---:R-:W-:-:S05]  /*42410*/  IADD3 R11, P0, R11, UR4, RZ ;  /* 0x000000040b0b7c10 */ /* 0x004fca000ff1e0ff */
[----:B------:R-:W-:Y:S01]  /*42420*/  STL [R1+0x1110], R11 ;  /* 0x0011100b01007387 */ /* 0x000fe20000100800 */
[----:B-1----:R-:W-:Y:S01]  /*42430*/  IMAD.MOV.U32 R6, RZ, RZ, R11 ;  /* 0x000000ffff067224 */ /* 0x002fe200078e000b */
[----:B----4-:R-:W-:-:S05]  /*42440*/  IADD3.X R12, R12, UR6, RZ, P0, !PT ;  /* 0x000000060c0c7c10 */ /* 0x010fca00087fe4ff */
[----:B------:R-:W-:Y:S01]  /*42450*/  STL [R1+0x110c], R12 ;  /* 0x00110c0c01007387 */ /* 0x000fe20000100800 */
[----:B------:R-:W-:-:S05]  /*42460*/  IADD3 R8, P2, R8, UR4, RZ ;  /* 0x0000000408087c10 */ /* 0x000fca000ff5e0ff */
[----:B------:R1:W-:Y:S04]  /*42470*/  STL [R1+0x1118], R8 ;  /* 0x0011180801007387 */ /* 0x0003e80000100800 */
[----:B------:R-:W2:Y:S01]  /*42480*/  LDL.LU R193, [R1+0x1134] ;  /* 0x0011340001c17983 */ /* 0x000ea20000300800 */
[----:B------:R-:W-:Y:S01]  /*42490*/  IADD3.X R10, R10, UR6, RZ, P2, !PT ;  /* 0x000000060a0a7c10 */ /* 0x000fe200097fe4ff */
[----:B------:R-:W-:-:S04]  /*424a0*/  IMAD.MOV.U32 R7, RZ, RZ, R12 ;  /* 0x000000ffff077224 */ /* 0x000fc800078e000c */
[----:B------:R-:W-:Y:S04]  /*424b0*/  STL [R1+0x1114], R10 ;  /* 0x0011140a01007387 */ /* 0x000fe80000100800 */
[----:B------:R4:W-:Y:S04]  /*424c0*/  LDGSTS.E [R0+0x14008], desc[UR8][R6.64], P1 ;  /* 0x1400800006007fae */ /* 0x0009e80008921848 */
[----:B------:R-:W2:Y:S01]  /*424d0*/  LDL.LU R192, [R1+0x113c] ;  /* 0x00113c0001c07983 */ /* 0x000ea20000300800 */
[----:B----4-:R-:W-:-:S03]  /*424e0*/  MOV R6, R8 ;  /* 0x0000000800067202 */ /* 0x010fc60000000f00 */
[----:B-1----:R-:W4:Y:S04]  /*424f0*/  LDL.LU R8, [R1+0x1140] ;  /* 0x0011400001087983 */ /* 0x002f280000300800 */
[----:B------:R-:W4:Y:S04]  /*42500*/  LDL.LU R13, [R1+0x14c4] ;  /* 0x0014c400010d7983 */ /* 0x000f280000300800 */
[----:B------:R-:W4:Y:S01]  /*42510*/  LDL.LU R12, [R1+0x14c8] ;  /* 0x0014c800010c7983 */ /* 0x000f220000300800 */
[----:B------:R-:W-:-:S05]  /*42520*/  IMAD.MOV.U32 R7, RZ, RZ, R10 ;  /* 0x000000ffff077224 */ /* 0x000fca00078e000a */
[----:B------:R1:W-:Y:S01]  /*42530*/  LDGSTS.E [R0+0x18008], desc[UR8][R6.64], P1 ;  /* 0x1800800006007fae */ /* 0x0003e20008921848 */
[----:B---3--:R-:W-:-:S04]  /*42540*/  IADD3 R3, P0, R3, UR4, RZ ;  /* 0x0000000403037c10 */ /* 0x008fc8000ff1e0ff */
[----:B------:R-:W-:Y:S01]  /*42550*/  IADD3.X R9, R9, UR6, RZ, P0, !PT ;  /* 0x0000000609097c10 */ /* 0x000fe200087fe4ff */
[----:B------:R-:W-:Y:S03]  /*42560*/  STL [R1+0x1120], R3 ;  /* 0x0011200301007387 */ /* 0x000fe60000100800 */
[----:B-1----:R-:W-:Y:S01]  /*42570*/  MOV R7, R9 ;  /* 0x0000000900077202 */ /* 0x002fe20000000f00 */
[----:B------:R1:W-:Y:S04]  /*42580*/  STL [R1+0x111c], R9 ;  /* 0x00111c0901007387 */ /* 0x0003e80000100800 */
[----:B------:R-:W3:Y:S01]  /*42590*/  LDL.LU R11, [R1+0x14cc] ;  /* 0x0014cc00010b7983 */ /* 0x000ee20000300800 */
[----:B------:R-:W-:-:S03]  /*425a0*/  IMAD.MOV.U32 R6, RZ, RZ, R3 ;  /* 0x000000ffff067224 */ /* 0x000fc600078e0003 */
[----:B-1----:R-:W3:Y:S04]  /*425b0*/  LDL.LU R9, [R1+0x14d0] ;  /* 0x0014d00001097983 */ /* 0x002ee80000300800 */
        /* <DEDUP_REMOVED lines=13> */
[----:B------:R-:W-:Y:S01]  /*42690*/  IMAD.MOV.U32 R7, RZ, RZ, R197 ;  /* 0x000000ffff077224 */ /* 0x000fe200078e00c5 */
[----:B------:R-:W-:Y:S04]  /*426a0*/  STL [R1+0x1128], R196 ;  /* 0x001128c401007387 */ /* 0x000fe80000100800 */
[----:B------:R-:W-:Y:S04]  /*426b0*/  STL [R1+0x1124], R197 ;  /* 0x001124c501007387 */ /* 0x000fe80000100800 */
[----:B------:R-:W-:Y:S04]  /*426c0*/  STL [R1+0x1130], R194 ;  /* 0x001130c201007387 */ /* 0x000fe80000100800 */
[----:B------:R1:W-:Y:S04]  /*426d0*/  STL [R1+0x112c], R195 ;  /* 0x00112cc301007387 */ /* 0x0003e80000100800 */
[----:B------:R1:W-:Y:S04]  /*426e0*/  LDGSTS.E [R0+0x1000c], desc[UR8][R6.64], P0 ;  /* 0x1000c00006007fae */ /* 0x0003e80008121848 */
[----:B------:R2:W-:Y:S01]  /*426f0*/  STL [R1+0x1138], R2 ;  /* 0x0011380201007387 */ /* 0x0005e20000100800 */
[----:B-1----:R-:W-:Y:S01]  /*42700*/  IMAD.MOV.U32 R7, RZ, RZ, R195 ;  /* 0x000000ffff077224 */ /* 0x002fe200078e00c3 */
[----:B------:R-:W-:-:S05]  /*42710*/  MOV R6, R194 ;  /* 0x000000c200067202 */ /* 0x000fca0000000f00 */
[----:B------:R1:W-:Y:S01]  /*42720*/  LDGSTS.E [R0+0x1400c], desc[UR8][R6.64], P0 ;  /* 0x1400c00006007fae */ /* 0x0003e20008121848 */
[----:B--2---:R-:W-:-:S05]  /*42730*/  IADD3.X R193, R193, UR6, RZ, P1, !PT ;  /* 0x00000006c1c17c10 */ /* 0x004fca0008ffe4ff */
[----:B------:R2:W-:Y:S04]  /*42740*/  STL [R1+0x1134], R193 ;  /* 0x001134c101007387 */ /* 0x0005e80000100800 */
[----:B------:R-:W3:Y:S04]  /*42750*/  LDL.LU R195, [R1+0x14dc] ;  /* 0x0014dc0001c37983 */ /* 0x000ee80000300800 */
[----:B------:R-:W3:Y:S01]  /*42760*/  LDL.LU R194, [R1+0x14e0] ;  /* 0x0014e00001c27983 */ /* 0x000ee20000300800 */
[----:B-1----:R-:W-:Y:S01]  /*42770*/  IMAD.MOV.U32 R6, RZ, RZ, R2 ;  /* 0x000000ffff067224 */ /* 0x002fe200078e0002 */
[----:B------:R-:W-:-:S02]  /*42780*/  MOV R7, R193 ;  /* 0x000000c100077202 */ /* 0x000fc40000000f00 */
[----:B------:R-:W3:Y:S04]  /*42790*/  LDL.LU R2, [R1+0x14e8] ;  /* 0x0014e80001027983 */ /* 0x000ee80000300800 */
        /* <DEDUP_REMOVED lines=8> */
[----:B------:R-:W-:Y:S01]  /*42820*/  STL [R1+0x14c8], R12 ;  /* 0x0014c80c01007387 */ /* 0x000fe20000100800 */
[----:B------:R-:W-:-:S03]  /*42830*/  IMAD.MOV.U32 R6, RZ, RZ, R8 ;  /* 0x000000ffff067224 */ /* 0x000fc600078e0008 */
[----:B--2---:R-:W2:Y:S04]  /*42840*/  LDL.LU R193, [R1+0x14e4] ;  /* 0x0014e40001c17983 */ /* 0x004ea80000300800 */
[----:B------:R-:W-:Y:S04]  /*42850*/  STL [R1+0x14c4], R13 ;  /* 0x0014c40d01007387 */ /* 0x000fe80000100800 */
[----:B----4-:R-:W4:Y:S04]  /*42860*/  LDL.LU R192, [R1+0x14ec] ;  /* 0x0014ec0001c07983 */ /* 0x010f280000300800 */
[----:B------:R-:W4:Y:S01]  /*42870*/  LDL.LU R8, [R1+0x14f0] ;  /* 0x0014f00001087983 */ /* 0x000f220000300800 */
        /* <DEDUP_REMOVED lines=9> */
[----:B------:R-:W-:Y:S01]  /*42910*/  IADD3.X R11, R11, UR6, RZ, P0, !PT ;  /* 0x000000060b0b7c10 */ /* 0x000fe200087fe4ff */
[----:B------:R3:W-:Y:S01]  /*42920*/  STL [R1+0x14d0], R9 ;  /* 0x0014d00901007387 */ /* 0x0007e20000100800 */
[----:B------:R-:W-:-:S03]  /*42930*/  IADD3 R3, P2, R3, UR4, RZ ;  /* 0x0000000403037c10 */ /* 0x000fc6000ff5e0ff */
[----:B------:R3:W-:Y:S01]  /*42940*/  STL [R1+0x14cc], R11 ;  /* 0x0014cc0b01007387 */ /* 0x0007e20000100800 */
[----:B-1----:R-:W-:Y:S01]  /*42950*/  IMAD.MOV.U32 R6, RZ, RZ, R9 ;  /* 0x000000ffff067224 */ /* 0x002fe200078e0009 */
[----:B------:R-:W-:Y:S02]  /*42960*/  IADD3.X R10, R10, UR6, RZ, P2, !PT ;  /* 0x000000060a0a7c10 */ /* 0x000fe400097fe4ff */
[----:B------:R-:W-:Y:S04]  /*42970*/  STL [R1+0x14d8], R3 ;  /* 0x0014d80301007387 */ /* 0x000fe80000100800 */
[----:B---3--:R-:W3:Y:S04]  /*42980*/  LDL.LU R9, [R1+0x14f8] ;  /* 0x0014f80001097983 */ /* 0x008ee80000300800 */
[----:B------:R1:W-:Y:S04]  /*42990*/  STL [R1+0x14d4], R10 ;  /* 0x0014d40a01007387 */ /* 0x0003e80000100800 */
[----:B------:R-:W3:Y:S01]  /*429a0*/  LDL.LU R13, [R1+0x14f4] ;  /* 0x0014f400010d7983 */ /* 0x000ee20000300800 */
[----:B------:R-:W-:-:S03]  /*429b0*/  MOV R7, R11 ;  /* 0x0000000b00077202 */ /* 0x000fc60000000f00 */
[----:B------:R-:W3:Y:S04]  /*429c0*/  LDL.LU R12, [R1+0x14fc] ;  /* 0x0014fc00010c7983 */ /* 0x000ee80000300800 */
[----:B------:R1:W-:Y:S04]  /*429d0*/  LDGSTS.E [R0+0x24000], desc[UR8][R6.64], P1 ;  /* 0x2400000006007fae */ /* 0x0003e80008921848 */
[----:B------:R-:W3:Y:S01]  /*429e0*/  LDL.LU R11, [R1+0x1500] ;  /* 0x00150000010b7983 */ /* 0x000ee20000300800 */
[----:B-1----:R-:W-:Y:S02]  /*429f0*/  IMAD.MOV.U32 R6, RZ, RZ, R3 ;  /* 0x000000ffff067224 */ /* 0x002fe400078e0003 */
[----:B------:R-:W-:-:S02]  /*42a00*/  IMAD.MOV.U32 R7, RZ, RZ, R10 ;  /* 0x000000ffff077224 */ /* 0x000fc400078e000a */
[----:B------:R-:W3:Y:S04]  /*42a10*/  LDL.LU R10, [R1+0x1504] ;  /* 0x00150400010a7983 */ /* 0x000ee80000300800 */
[----:B------:R1:W-:Y:S04]  /*42a20*/  LDGSTS.E [R0+0x28000], desc[UR8][R6.64], P1 ;  /* 0x2800000006007fae */ /* 0x0003e80008921848 */
[----:B------:R-:W3:Y:S01]  /*42a30*/  LDL.LU R3, [R1+0x1508] ;  /* 0x0015080001037983 */ /* 0x000ee20000300800 */
[----:B------:R-:W-:-:S04]  /*42a40*/  IADD3 R194, P0, R194, UR4, RZ ;  /* 0x00000004c2c27c10 */ /* 0x000fc8000ff1e0ff */
[----:B------:R-:W-:Y:S02]  /*42a50*/  IADD3.X R195, R195, UR6, RZ, P0, !PT ;  /* 0x00000006c3c37c10 */ /* 0x000fe400087fe4ff */
[----:B-1----:R-:W-:-:S03]  /*42a60*/  MOV R6, R194 ;  /* 0x000000c200067202 */ /* 0x002fc60000000f00 */
[----:B------:R-:W-:-:S05]  /*42a70*/  IMAD.MOV.U32 R7, RZ, RZ, R195 ;  /* 0x000000ffff077224 */ /* 0x000fca00078e00c3 */
[----:B------:R1:W-:Y:S01]  /*42a80*/  LDGSTS.E [R0+0x2c000], desc[UR8][R6.64], P1 ;  /* 0x2c00000006007fae */ /* 0x0003e20008921848 */
[----:B------:R-:W-:-:S03]  /*42a90*/  IADD3 R2, P1, R2, UR4, RZ ;  /* 0x0000000402027c10 */ /* 0x000fc6000ff3e0ff */
[----:B------:R-:W-:Y:S04]  /*42aa0*/  STL [R1+0x14e0], R194 ;  /* 0x0014e0c201007387 */ /* 0x000fe80000100800 */
[----:B------:R-:W-:Y:S04]  /*42ab0*/  STL [R1+0x14dc], R195 ;  /* 0x0014dcc301007387 */ /* 0x000fe80000100800 */
[----:B------:R4:W-:Y:S01]  /*42ac0*/  STL [R1+0x14e8], R2 ;  /* 0x0014e80201007387 */ /* 0x0009e20000100800 */
[----:B--2---:R-:W-:Y:S01]  /*42ad0*/  IADD3.X R193, R193, UR6, RZ, P1, !PT ;  /* 0x00000006c1c17c10 */ /* 0x004fe20008ffe4ff */
[----:B-1----:R-:W-:-:S04]  /*42ae0*/  IMAD.MOV.U32 R6, RZ, RZ, R2 ;  /* 0x000000ffff067224 */ /* 0x002fc800078e0002 */
[----:B------:R-:W-:Y:S01]  /*42af0*/  STL [R1+0x14e4], R193 ;  /* 0x0014e4c101007387 */ /* 0x000fe20000100800 */
[----:B----4-:R-:W-:-:S04]  /*42b00*/  IADD3 R8, P2, R8, UR4, RZ ;  /* 0x0000000408087c10 */ /* 0x010fc8000ff5e0ff */
[----:B------:R-:W-:Y:S01]  /*42b10*/  IADD3.X R192, R192, UR6, RZ, P2, !PT ;  /* 0x00000006c0c07c10 */ /* 0x000fe200097fe4ff */
[----:B------:R1:W-:Y:S04]  /*42b20*/  STL [R1+0x14f0], R8 ;  /* 0x0014f00801007387 */ /* 0x0003e80000100800 */
[----:B------:R-:W2:Y:S04]  /*42b30*/  LDL.LU R2, [R1+0x1510] ;  /* 0x0015100001027983 */ /* 0x000ea80000300800 */
[----:B------:R-:W-:Y:S04]  /*42b40*/  STL [R1+0x14ec], R192 ;  /* 0x0014ecc001007387 */ /* 0x000fe80000100800 */
[----:B------:R-:W4:Y:S04]  /*42b50*/  LDL.LU R194, [R1+0x1518] ;  /* 0x0015180001c27983 */ /* 0x000f280000300800 */
[----:B------:R-:W4:Y:S01]  /*42b60*/  LDL.LU R196, [R1+0x150c] ;  /* 0x00150c0001c47983 */ /* 0x000f220000300800 */
[----:B------:R-:W-:Y:S01]  /*42b70*/  UISETP.GT.AND UP1, UPT, UR16, 0x5d, UPT ;  /* 0x0000005d1000788c */ /* 0x000fe2000bf24270 */
[----:B------:R-:W-:-:S02]  /*42b80*/  MOV R7, R193 ;  /* 0x000000c100077202 */ /* 0x000fc40000000f00 */
[----:B------:R-:W4:Y:S01]  /*42b90*/  LDL.LU R195, [R1+0x1514] ;  /* 0x0015140001c37983 */ /* 0x000f220000300800 */
[----:B------:R-:W-:-:S04]  /*42ba0*/  USEL UR12, URZ, 0x4, !UP1 ;  /* 0x000000043f0c7887 */ /* 0x000fc8000c800000 */
[----:B------:R-:W-:-:S06]  /*42bb0*/  USEL UR12, UR12, URZ, !UP0 ;  /* 0x0000003f0c0c7287 */ /* 0x000fcc000c000000 */
[----:B------:R-:W-:-:S13]  /*42bc0*/  ISETP.NE.U32.AND P0, PT, RZ, UR12, PT ;  /* 0x0000000cff007c0c */ /* 0x000fda000bf05070 */
[----:B------:R1:W-:Y:S02]  /*42bd0*/  LDGSTS.E [R0+0x20004], desc[UR8][R6.64], P0 ;  /* 0x2000400006007fae */ /* 0x0003e40008121848 */
[----:B-1----:R-:W-:Y:S02]  /*42be0*/  IMAD.MOV.U32 R6, RZ, RZ, R8 ;  /* 0x000000ffff067224 */ /* 0x002fe400078e0008 */
[----:B------:R-:W-:Y:S01]  /*42bf0*/  IMAD.MOV.U32 R7, RZ, RZ, R192 ;  /* 0x000000ffff077224 */ /* 0x000fe200078e00c0 */
[----:B------:R-:W4:Y:S04]  /*42c00*/  LDL.LU R8, [R1+0x1520] ;  /* 0x0015200001087983 */ /* 0x000f280000300800 */
[----:B------:R1:W-:Y:S01]  /*42c10*/  LDGSTS.E [R0+0x24004], desc[UR8][R6.64], P0 ;  /* 0x2400400006007fae */ /* 0x0003e20008121848 */
[----:B---3--:R-:W-:-:S04]  /*42c20*/  IADD3 R9, P1, R9, UR4, RZ ;  /* 0x0000000409097c10 */ /* 0x008fc8000ff3e0ff */
[----:B------:R-:W-:Y:S01]  /*42c30*/  IADD3.X R13, R13, UR6, RZ, P1, !PT ;  /* 0x000000060d0d7c10 */ /* 0x000fe20008ffe4ff */
[----:B------:R3:W-:Y:S01]  /*42c40*/  STL [R1+0x14f8], R9 ;  /* 0x0014f80901007387 */ /* 0x0007e20000100800 */
[----:B-1----:R-:W-:-:S03]  /*42c50*/  MOV R6, R9 ;  /* 0x0000000900067202 */ /* 0x002fc60000000f00 */
[----:B------:R1:W-:Y:S04]  /*42c60*/  STL [R1+0x14f4], R13 ;  /* 0x0014f40d01007387 */ /* 0x0003e80000100800 */
[----:B---3--:R-:W3:Y:S01]  /*42c70*/  LDL.LU R9, [R1+0x151c] ;  /* 0x00151c0001097983 */ /* 0x008ee20000300800 */
[----:B------:R-:W-:Y:S01]  /*42c80*/  UISETP.GT.AND UP1, UPT, UR16, 0x5e, UPT ;  /* 0x0000005e1000788c */ /* 0x000fe2000bf24270 */
[----:B------:R-:W-:Y:S01]  /*42c90*/  IADD3 R11, P2, R11, UR4, RZ ;  /* 0x000000040b0b7c10 */ /* 0x000fe2000ff5e0ff */
[----:B------:R-:W-:Y:S01]  /*42ca0*/  IMAD.MOV.U32 R7, RZ, RZ, R13 ;  /* 0x000000ffff077224 */ /* 0x000fe200078e000d */
[----:B------:R-:W3:Y:S01]  /*42cb0*/  LDL.LU R192, [R1+0x1528] ;  /* 0x0015280001c07983 */ /* 0x000ee20000300800 */
[----:B------:R-:W-:Y:S01]  /*42cc0*/  USEL UR12, URZ, 0x4, !UP1 ;  /* 0x000000043f0c7887 */ /* 0x000fe2000c800000 */
[----:B------:R-:W-:-:S02]  /*42cd0*/  IADD3.X R12, R12, UR6, RZ, P2, !PT ;  /* 0x000000060c0c7c10 */ /* 0x000fc400097fe4ff */
[----:B------:R-:W-:Y:S01]  /*42ce0*/  STL [R1+0x1500], R11 ;  /* 0x0015000b01007387 */ /* 0x000fe20000100800 */
[----:B------:R-:W-:-:S03]  /*42cf0*/  USEL UR12, UR12, URZ, !UP0 ;  /* 0x0000003f0c0c7287 */ /* 0x000fc6000c000000 */
[----:B------:R1:W-:Y:S04]  /*42d00*/  STL [R1+0x14fc], R12 ;  /* 0x0014fc0c01007387 */ /* 0x0003e80000100800 */
[----:B------:R1:W-:Y:S01]  /*42d10*/  LDGSTS.E [R0+0x28004], desc[UR8][R6.64], P0 ;  /* 0x2800400006007fae */ /* 0x0003e20008121848 */
[----:B------:R-:W-:-:S04]  /*42d20*/  IADD3 R3, P3, R3, UR4, RZ ;  /* 0x0000000403037c10 */ /* 0x000fc8000ff7e0ff */
[----:B------:R-:W-:Y:S01]  /*42d30*/  IADD3.X R10, R10, UR6, RZ, P3, !PT ;  /* 0x000000060a0a7c10 */ /* 0x000fe20009ffe4ff */
[----:B------:R-:W-:Y:S01]  /*42d40*/  STL [R1+0x1508], R3 ;  /* 0x0015080301007387 */ /* 0x000fe20000100800 */
[----:B-1----:R-:W-:Y:S01]  /*42d50*/  IMAD.MOV.U32 R6, RZ, RZ, R11 ;  /* 0x000000ffff067224 */ /* 0x002fe200078e000b */
[----:B------:R-:W-:Y:S02]  /*42d60*/  MOV R7, R12 ;  /* 0x0000000c00077202 */ /* 0x000fe40000000f00 */
[----:B------:R-:W3:Y:S01]  /*42d70*/  LDL.LU R193, [R1+0x1524] ;  /* 0x0015240001c17983 */ /* 0x000ee20000300800 */
[----:B------:R-:W-:-:S03]  /*42d80*/  ISETP.NE.U32.AND P1, PT, RZ, UR12, PT ;  /* 0x0000000cff007c0c */ /* 0x000fc6000bf25070 */
[----:B------:R1:W-:Y:S04]  /*42d90*/  STL [R1+0x1504], R10 ;  /* 0x0015040a01007387 */ /* 0x0003e80000100800 */
[----:B------:R-:W3:Y:S04]  /*42da0*/  LDL.LU R13, [R1+0x152c] ;  /* 0x00152c00010d7983 */ /* 0x000ee80000300800 */
[----:B------:R-:W3:Y:S04]  /*42db0*/  LDL.LU R12, [R1+0x1530] ;  /* 0x00153000010c7983 */ /* 0x000ee80000300800 */
[----:B------:R1:W-:Y:S04]  /*42dc0*/  LDGSTS.E [R0+0x2c004], desc[UR8][R6.64], P0 ;  /* 0x2c00400006007fae */ /* 0x0003e80008121848 */
[----:B------:R-:W3:Y:S01]  /*42dd0*/  LDL.LU R11, [R1+0x1534] ;  /* 0x00153400010b7983 */ /* 0x000ee20000300800 */
[----:B-1----:R-:W-:-:S03]  /*42de0*/  IMAD.MOV.U32 R7, RZ, RZ, R10 ;  /* 0x000000ffff077224 */ /* 0x002fc600078e000a */
[----:B------:R-:W3:Y:S01]  /*42df0*/  LDL.LU R10, [R1+0x1538] ;  /* 0x00153800010a7983 */ /* 0x000ee20000300800 */
[----:B------:R-:W-:-:S03]  /*42e00*/  IMAD.MOV.U32 R6, RZ, RZ, R3 ;  /* 0x000000ffff067224 */ /* 0x000fc600078e0003 */
[----:B------:R-:W3:Y:S04]  /*42e10*/  LDL.LU R3, [R1+0x153c] ;  /* 0x00153c0001037983 */ /* 0x000ee80000300800 */
[----:B------:R1:W-:Y:S01]  /*42e20*/  LDGSTS.E [R0+0x20008], desc[UR8][R6.64], P1 ;  /* 0x2000800006007fae */ /* 0x0003e20008921848 */
[----:B--2---:R-:W-:-:S05]  /*42e30*/  IADD3 R2, P0, R2, UR4, RZ ;  /* 0x0000000402027c10 */ /* 0x004fca000ff1e0ff */
[----:B------:R2:W-:Y:S01]  /*42e40*/  STL [R1+0x1510], R2 ;  /* 0x0015100201007387 */ /* 0x0005e20000100800 */
[----:B----4-:R-:W-:Y:S02]  /*42e50*/  IADD3 R194, P2, R194, UR4, RZ ;  /* 0x00000004c2c27c10 */ /* 0x010fe4000ff5e0ff */
[----:B------:R-:W-:Y:S02]  /*42e60*/  IADD3.X R196, R196, UR6, RZ, P0, !PT ;  /* 0x00000006c4c47c10 */ /* 0x000fe400087fe4ff */
[----:B-1----:R-:W-:-:S03]  /*42e70*/  MOV R6, R2 ;  /* 0x0000000200067202 */ /* 0x002fc60000000f00 */
[----:B------:R1:W-:Y:S04]  /*42e80*/  STL [R1+0x150c], R196 ;  /* 0x00150cc401007387 */ /* 0x0003e80000100800 */
[----:B------:R-:W-:Y:S04]  /*42e90*/  STL [R1+0x1518], R194 ;  /* 0x001518c201007387 */ /* 0x000fe80000100800 */
[----:B--2---:R-:W2:Y:S01]  /*42ea0*/  LDL.LU R2, [R1+0x1540] ;  /* 0x0015400001027983 */ /* 0x004ea20000300800 */
[----:B------:R-:W-:Y:S01]  /*42eb0*/  IMAD.MOV.U32 R7, RZ, RZ, R196 ;  /* 0x000000ffff077224 */ /* 0x000fe200078e00c4 */
[----:B------:R-:W-:-:S04]  /*42ec0*/  IADD3.X R195, R195, UR6, RZ, P2, !PT ;  /* 0x00000006c3c37c10 */ /* 0x000fc800097fe4ff */
[----:B------:R4:W-:Y:S04]  /*42ed0*/  LDGSTS.E [R0+0x24008], desc[UR8][R6.64], P1 ;  /* 0x2400800006007fae */ /* 0x0009e80008921848 */
[----:B------:R-:W-:Y:S04]  /*42ee0*/  STL [R1+0x1514], R195 ;  /* 0x001514c301007387 */ /* 0x000fe80000100800 */
[----:B-1----:R-:W2:Y:S01]  /*42ef0*/  LDL.LU.64 R196, [R1+0x8b8] ;  /* 0x0008b80001c47983 */ /* 0x002ea20000300a00 */
[----:B----4-:R-:W-:Y:S01]  /*42f00*/  IMAD.MOV.U32 R6, RZ, RZ, R194 ;  /* 0x000000ffff067224 */ /* 0x010fe200078e00c2 */
[----:B------:R-:W-:-:S05]  /*42f10*/  MOV R7, R195 ;  /* 0x000000c300077202 */ /* 0x000fca0000000f00 */
[----:B------:R1:W-:Y:S01]  /*42f20*/  LDGSTS.E [R0+0x28008], desc[UR8][R6.64], P1 ;  /* 0x2800800006007fae */ /* 0x0003e20008921848 */
[----:B------:R-:W-:-:S05]  /*42f30*/  IADD3 R8, P0, R8, UR4, RZ ;  /* 0x0000000408087c10 */ /* 0x000fca000ff1e0ff */
[----:B------:R-:W-:Y:S01]  /*42f40*/  STL [R1+0x1520], R8 ;  /* 0x0015200801007387 */ /* 0x000fe20000100800 */
[----:B-1----:R-:W-:Y:S01]  /*42f50*/  IMAD.MOV.U32 R6, RZ, RZ, R8 ;  /* 0x000000ffff067224 */ /* 0x002fe200078e0008 */
[----:B---3--:R-:W-:-:S05]  /*42f60*/  IADD3.X R9, R9, UR6, RZ, P0, !PT ;  /* 0x0000000609097c10 */ /* 0x008fca00087fe4ff */
[----:B------:R1:W-:Y:S01]  /*42f70*/  STL [R1+0x151c], R9 ;  /* 0x00151c0901007387 */ /* 0x0003e20000100800 */
[----:B------:R-:W-:Y:S01]  /*42f80*/  IMAD.MOV.U32 R7, RZ, RZ, R9 ;  /* 0x000000ffff077224 */ /* 0x000fe200078e0009 */
[----:B------:R-:W-:Y:S02]  /*42f90*/  UISETP.GT.AND UP1, UPT, UR16, 0x5f, UPT ;  /* 0x0000005f1000788c */ /* 0x000fe4000bf24270 */
[----:B-1----:R-:W3:Y:S02]  /*42fa0*/  LDL.LU.64 R8, [R1+0x8b0] ;  /* 0x0008b00001087983 */ /* 0x002ee40000300a00 */
[----:B------:R-:W-:Y:S02]  /*42fb0*/  USEL UR12, URZ, 0x4, !UP1 ;  /* 0x000000043f0c7887 */ /* 0x000fe4000c800000 */
[----:B------:R1:W-:Y:S02]  /*42fc0*/  LDGSTS.E [R0+0x2c008], desc[UR8][R6.64], P1 ;  /* 0x2c00800006007fae */ /* 0x0003e40008921848 */
[----:B------:R-:W-:Y:S01]  /*42fd0*/  USEL UR12, UR12, URZ, !UP0 ;  /* 0x0000003f0c0c7287 */ /* 0x000fe2000c000000 */
[----:B------:R-:W-:-:S05]  /*42fe0*/  IADD3 R192, P1, R192, UR4, RZ ;  /* 0x00000004c0c07c10 */ /* 0x000fca000ff3e0ff */
[----:B------:R-:W-:Y:S02]  /*42ff0*/  ISETP.NE.U32.AND P0, PT, RZ, UR12, PT ;  /* 0x0000000cff007c0c */ /* 0x000fe4000bf05070 */
[----:B------:R-:W-:Y:S02]  /*43000*/  IADD3.X R193, R193, UR6, RZ, P1, !PT ;  /* 0x00000006c1c17c10 */ /* 0x000fe40008ffe4ff */
[----:B-1----:R-:W-:-:S03]  /*43010*/  MOV R6, R192 ;  /* 0x000000c000067202 */ /* 0x002fc60000000f00 */
[----:B------:R-:W-:-:S06]  /*43020*/  IMAD.MOV.U32 R7, RZ, RZ, R193 ;  /* 0x000000ffff077224 */ /* 0x000fcc00078e00c1 */
[----:B------:R1:W-:Y:S01]  /*43030*/  LDGSTS.E [R0+0x2000c], desc[UR8][R6.64], P0 ;  /* 0x2000c00006007fae */ /* 0x0003e20008121848 */
[----:B------:R-:W-:-:S04]  /*43040*/  IADD3 R12, P2, R12, UR4, RZ ;  /* 0x000000040c0c7c10 */ /* 0x000fc8000ff5e0ff */
[----:B------:R-:W-:Y:S01]  /*43050*/  IADD3.X R13, R13, UR6, RZ, P2, !PT ;  /* 0x000000060d0d7c10 */ /* 0x000fe200097fe4ff */
[----:B------:R-:W-:Y:S01]  /*43060*/  STL [R1+0x1528], R192 ;  /* 0x001528c001007387 */ /* 0x000fe20000100800 */
[----:B-1----:R-:W-:Y:S02]  /*43070*/  IMAD.MOV.U32 R6, RZ, RZ, R12 ;  /* 0x000000ffff067224 */ /* 0x002fe400078e000c */
[----:B------:R-:W-:Y:S02]  /*43080*/  MOV R7, R13 ;  /* 0x0000000d00077202 */ /* 0x000fe40000000f00 */
[----:B------:R-:W-:-:S03]  /*43090*/  IADD3 R10, P1, R10, UR4, RZ ;  /* 0x000000040a0a7c10 */ /* 0x000fc6000ff3e0ff */
[----:B------:R1:W-:Y:S01]  /*430a0*/  LDGSTS.E [R0+0x2400c], desc[UR8][R6.64], P0 ;  /* 0x2400c00006007fae */ /* 0x0003e20008121848 */
[----:B------:R-:W-:-:S03]  /*430b0*/  IADD3.X R11, R11, UR6, RZ, P1, !PT ;  /* 0x000000060b0b7c10 */ /* 0x000fc60008ffe4ff */
[----:B------:R-:W-:Y:S04]  /*430c0*/  STL [R1+0x1524], R193 ;  /* 0x001524c101007387 */ /* 0x000fe80000100800 */
[----:B------:R-:W-:Y:S01]  /*430d0*/  STL [R1+0x1530], R12 ;  /* 0x0015300c01007387 */ /* 0x000fe20000100800 */
[----:B-1----:R-:W-:-:S03]  /*430e0*/  IMAD.MOV.U32 R6, RZ, RZ, R10 ;  /* 0x000000ffff067224 */ /* 0x002fc600078e000a */
[----:B------:R-:W4:Y:S01]  /*430f0*/  LDL.LU.64 R194, [R1+0x8a8] ;  /* 0x0008a80001c27983 */ /* 0x000f220000300a00 */
[----:B------:R-:W-:-:S03]  /*43100*/  IMAD.MOV.U32 R7, RZ, RZ, R11 ;  /* 0x000000ffff077224 */ /* 0x000fc600078e000b */
[----:B------:R1:W-:Y:S04]  /*43110*/  STL [R1+0x152c], R13 ;  /* 0x00152c0d01007387 */ /* 0x0003e80000100800 */
[----:B------:R-:W-:Y:S04]  /*43120*/  STL [R1+0x1538], R10 ;  /* 0x0015380a01007387 */ /* 0x000fe80000100800 */
[----:B------:R-:W-:Y:S04]  /*43130*/  STL [R1+0x1534], R11 ;  /* 0x0015340b01007387 */ /* 0x000fe80000100800 */
[----:B------:R1:W-:Y:S01]  /*43140*/  LDGSTS.E [R0+0x2800c], desc[UR8][R6.64], P0 ;  /* 0x2800c00006007fae */ /* 0x0003e20008121848 */
[----:B------:R-:W-:-:S02]  /*43150*/  PLOP3.LUT P1, PT, PT, PT, UP0, 0x80, 0x0 ;  /* 0x000000000000781c */ /* 0x000fc40003f2f008 */
[----:B--2---:R-:W-:-:S04]  /*43160*/  IADD3 R2, P2, R2, UR4, RZ ;  /* 0x0000000402027c10 */ /* 0x004fc8000ff5e0ff */
[----:B-1----:R-:W-:Y:S01]  /*43170*/  MOV R6, R2 ;  /* 0x0000000200067202 */ /* 0x002fe20000000f00 */
[----:B------:R1:W-:Y:S01]  /*43180*/  STL [R1+0x1540], R2 ;  /* 0x0015400201007387 */ /* 0x0003e20000100800 */
[----:B------:R-:W-:-:S03]  /*43190*/  IADD3.X R3, R3, UR6, RZ, P2, !PT ;  /* 0x0000000603037c10 */ /* 0x000fc600097fe4ff */
[----:B------:R-:W2:Y:S01]  /*431a0*/  LDL.LU.64 R12, [R1+0x8a0] ;  /* 0x0008a000010c7983 */ /* 0x000ea20000300a00 */
[----:B-1----:R-:W1:Y:S01]  /*431b0*/  S2R R2, SR_TID.X ;  /* 0x0000000000027919 */ /* 0x002e620000002100 */
[----:B------:R-:W-:Y:S02]  /*431c0*/  IMAD.MOV.U32 R7, RZ, RZ, R3 ;  /* 0x000000ffff077224 */ /* 0x000fe400078e0003 */
[----:B------:R2:W-:Y:S04]  /*431d0*/  STL [R1+0x153c], R3 ;  /* 0x00153c0301007387 */ /* 0x0005e80000100800 */
[----:B------:R-:W2:Y:S04]  /*431e0*/  LDL.LU.64 R192, [R1+0x898] ;  /* 0x0008980001c07983 */ /* 0x000ea80000300a00 */
[----:B------:R3:W-:Y:S04]  /*431f0*/  LDGSTS.E [R0+0x2c00c], desc[UR8][R6.64], P0 ;  /* 0x2c00c00006007fae */ /* 0x0007e80008121848 */
[----:B------:R-:W2:Y:S01]  /*43200*/  LDL.LU.64 R10, [R1+0x890] ;  /* 0x00089000010a7983 */ /* 0x000ea20000300a00 */
[----:B-1----:R-:W-:-:S04]  /*43210*/  LOP3.LUT R2, R2, 0x7f, RZ, 0xc0, !PT ;  /* 0x0000007f02027812 */ /* 0x002fc800078ec0ff */
[----:B------:R-:W-:-:S04]  /*43220*/  ISETP.GE.AND P0, PT, R2, UR16, PT ;  /* 0x0000001002007c0c */ /* 0x000fc8000bf06270 */
[----:B------:R-:W-:-:S04]  /*43230*/  SEL R2, RZ, 0x4, P0 ;  /* 0x00000004ff027807 */ /* 0x000fc80000000000 */
[----:B------:R-:W-:Y:S02]  /*43240*/  SEL R2, R2, RZ, !P1 ;  /* 0x000000ff02027207 */ /* 0x000fe40004800000 */
[----:B------:R-:W-:Y:S02]  /*43250*/  IADD3 R211, P1, R196, UR4, RZ ;  /* 0x00000004c4d37c10 */ /* 0x000fe4000ff3e0ff */
[----:B------:R-:W-:Y:S02]  /*43260*/  ISETP.NE.U32.AND P0, PT, R2, RZ, PT ;  /* 0x000000ff0200720c */ /* 0x000fe40003f05070 */
[----:B------:R-:W-:Y:S02]  /*43270*/  IADD3.X R2, R197, UR6, RZ, P1, !PT ;  /* 0x00000006c5027c10 */ /* 0x000fe40008ffe4ff */
[----:B---3--:R-:W-:-:S04]  /*43280*/  IADD3 R210, P1, R8, UR4, RZ ;  /* 0x0000000408d27c10 */ /* 0x008fc8000ff3e0ff */
[----:B------:R-:W-:Y:S02]  /*43290*/  IADD3.X R6, R9, UR6, RZ, P1, !PT ;  /* 0x0000000609067c10 */ /* 0x000fe40008ffe4ff */
[----:B------:R-:W3:Y:S04]  /*432a0*/  LDL.LU.64 R8, [R1+0x888] ;  /* 0x0008880001087983 */ /* 0x000ee80000300a00 */
[----:B------:R-:W3:Y:S04]  /*432b0*/  LDL.LU.64 R202, [R1+0x880] ;  /* 0x0008800001ca7983 */ /* 0x000ee80000300a00 */
[----:B------:R-:W3:Y:S01]  /*432c0*/  LDL.LU.64 R200, [R1+0x878] ;  /* 0x0008780001c87983 */ /* 0x000ee20000300a00 */
[----:B----4-:R-:W-:-:S04]  /*432d0*/  IADD3 R209, P1, R194, UR4, RZ ;  /* 0x00000004c2d17c10 */ /* 0x010fc8000ff3e0ff */
[----:B------:R-:W-:Y:S02]  /*432e0*/  IADD3.X R7, R195, UR6, RZ, P1, !PT ;  /* 0x00000006c3077c10 */ /* 0x000fe40008ffe4ff */
[----:B--2---:R-:W-:-:S04]  /*432f0*/  IADD3 R208, P1, R12, UR4, RZ ;  /* 0x000000040cd07c10 */ /* 0x004fc8000ff3e0ff */
[----:B------:R-:W-:Y:S02]  /*43300*/  IADD3.X R252, R13, UR6, RZ, P1, !PT ;  /* 0x000000060dfc7c10 */ /* 0x000fe40008ffe4ff */
[----:B------:R-:W2:Y:S01]  /*43310*/  LDL.LU.64 R12, [R1+0x870] ;  /* 0x00087000010c7983 */ /* 0x000ea20000300a00 */
[----:B------:R-:W-:-:S04]  /*43320*/  IADD3 R3, P1, R192, UR4, RZ ;  /* 0x00000004c0037c10 */ /* 0x000fc8000ff3e0ff */
[----:B------:R-:W-:Y:S02]  /*43330*/  IADD3.X R221, R193, UR6, RZ, P1, !PT ;  /* 0x00000006c1dd7c10 */ /* 0x000fe40008ffe4ff */
[----:B------:R-:W4:Y:S04]  /*43340*/  LDL.LU.64 R192, [R1+0x868] ;  /* 0x0008680001c07983 */ /* 0x000f280000300a00 */
[----:B------:R-:W4:Y:S01]  /*43350*/  LDL.LU.64 R198, [R1+0x860] ;  /* 0x0008600001c67983 */ /* 0x000f220000300a00 */
[----:B------:R-:W-:-:S03]  /*43360*/  IADD3 R206, P1, R10, UR4, RZ ;  /* 0x000000040ace7c10 */ /* 0x000fc6000ff3e0ff */
[----:B------:R-:W4:Y:S01]  /*43370*/  LDL.LU.64 R196, [R1+0x858] ;  /* 0x0008580001c47983 */ /* 0x000f220000300a00 */
[----:B------:R-:W-:-:S03]  /*43380*/  IADD3.X R207, R11, UR6, RZ, P1, !PT ;  /* 0x000000060bcf7c10 */ /* 0x000fc60008ffe4ff */
[----:B------:R-:W4:Y:S01]  /*43390*/  LDL.LU.64 R10, [R1+0x850] ;  /* 0x00085000010a7983 */ /* 0x000f220000300a00 */
[----:B---3--:R-:W-:-:S04]  /*433a0*/  IADD3 R204, P1, R8, UR4, RZ ;  /* 0x0000000408cc7c10 */ /* 0x008fc8000ff3e0ff */
[----:B------:R-:W-:Y:S02]  /*433b0*/  IADD3.X R205, R9, UR6, RZ, P1, !PT ;  /* 0x0000000609cd7c10 */ /* 0x000fe40008ffe4ff */
[----:B------:R-:W3:Y:S04]  /*433c0*/  LDL.LU.64 R8, [R1+0x848] ;  /* 0x0008480001087983 */ /* 0x000ee80000300a00 */
[----:B------:R-:W3:Y:S01]  /*433d0*/  LDL.LU.64 R212, [R1+0x840] ;  /* 0x0008400001d47983 */ /* 0x000ee20000300a00 */
[----:B------:R-:W-:-:S04]  /*433e0*/  IADD3 R194, P1, R202, UR4, RZ ;  /* 0x00000004cac27c10 */ /* 0x000fc8000ff3e0ff */
[----:B------:R-:W-:Y:S02]  /*433f0*/  IADD3.X R195, R203, UR6, RZ, P1, !PT ;  /* 0x00000006cbc37c10 */ /* 0x000fe40008ffe4ff */
[----:B------:R-:W-:-:S04]  /*43400*/  IADD3 R202, P1, R200, UR4, RZ ;  /* 0x00000004c8ca7c10 */ /* 0x000fc8000ff3e0ff */
[----:B------:R-:W-:Y:S01]  /*43410*/  IADD3.X R203, R201, UR6, RZ, P1, !PT ;  /* 0x00000006c9cb7c10 */ /* 0x000fe20008ffe4ff */
[----:B------:R-:W-:Y:S02]  /*43420*/  UISETP.GT.AND UP1, UPT, UR16, 0x7c, UPT ;  /* 0x0000007c1000788c */ /* 0x000fe4000bf24270 */
[----:B------:R-:W-:Y:S02]  /*43430*/  UISETP.GT.AND UP2, UPT, UR16, 0x7d, UPT ;  /* 0x0000007d1000788c */ /* 0x000fe4000bf44270 */
[----:B------:R-:W-:Y:S01]  /*43440*/  USEL UR12, URZ, 0x4, !UP1 ;  /* 0x000000043f0c7887 */ /* 0x000fe2000c800000 */
[----:B------:R-:W-:Y:S01]  /*43450*/  IMAD.MOV.U32 R214, RZ, RZ, R211 ;  /* 0x000000ffffd67224 */ /* 0x000fe200078e00d3 */
[----:B------:R-:W-:Y:S01]  /*43460*/  MOV R215, R2 ;  /* 0x0000000200d77202 */ /* 0x000fe20000000f00 */
[----:B------:R-:W-:Y:S02]  /*43470*/  USEL UR13, URZ, 0x4, !UP2 ;  /* 0x000000043f0d7887 */ /* 0x000fe4000d000000 */
[----:B------:R-:W-:Y:S01]  /*43480*/  USEL UR12, UR12, URZ, !UP0 ;  /* 0x0000003f0c0c7287 */ /* 0x000fe2000c000000 */
[----:B------:R-:W-:Y:S01]  /*43490*/  IMAD.MOV.U32 R211, RZ, RZ, R7 ;  /* 0x000000ffffd37224 */ /* 0x000fe200078e0007 */
[----:B------:R-:W-:Y:S01]  /*434a0*/  UISETP.GT.AND UP3, UPT, UR16, 0x7e, UPT ;  /* 0x0000007e1000788c */ /* 0x000fe2000bf64270 */
[----:B------:R-:W-:Y:S01]  /*434b0*/  MOV R2, R3 ;  /* 0x0000000300027202 */ /* 0x000fe20000000f00 */
[----:B------:R-:W-:Y:S01]  /*434c0*/  USEL UR13, UR13, URZ, !UP0 ;  /* 0x0000003f0d0d7287 */ /* 0x000fe2000c000000 */
[----:B------:R-:W-:Y:S01]  /*434d0*/  STL.64 [R1+0x8b8], R214 ;  /* 0x0008b8d601007387 */ /* 0x000fe20000100a00 */
[----:B------:R-:W-:Y:S01]  /*434e0*/  IMAD.MOV.U32 R3, RZ, RZ, R221 ;  /* 0x000000ffff037224 */ /* 0x000fe200078e00dd */
[----:B------:R-:W-:-:S03]  /*434f0*/  USEL UR14, URZ, 0x4, !UP3 ;  /* 0x000000043f0e7887 */ /* 0x000fc6000d800000 */
[----:B------:R-:W-:Y:S01]  /*43500*/  ISETP.NE.U32.AND P2, PT, RZ, UR13, PT ;  /* 0x0000000dff007c0c */ /* 0x000fe2000bf45070 */
[----:B------:R-:W-:Y:S02]  /*43510*/  USEL UR14, UR14, URZ, !UP0 ;  /* 0x0000003f0e0e7287 */ /* 0x000fe4000c000000 */
[----:B------:R-:W-:-:S04]  /*43520*/  UISETP.GT.AND UP4, UPT, UR16, 0x7f, UPT ;  /* 0x0000007f1000788c */ /* 0x000fc8000bf84270 */
[----:B------:R-:W-:Y:S01]  /*43530*/  ISETP.NE.U32.AND P3, PT, RZ, UR14, PT ;  /* 0x0000000eff007c0c */ /* 0x000fe2000bf65070 */
[----:B------:R-:W-:-:S04]  /*43540*/  USEL UR15, URZ, 0x4, !UP4 ;  /* 0x000000043f0f7887 */ /* 0x000fc8000e000000 */
[----:B------:R-:W-:-:S06]  /*43550*/  USEL UR15, UR15, URZ, !UP0 ;  /* 0x0000003f0f0f7287 */ /* 0x000fcc000c000000 */
[----:B------:R-:W-:Y:S02]  /*43560*/  ISETP.NE.U32.AND P4, PT, RZ, UR15, PT ;  /* 0x0000000fff007c0c */ /* 0x000fe4000bf85070 */
[----:B--2---:R-:W-:-:S04]  /*43570*/  IADD3 R200, P1, R12, UR4, RZ ;  /* 0x000000040cc87c10 */ /* 0x004fc8000ff3e0ff */
[----:B------:R-:W-:Y:S02]  /*43580*/  IADD3.X R201, R13, UR6, RZ, P1, !PT ;  /* 0x000000060dc97c10 */ /* 0x000fe40008ffe4ff */
[----:B----4-:R-:W-:-:S04]  /*43590*/  IADD3 R13, P1, R192, UR4, RZ ;  /* 0x00000004c00d7c10 */ /* 0x010fc8000ff3e0ff */
[----:B------:R-:W-:Y:S02]  /*435a0*/  IADD3.X R12, R193, UR6, RZ, P1, !PT ;  /* 0x00000006c10c7c10 */ /* 0x000fe40008ffe4ff */
[----:B------:R-:W-:-:S04]  /*435b0*/  IADD3 R192, P1, R198, UR4, RZ ;  /* 0x00000004c6c07c10 */ /* 0x000fc8000ff3e0ff */
[----:B------:R-:W-:Y:S02]  /*435c0*/  IADD3.X R193, R199, UR6, RZ, P1, !PT ;  /* 0x00000006c7c17c10 */ /* 0x000fe40008ffe4ff */
[----:B------:R-:W-:-:S04]  /*435d0*/  IADD3 R198, P1, R196, UR4, RZ ;  /* 0x00000004c4c67c10 */ /* 0x000fc8000ff3e0ff */
[----:B------:R-:W-:Y:S02]  /*435e0*/  IADD3.X R199, R197, UR6, RZ, P1, !PT ;  /* 0x00000006c5c77c10 */ /* 0x000fe40008ffe4ff */
[----:B------:R-:W-:-:S04]  /*435f0*/  IADD3 R196, P1, R10, UR4, RZ ;  /* 0x000000040ac47c10 */ /* 0x000fc8000ff3e0ff */
[----:B------:R-:W-:Y:S02]  /*43600*/  IADD3.X R197, R11, UR6, RZ, P1, !PT ;  /* 0x000000060bc57c10 */ /* 0x000fe40008ffe4ff */
[----:B------:R-:W-:Y:S02]  /*43610*/  MOV R7, R12 ;  /* 0x0000000c00077202 */ /* 0x000fe40000000f00 */
[----:B---3--:R-:W-:-:S04]  /*43620*/  IADD3 R10, P1, R8, UR4, RZ ;  /* 0x00000004080a7c10 */ /* 0x008fc8000ff3e0ff */
[----:B------:R-:W-:Y:S02]  /*43630*/  IADD3.X R11, R9, UR6, RZ, P1, !PT ;  /* 0x00000006090b7c10 */ /* 0x000fe40008ffe4ff */
[----:B------:R-:W-:Y:S01]  /*43640*/  IADD3 R8, P1, R212, UR4, RZ ;  /* 0x00000004d4087c10 */ /* 0x000fe2000ff3e0ff */
[----:B------:R-:W-:-:S03]  /*43650*/  IMAD.MOV.U32 R212, RZ, RZ, R210 ;  /* 0x000000ffffd47224 */ /* 0x000fc600078e00d2 */
[----:B------:R-:W-:Y:S01]  /*43660*/  IADD3.X R9, R213, UR6, RZ, P1, !PT ;  /* 0x00000006d5097c10 */ /* 0x000fe20008ffe4ff */
[----:B------:R-:W-:Y:S01]  /*43670*/  IMAD.MOV.U32 R213, RZ, RZ, R6 ;  /* 0x000000ffffd57224 */ /* 0x000fe200078e0006 */
[----:B------:R-:W-:Y:S01]  /*43680*/  MOV R210, R209 ;  /* 0x000000d100d27202 */ /* 0x000fe20000000f00 */
[----:B------:R-:W-:Y:S01]  /*43690*/  IMAD.MOV.U32 R209, RZ, RZ, R252 ;  /* 0x000000ffffd17224 */ /* 0x000fe200078e00fc */
[----:B------:R-:W-:Y:S02]  /*436a0*/  ISETP.NE.U32.AND P1, PT, RZ, UR12, PT ;  /* 0x0000000cff007c0c */ /* 0x000fe4000bf25070 */
[----:B------:R-:W-:Y:S04]  /*436b0*/  STL.64 [R1+0x8b0], R212 ;  /* 0x0008b0d401007387 */ /* 0x000fe80000100a00 */
[----:B------:R-:W2:Y:S04]  /*436c0*/  LDL.LU R221, [R1+0x1d94] ;  /* 0x001d940001dd7983 */ /* 0x000ea80000300800 */
[----:B------:R-:W-:Y:S04]  /*436d0*/  STL.64 [R1+0x8a8], R210 ;  /* 0x0008a8d201007387 */ /* 0x000fe80000100a00 */
[----:B------:R-:W-:Y:S01]  /*436e0*/  STL.64 [R1+0x8a0], R208 ;  /* 0x0008a0d001007387 */ /* 0x000fe20000100a00 */
[----:B------:R-:W-:-:S03]  /*436f0*/  IMAD.MOV.U32 R6, RZ, RZ, R13 ;  /* 0x000000ffff067224 */ /* 0x000fc600078e000d */
[----:B------:R1:W-:Y:S04]  /*43700*/  STL.64 [R1+0x898], R2 ;  /* 0x0008980201007387 */ /* 0x0003e80000100a00 */
[----:B------:R-:W-:Y:S04]  /*43710*/  STL.64 [R1+0x890], R206 ;  /* 0x000890ce01007387 */ /* 0x000fe80000100a00 */
[----:B------:R-:W-:Y:S04]  /*43720*/  STL.64 [R1+0x888], R204 ;  /* 0x000888cc01007387 */ /* 0x000fe80000100a00 */
[----:B------:R3:W-:Y:S04]  /*43730*/  STL.64 [R1+0x880], R194 ;  /* 0x000880c201007387 */ /* 0x0007e80000100a00 */
[----:B------:R-:W-:Y:S04]  /*43740*/  STL.64 [R1+0x878], R202 ;  /* 0x000878ca01007387 */ /* 0x000fe80000100a00 */
[----:B------:R-:W4:Y:S04]  /*43750*/  LDL.LU R12, [R1+0x1d90] ;  /* 0x001d9000010c7983 */ /* 0x000f280000300800 */
[----:B------:R-:W4:Y:S04]  /*43760*/  LDL.LU R13, [R1+0x1d8c] ;  /* 0x001d8c00010d7983 */ /* 0x000f280000300800 */
[----:B------:R-:W-:Y:S04]  /*43770*/  STL.64 [R1+0x870], R200 ;  /* 0x000870c801007387 */ /* 0x000fe80000100a00 */
[----:B------:R3:W-:Y:S04]  /*43780*/  STL.64 [R1+0x868], R6 ;  /* 0x0008680601007387 */ /* 0x0007e80000100a00 */
[----:B------:R3:W-:Y:S04]  /*43790*/  STL.64 [R1+0x860], R192 ;  /* 0x000860c001007387 */ /* 0x0007e80000100a00 */
[----:B------:R-:W-:Y:S04]  /*437a0*/  LDGSTS.E [R0+0x30000], desc[UR8][R214.64], P1 ;  /* 0x30000000d6007fae */ /* 0x000fe80008921848 */
[----:B------:R-:W-:Y:S04]  /*437b0*/  STL.64 [R1+0x858], R198 ;  /* 0x000858c601007387 */ /* 0x000fe80000100a00 */
[----:B------:R-:W-:Y:S04]  /*437c0*/  LDGSTS.E [R0+0x34000], desc[UR8][R212.64], P1 ;  /* 0x34000000d4007fae */ /* 0x000fe80008921848 */
[----:B------:R-:W-:Y:S04]  /*437d0*/  STL.64 [R1+0x850], R196 ;  /* 0x000850c401007387 */ /* 0x000fe80000100a00 */
[----:B------:R-:W-:Y:S04]  /*437e0*/  LDGSTS.E [R0+0x38000], desc[UR8][R210.64], P1 ;  /* 0x38000000d2007fae */ /* 0x000fe80008921848 */
[----:B------:R3:W-:Y:S04]  /*437f0*/  STL.64 [R1+0x848], R10 ;  /* 0x0008480a01007387 */ /* 0x0007e80000100a00 */
[----:B------:R2:W-:Y:S04]  /*43800*/  LDGSTS.E [R0+0x3c000], desc[UR8][R208.64], P1 ;  /* 0x3c000000d0007fae */ /* 0x0005e80008921848 */
[----:B------:R3:W-:Y:S04]  /*43810*/  STL.64 [R1+0x840], R8 ;  /* 0x0008400801007387 */ /* 0x0007e80000100a00 */
[----:B------:R2:W-:Y:S04]  /*43820*/  LDGSTS.E [R0+0x30004], desc[UR8][R2.64], P2 ;  /* 0x3000400002007fae */ /* 0x0005e80009121848 */
[----:B------:R2:W-:Y:S04]  /*43830*/  LDGSTS.E [R0+0x34004], desc[UR8][R206.64], P2 ;  /* 0x34004000ce007fae */ /* 0x0005e80009121848 */
[----:B------:R-:W-:Y:S04]  /*43840*/  LDGSTS.E [R0+0x38004], desc[UR8][R204.64], P2 ;  /* 0x38004000cc007fae */ /* 0x000fe80009121848 */
[----:B-1----:R-:W2:Y:S04]  /*43850*/  LDL.LU.64 R2, [R1+0x838] ;  /* 0x0008380001027983 */ /* 0x002ea80000300a00 */
[----:B------:R-:W-:Y:S04]  /*43860*/  LDGSTS.E [R0+0x3c004], desc[UR8][R194.64], P2 ;  /* 0x3c004000c2007fae */ /* 0x000fe80009121848 */
[----:B------:R-:W-:Y:S04]  /*43870*/  LDGSTS.E [R0+0x30008], desc[UR8][R202.64], P3 ;  /* 0x30008000ca007fae */ /* 0x000fe80009921848 */
[----:B------:R-:W-:Y:S04]  /*43880*/  LDGSTS.E [R0+0x34008], desc[UR8][R200.64], P3 ;  /* 0x34008000c8007fae */ /* 0x000fe80009921848 */
[----:B---3--:R-:W3:Y:S04]  /*43890*/  LDL.LU.64 R194, [R1+0x7f8] ;  /* 0x0007f80001c27983 */ /* 0x008ee80000300a00 */
[----:B------:R-:W-:Y:S04]  /*438a0*/  LDGSTS.E [R0+0x38008], desc[UR8][R6.64], P3 ;  /* 0x3800800006007fae */ /* 0x000fe80009921848 */
[----:B------:R-:W-:Y:S04]  /*438b0*/  LDGSTS.E [R0+0x3c008], desc[UR8][R192.64], P3 ;  /* 0x3c008000c0007fae */ /* 0x000fe80009921848 */
[----:B------:R-:W-:Y:S04]  /*438c0*/  LDGSTS.E [R0+0x3000c], desc[UR8][R198.64], P4 ;  /* 0x3000c000c6007fae */ /* 0x000fe8000a121848 */
[----:B------:R-:W4:Y:S04]  /*438d0*/  LDL.LU.64 R6, [R1+0x7b8] ;  /* 0x0007b80001067983 */ /* 0x000f280000300a00 */
[----:B------:R-:W4:Y:S04]  /*438e0*/  LDL.LU.64 R192, [R1+0x778] ;  /* 0x0007780001c07983 */ /* 0x000f280000300a00 */
[----:B------:R-:W-:Y:S04]  /*438f0*/  LDGSTS.E [R0+0x3400c], desc[UR8][R196.64], P4 ;  /* 0x3400c000c4007fae */ /* 0x000fe8000a121848 */
[----:B------:R-:W-:Y:S04]  /*43900*/  LDGSTS.E [R0+0x3800c], desc[UR8][R10.64], P4 ;  /* 0x3800c0000a007fae */ /* 0x000fe8000a121848 */
[----:B------:R1:W-:Y:S01]  /*43910*/  LDGSTS.E [R0+0x3c00c], desc[UR8][R8.64], P4 ;  /* 0x3c00c00008007fae */ /* 0x0003e2000a121848 */
[----:B------:R-:W-:-:S03]  /*43920*/  ULEA UR12, UR61, UR11, 0x10 ;  /* 0x0000000b3d0c7291 */ /* 0x000fc6000f8e803f */
[----:B------:R-:W0:Y:S04]  /*43930*/  LDGDEPBAR ;  /* 0x00000000000079af */ /* 0x000e280000000000 */
[----:B------:R-:W4:Y:S04]  /*43940*/  LDL.LU.64 R10, [R1+0x738] ;  /* 0x00073800010a7983 */ /* 0x000f280000300a00 */
[----:B------:R-:W4:Y:S04]  /*43950*/  LDL.LU.64 R8, [R1+0x6f8] ;  /* 0x0006f80001087983 */ /* 0x000f280000300a00 */
[----:B------:R-:W4:Y:S04]  /*43960*/  LDL.LU.64 R200, [R1+0x6b8] ;  /* 0x0006b80001c87983 */ /* 0x000f280000300a00 */
[----:B------:R-:W4:Y:S04]  /*43970*/  LDL.LU.64 R198, [R1+0x678] ;  /* 0x0006780001c67983 */ /* 0x000f280000300a00 */
[----:B------:R-:W4:Y:S01]  /*43980*/  LDL.LU.64 R196, [R1+0x638] ;  /* 0x0006380001c47983 */ /* 0x000f220000300a00 */
[----:B--2---:R-:W-:-:S04]  /*43990*/  IADD3 R208, P1, R2, UR5, RZ ;  /* 0x0000000502d07c10 */ /* 0x004fc8000ff3e0ff */
[----:B------:R-:W-:Y:S02]  /*439a0*/  IADD3.X R2, R3, UR7, RZ, P1, !PT ;  /* 0x0000000703027c10 */ /* 0x000fe40008ffe4ff */
[----:B---3--:R-:W-:-:S04]  /*439b0*/  IADD3 R207, P1, R194, UR5, RZ ;  /* 0x00000005c2cf7c10 */ /* 0x008fc8000ff3e0ff */
[----:B-1----:R-:W-:Y:S02]  /*439c0*/  IADD3.X R0, R195, UR7, RZ, P1, !PT ;  /* 0x00000007c3007c10 */ /* 0x002fe40008ffe4ff */
[----:B----4-:R-:W-:-:S04]  /*439d0*/  IADD3 R206, P1, R6, UR5, RZ ;  /* 0x0000000506ce7c10 */ /* 0x010fc8000ff3e0ff */
[----:B------:R-:W-:Y:S02]  /*439e0*/  IADD3.X R6, R7, UR7, RZ, P1, !PT ;  /* 0x0000000707067c10 */ /* 0x000fe40008ffe4ff */
[----:B------:R-:W-:-:S04]  /*439f0*/  IADD3 R205, P1, R192, UR5, RZ ;  /* 0x00000005c0cd7c10 */ /* 0x000fc8000ff3e0ff */
[----:B------:R-:W-:Y:S02]  /*43a00*/  IADD3.X R7, R193, UR7, RZ, P1, !PT ;  /* 0x00000007c1077c10 */ /* 0x000fe40008ffe4ff */
[----:B------:R-:W2:Y:S04]  /*43a10*/  LDL.LU.64 R192, [R1+0x5f8] ;  /* 0x0005f80001c07983 */ /* 0x000ea80000300a00 */
[----:B------:R-:W3:Y:S01]  /*43a20*/  LDL.LU.64 R194, [R1+0x5b8] ;  /* 0x0005b80001c27983 */ /* 0x000ee20000300a00 */
[----:B------:R-:W-:-:S04]  /*43a30*/  IADD3 R204, P1, R10, UR5, RZ ;  /* 0x000000050acc7c10 */ /* 0x000fc8000ff3e0ff */
[----:B------:R-:W-:Y:S02]  /*43a40*/  IADD3.X R252, R11, UR7, RZ, P1, !PT ;  /* 0x000000070bfc7c10 */ /* 0x000fe40008ffe4ff */
[----:B------:R-:W4:Y:S04]  /*43a50*/  LDL.LU.64 R10, [R1+0x578] ;  /* 0x00057800010a7983 */ /* 0x000f280000300a00 */
[----:B------:R-:W4:Y:S01]  /*43a60*/  LDL.LU.64 R210, [R1+0x538] ;  /* 0x0005380001d27983 */ /* 0x000f220000300a00 */
        /* <DEDUP_REMOVED lines=9> */
[----:B------:R-:W-:Y:S01]  /*43b00*/  IADD3.X R218, R219, UR7, RZ, P1, !PT ;  /* 0x00000007dbda7c10 */ /* 0x000fe20008ffe4ff */
[----:B------:R-:W-:Y:S02]  /*43b10*/  IMAD.MOV.U32 R212, RZ, RZ, R208 ;  /* 0x000000ffffd47224 */ /* 0x000fe400078e00d0 */
[----:B------:R-:W-:Y:S01]  /*43b20*/  IMAD.MOV.U32 R213, RZ, RZ, R2 ;  /* 0x000000ffffd57224 */ /* 0x000fe200078e0002 */
[----:B------:R-:W-:Y:S01]  /*43b30*/  MOV R209, R6 ;  /* 0x0000000600d17202 */ /* 0x000fe20000000f00 */
[----:B------:R-:W-:Y:S02]  /*43b40*/  IMAD.MOV.U32 R208, RZ, RZ, R206 ;  /* 0x000000ffffd07224 */ /* 0x000fe400078e00ce */
[----:B------:R-:W-:Y:S01]  /*43b50*/  IMAD.MOV.U32 R206, RZ, RZ, R205 ;  /* 0x000000ffffce7224 */ /* 0x000fe200078e00cd */
[----:B------:R-:W-:Y:S01]  /*43b60*/  MOV R205, R252 ;  /* 0x000000fc00cd7202 */ /* 0x000fe20000000f00 */
[----:B------:R-:W-:Y:S01]  /*43b70*/  STL.64 [R1+0x838], R212 ;  /* 0x000838d401007387 */ /* 0x000fe20000100a00 */
[----:B------:R-:W-:-:S02]  /*43b80*/  MOV R2, UR12 ;  /* 0x0000000c00027c02 */ /* 0x000fc40008000f00 */
[----:B--2---:R-:W-:-:S04]  /*43b90*/  IADD3 R196, P1, R192, UR5, RZ ;  /* 0x00000005c0c47c10 */ /* 0x004fc8000ff3e0ff */
[----:B------:R-:W-:Y:S02]  /*43ba0*/  IADD3.X R197, R193, UR7, RZ, P1, !PT ;  /* 0x00000007c1c57c10 */ /* 0x000fe40008ffe4ff */
[----:B---3--:R-:W-:-:S04]  /*43bb0*/  IADD3 R192, P1, R194, UR5, RZ ;  /* 0x00000005c2c07c10 */ /* 0x008fc8000ff3e0ff */
[----:B------:R-:W-:Y:S02]  /*43bc0*/  IADD3.X R193, R195, UR7, RZ, P1, !PT ;  /* 0x00000007c3c17c10 */ /* 0x000fe40008ffe4ff */
[----:B----4-:R-:W-:-:S04]  /*43bd0*/  IADD3 R194, P1, R10, UR5, RZ ;  /* 0x000000050ac27c10 */ /* 0x010fc8000ff3e0ff */
[----:B------:R-:W-:Y:S02]  /*43be0*/  IADD3.X R195, R11, UR7, RZ, P1, !PT ;  /* 0x000000070bc37c10 */ /* 0x000fe40008ffe4ff */
[----:B------:R-:W-:Y:S02]  /*43bf0*/  IADD3 R10, P1, R210, UR5, RZ ;  /* 0x00000005d20a7c10 */ /* 0x000fe4000ff3e0ff */
[----:B------:R-:W-:Y:S02]  /*43c00*/  MOV R210, R207 ;  /* 0x000000cf00d27202 */ /* 0x000fe40000000f00 */
[----:B------:R-:W-:Y:S01]  /*43c10*/  IADD3.X R11, R211, UR7, RZ, P1, !PT ;  /* 0x00000007d30b7c10 */ /* 0x000fe20008ffe4ff */
[----:B------:R-:W-:Y:S02]  /*43c20*/  IMAD.MOV.U32 R211, RZ, RZ, R0 ;  /* 0x000000ffffd37224 */ /* 0x000fe400078e0000 */
[----:B------:R-:W-:-:S03]  /*43c30*/  IMAD.MOV.U32 R207, RZ, RZ, R7 ;  /* 0x000000ffffcf7224 */ /* 0x000fc600078e0007 */
[----:B------:R-:W-:Y:S04]  /*43c40*/  STL.64 [R1+0x7f8], R210 ;  /* 0x0007f8d201007387 */ /* 0x000fe80000100a00 */
[----:B------:R-:W-:Y:S01]  /*43c50*/  STL.64 [R1+0x7b8], R208 ;  /* 0x0007b8d001007387 */ /* 0x000fe20000100a00 */
[----:B------:R-:W-:-:S03]  /*43c60*/  IADD3 R0, R5, 0x100000, R2 ;  /* 0x0010000005007810 */ /* 0x000fc60007ffe002 */
[----:B------:R-:W-:Y:S04]  /*43c70*/  STL.64 [R1+0x778], R206 ;  /* 0x000778ce01007387 */ /* 0x000fe80000100a00 */
[----:B------:R-:W-:Y:S04]  /*43c80*/  STL.64 [R1+0x738], R204 ;  /* 0x000738cc01007387 */ /* 0x000fe80000100a00 */
[----:B------:R-:W-:Y:S04]  /*43c90*/  STL.64 [R1+0x6f8], R202 ;  /* 0x0006f8ca01007387 */ /* 0x000fe80000100a00 */
[----:B------:R1:W-:Y:S04]  /*43ca0*/  STL.64 [R1+0x6b8], R8 ;  /* 0x0006b80801007387 */ /* 0x0003e80000100a00 */
[----:B------:R-:W-:Y:S04]  /*43cb0*/  STL.64 [R1+0x678], R200 ;  /* 0x000678c801007387 */ /* 0x000fe80000100a00 */
[----:B------:R-:W-:Y:S04]  /*43cc0*/  STL.64 [R1+0x638], R198 ;  /* 0x000638c601007387 */ /* 0x000fe80000100a00 */
[----:B------:R2:W-:Y:S04]  /*43cd0*/  STL.64 [R1+0x5f8], R196 ;  /* 0x0005f8c401007387 */ /* 0x0005e80000100a00 */
[----:B------:R3:W-:Y:S04]  /*43ce0*/  STL.64 [R1+0x5b8], R192 ;  /* 0x0005b8c001007387 */ /* 0x0007e80000100a00 */
[----:B------:R-:W-:Y:S04]  /*43cf0*/  STL.64 [R1+0x578], R194 ;  /* 0x000578c201007387 */ /* 0x000fe80000100a00 */
[----:B------:R-:W-:Y:S04]  /*43d00*/  LDGSTS.E [R0+-0x40000], desc[UR8][R212.64], P0 ;  /* 0xc0000000d4007fae */ /* 0x000fe80008121848 */
[----:B------:R4:W-:Y:S04]  /*43d10*/  STL.64 [R1+0x538], R10 ;  /* 0x0005380a01007387 */ /* 0x0009e80000100a00 */
[----:B------:R-:W-:Y:S04]  /*43d20*/  LDGSTS.E [R0+-0x3fc00], desc[UR8][R210.64], P0 ;  /* 0xc0400000d2007fae */ /* 0x000fe80008121848 */
[----:B------:R4:W-:Y:S04]  /*43d30*/  LDGSTS.E [R0+-0x3f800], desc[UR8][R208.64], P0 ;  /* 0xc0800000d0007fae */ /* 0x0009e80008121848 */
[----:B------:R-:W4:Y:S04]  /*43d40*/  LDL.LU.64 R6, [R1+0x830] ;  /* 0x0008300001067983 */ /* 0x000f280000300a00 */
[----:B------:R-:W-:Y:S04]  /*43d50*/  LDGSTS.E [R0+-0x3f400], desc[UR8][R206.64], P0 ;  /* 0xc0c00000ce007fae */ /* 0x000fe80008121848 */
[----:B------:R-:W-:Y:S04]  /*43d60*/  LDGSTS.E [R0+-0x3f000], desc[UR8][R204.64], P0 ;  /* 0xc1000000cc007fae */ /* 0x000fe80008121848 */
[----:B------:R-:W-:Y:S04]  /*43d70*/  LDGSTS.E [R0+-0x3ec00], desc[UR8][R202.64], P0 ;  /* 0xc1400000ca007fae */ /* 0x000fe80008121848 */
[----:B------:R-:W-:Y:S04]  /*43d80*/  LDGSTS.E [R0+-0x3e800], desc[UR8][R8.64], P0 ;  /* 0xc180000008007fae */ /* 0x000fe80008121848 */
[----:B------:R-:W-:Y:S04]  /*43d90*/  LDGSTS.E [R0+-0x3e400], desc[UR8][R200.64], P0 ;  /* 0xc1c00000c8007fae */ /* 0x000fe80008121848 */
[----:B------:R-:W-:Y:S04]  /*43da0*/  LDGSTS.E [R0+-0x3e000], desc[UR8][R198.64], P0 ;  /* 0xc2000000c6007fae */ /* 0x000fe80008121848 */
[----:B-1----:R-:W4:Y:S04]  /*43db0*/  LDL.LU.64 R8, [R1+0x7f0] ;  /* 0x0007f00001087983 */ /* 0x002f280000300a00 */
[----:B------:R-:W-:Y:S04]  /*43dc0*/  LDGSTS.E [R0+-0x3dc00], desc[UR8][R196.64], P0 ;  /* 0xc2400000c4007fae */ /* 0x000fe80008121848 */
[----:B------:R-:W-:Y:S04]  /*43dd0*/  LDGSTS.E [R0+-0x3d800], desc[UR8][R192.64], P0 ;  /* 0xc2800000c0007fae */ /* 0x000fe80008121848 */
[----:B------:R-:W-:Y:S04]  /*43de0*/  LDGSTS.E [R0+-0x3d400], desc[UR8][R194.64], P0 ;  /* 0xc2c00000c2007fae */ /* 0x000fe80008121848 */
[----:B--2---:R-:W2:Y:S04]  /*43df0*/  LDL.LU.64 R196, [R1+0x7b0] ;  /* 0x0007b00001c47983 */ /* 0x004ea80000300a00 */
[----:B---3--:R-:W3:Y:S04]  /*43e00*/  LDL.LU.64 R192, [R1+0x770] ;  /* 0x0007700001c07983 */ /* 0x008ee80000300a00 */
[----:B------:R-:W-:Y:S04]  /*43e10*/  LDGSTS.E [R0+-0x3d000], desc[UR8][R10.64], P0 ;  /* 0xc30000000a007fae */ /* 0x000fe80008121848 */
[----:B----4-:R-:W4:Y:S01]  /*43e20*/  LDL.LU.64 R10, [R1+0x730] ;  /* 0x00073000010a7983 */ /* 0x010f220000300a00 */
[----:B------:R-:W-:-:S03]  /*43e30*/  IADD3 R214, P1, R250, UR5, RZ ;  /* 0x00000005fad67c10 */ /* 0x000fc6000ff3e0ff */
[----:B------:R-:W4:Y:S01]  /*43e40*/  LDL.LU.64 R194, [R1+0x6f0] ;  /* 0x0006f00001c27983 */ /* 0x000f220000300a00 */
[----:B------:R-:W-:Y:S02]  /*43e50*/  IADD3.X R250, R251, UR7, RZ, P1, !PT ;  /* 0x00000007fbfa7c10 */ /* 0x000fe40008ffe4ff */
[----:B------:R-:W-:Y:S01]  /*43e60*/  IADD3 R3, P1, R234, UR5, RZ ;  /* 0x00000005ea037c10 */ /* 0x000fe2000ff3e0ff */
[----:B------:R-:W4:Y:S03]  /*43e70*/  LDL.LU.64 R200, [R1+0x6b0] ;  /* 0x0006b00001c87983 */ /* 0x000f260000300a00 */
[----:B------:R-:W-:Y:S01]  /*43e80*/  IADD3.X R234, R235, UR7, RZ, P1, !PT ;  /* 0x00000007ebea7c10 */ /* 0x000fe20008ffe4ff */
[----:B------:R-:W-:Y:S01]  /*43e90*/  IMAD.MOV.U32 R251, RZ, RZ, R250 ;  /* 0x000000fffffb7224 */ /* 0x000fe200078e00fa */
[----:B------:R-:W4:Y:S01]  /*43ea0*/  LDL.LU.64 R198, [R1+0x670] ;  /* 0x0006700001c67983 */ /* 0x000f220000300a00 */
[----:B------:R-:W-:Y:S01]  /*43eb0*/  IMAD.MOV.U32 R250, RZ, RZ, R214 ;  /* 0x000000fffffa7224 */ /* 0x000fe200078e00d6 */
[----:B------:R-:W-:Y:S01]  /*43ec0*/  MOV R235, R234 ;  /* 0x000000ea00eb7202 */ /* 0x000fe20000000f00 */
[----:B------:R-:W-:-:S02]  /*43ed0*/  IMAD.MOV.U32 R219, RZ, RZ, R218 ;  /* 0x000000ffffdb7224 */ /* 0x000fc400078e00da */
[----:B------:R-:W-:Y:S01]  /*43ee0*/  IMAD.MOV.U32 R234, RZ, RZ, R3 ;  /* 0x000000ffffea7224 */ /* 0x000fe200078e0003 */
[----:B------:R-:W-:Y:S01]  /*43ef0*/  LDGSTS.E [R0+-0x3cc00], desc[UR8][R250.64], P0 ;  /* 0xc3400000fa007fae */ /* 0x000fe20008121848 */
[----:B------:R-:W-:-:S03]  /*43f00*/  IMAD.MOV.U32 R218, RZ, RZ, R215 ;  /* 0x000000ffffda7224 */ /* 0x000fc600078e00d7 */
[----:B------:R-:W-:Y:S04]  /*43f10*/  LDGSTS.E [R0+-0x3c800], desc[UR8][R234.64], P0 ;  /* 0xc3800000ea007fae */ /* 0x000fe80008121848 */
[----:B------:R1:W-:Y:S01]  /*43f20*/  LDGSTS.E [R0+-0x3c400], desc[UR8][R218.64], P0 ;  /* 0xc3c00000da007fae */ /* 0x0003e20008121848 */
[----:B------:R-:W-:-:S04]  /*43f30*/  IADD3 R209, P1, R6, UR5, RZ ;  /* 0x0000000506d17c10 */ /* 0x000fc8000ff3e0ff */
[----:B------:R-:W-:Y:S02]  /*43f40*/  IADD3.X R6, R7, UR7, RZ, P1, !PT ;  /* 0x0000000707067c10 */ /* 0x000fe40008ffe4ff */
[----:B------:R-:W-:-:S04]  /*43f50*/  IADD3 R208, P1, R8, UR5, RZ ;  /* 0x0000000508d07c10 */ /* 0x000fc8000ff3e0ff */
[----:B-1----:R-:W-:Y:S02]  /*43f60*/  IADD3.X R0, R9, UR7, RZ, P1, !PT ;  /* 0x0000000709007c10 */ /* 0x002fe40008ffe4ff */
[----:B------:R-:W4:Y:S01]  /*43f70*/  LDL.LU.64 R8, [R1+0x630] ;  /* 0x0006300001087983 */ /* 0x000f220000300a00 */
[----:B--2---:R-:W-:-:S04]  /*43f80*/  IADD3 R207, P1, R196, UR5, RZ ;  /* 0x00000005c4cf7c10 */ /* 0x004fc8000ff3e0ff */
[----:B------:R-:W-:Y:S02]  /*43f90*/  IADD3.X R7, R197, UR7, RZ, P1, !PT ;  /* 0x00000007c5077c10 */ /* 0x000fe40008ffe4ff */
[----:B------:R-:W2:Y:S01]  /*43fa0*/  LDL.LU.64 R196, [R1+0x5f0] ;  /* 0x0005f00001c47983 */ /* 0x000ea20000300a00 */
[----:B---3--:R-:W-:-:S04]  /*43fb0*/  IADD3 R206, P1, R192, UR5, RZ ;  /* 0x00000005c0ce7c10 */ /* 0x008fc8000ff3e0ff */
[----:B------:R-:W-:Y:S02]  /*43fc0*/  IADD3.X R252, R193, UR7, RZ, P1, !PT ;  /* 0x00000007c1fc7c10 */ /* 0x000fe40008ffe4ff */
[----:B------:R-:W3:Y:S01]  /*43fd0*/  LDL.LU.64 R192, [R1+0x5b0] ;  /* 0x0005b00001c07983 */ /* 0x000ee20000300a00 */
[----:B----4-:R-:W-:-:S04]  /*43fe0*/  IADD3 R204, P1, R10, UR5, RZ ;  /* 0x000000050acc7c10 */ /* 0x010fc8000ff3e0ff */
        /* <DEDUP_REMOVED lines=13> */
[----:B------:R-:W-:-:S04]  /*440c0*/  IADD3 R213, P1, R216, UR5, RZ ;  /* 0x00000005d8d57c10 */ /* 0x000fc8000ff3e0ff */
[----:B------:R-:W-:Y:S02]  /*440d0*/  IADD3.X R216, R217, UR7, RZ, P1, !PT ;  /* 0x00000007d9d87c10 */ /* 0x000fe40008ffe4ff */
[----:B---3--:R-:W-:-:S04]  /*440e0*/  IADD3 R196, P1, R192, UR5, RZ ;  /* 0x00000005c0c47c10 */ /* 0x008fc8000ff3e0ff */
[----:B------:R-:W-:Y:S02]  /*440f0*/  IADD3.X R197, R193, UR7, RZ, P1, !PT ;  /* 0x00000007c1c57c10 */ /* 0x000fe40008ffe4ff */
[----:B----4-:R-:W-:-:S04]  /*44100*/  IADD3 R192, P1, R10, UR5, RZ ;  /* 0x000000050ac07c10 */ /* 0x010fc8000ff3e0ff */
[----:B------:R-:W-:Y:S02]  /*44110*/  IADD3.X R193, R11, UR7, RZ, P1, !PT ;  /* 0x000000070bc17c10 */ /* 0x000fe40008ffe4ff */
[----:B------:R-:W-:Y:S01]  /*44120*/  IADD3 R10, P1, R210, UR5, RZ ;  /* 0x00000005d20a7c10 */ /* 0x000fe2000ff3e0ff */
[----:B------:R-:W-:-:S03]  /*44130*/  IMAD.MOV.U32 R210, RZ, RZ, R209 ;  /* 0x000000ffffd27224 */ /* 0x000fc600078e00d1 */
[----:B------:R-:W-:Y:S01]  /*44140*/  IADD3.X R11, R211, UR7, RZ, P1, !PT ;  /* 0x00000007d30b7c10 */ /* 0x000fe20008ffe4ff */
[----:B------:R-:W-:Y:S01]  /*44150*/  IMAD.MOV.U32 R209, RZ, RZ, R0 ;  /* 0x000000ffffd17224 */ /* 0x000fe200078e0000 */
[----:B------:R-:W-:Y:S01]  /*44160*/  MOV R211, R6 ;  /* 0x0000000600d37202 */ /* 0x000fe20000000f00 */
[----:B------:R-:W-:Y:S01]  /*44170*/  IMAD.MOV.U32 R6, RZ, RZ, R207 ;  /* 0x000000ffff067224 */ /* 0x000fe200078e00cf */
[----:B------:R-:W-:Y:S02]  /*44180*/  MOV R207, R252 ;  /* 0x000000fc00cf7202 */ /* 0x000fe40000000f00 */
[----:B------:R-:W-:Y:S01]  /*44190*/  LOP3.LUT R0, R5, 0x10, RZ, 0x3c, !PT ;  /* 0x0000001005007812 */ /* 0x000fe200078e3cff */
[----:B------:R-:W-:Y:S04]  /*441a0*/  STL.64 [R1+0x830], R210 ;  /* 0x000830d201007387 */ /* 0x000fe80000100a00 */
[----:B------:R-:W-:Y:S01]  /*441b0*/  STL.64 [R1+0x7f0], R208 ;  /* 0x0007f0d001007387 */ /* 0x000fe20000100a00 */
[----:B------:R-:W-:-:S03]  /*441c0*/  IADD3 R0, R0, 0x100000, R2 ;  /* 0x0010000000007810 */ /* 0x000fc60007ffe002 */
[----:B------:R1:W-:Y:S04]  /*441d0*/  STL.64 [R1+0x7b0], R6 ;  /* 0x0007b00601007387 */ /* 0x0003e80000100a00 */
[----:B------:R-:W-:Y:S04]  /*441e0*/  STL.64 [R1+0x770], R206 ;  /* 0x000770ce01007387 */ /* 0x000fe80000100a00 */
[----:B------:R-:W-:Y:S04]  /*441f0*/  STL.64 [R1+0x730], R204 ;  /* 0x000730cc01007387 */ /* 0x000fe80000100a00 */
[----:B------:R-:W-:Y:S04]  /*44200*/  STL.64 [R1+0x6f0], R202 ;  /* 0x0006f0ca01007387 */ /* 0x000fe80000100a00 */
[----:B------:R2:W-:Y:S04]  /*44210*/  STL.64 [R1+0x6b0], R194 ;  /* 0x0006b0c201007387 */ /* 0x0005e80000100a00 */
[----:B------:R-:W-:Y:S04]  /*44220*/  STL.64 [R1+0x670], R200 ;  /* 0x000670c801007387 */ /* 0x000fe80000100a00 */
[----:B------:R-:W-:Y:S04]  /*44230*/  STL.64 [R1+0x630], R198 ;  /* 0x000630c601007387 */ /* 0x000fe80000100a00 */
[----:B------:R3:W-:Y:S04]  /*44240*/  STL.64 [R1+0x5f0], R8 ;  /* 0x0005f00801007387 */ /* 0x0007e80000100a00 */
[----:B------:R-:W-:Y:S04]  /*44250*/  STL.64 [R1+0x5b0], R196 ;  /* 0x0005b0c401007387 */ /* 0x000fe80000100a00 */
[----:B------:R-:W-:Y:S04]  /*44260*/  LDGSTS.E [R0+-0x3ff80], desc[UR8][R210.64], P0 ;  /* 0xc0080000d2007fae */ /* 0x000fe80008121848 */
[----:B------:R4:W-:Y:S04]  /*44270*/  STL.64 [R1+0x570], R192 ;  /* 0x000570c001007387 */ /* 0x0009e80000100a00 */
[----:B------:R4:W-:Y:S04]  /*44280*/  LDGSTS.E [R0+-0x3fb80], desc[UR8][R208.64], P0 ;  /* 0xc0480000d0007fae */ /* 0x0009e80008121848 */
[----:B------:R4:W-:Y:S04]  /*44290*/  STL.64 [R1+0x530], R10 ;  /* 0x0005300a01007387 */ /* 0x0009e80000100a00 */
[----:B------:R4:W-:Y:S04]  /*442a0*/  LDGSTS.E [R0+-0x3f780], desc[UR8][R6.64], P0 ;  /* 0xc088000006007fae */ /* 0x0009e80008121848 */
[----:B------:R-:W-:Y:S04]  /*442b0*/  LDGSTS.E [R0+-0x3f380], desc[UR8][R206.64], P0 ;  /* 0xc0c80000ce007fae */ /* 0x000fe80008121848 */
[----:B------:R-:W-:Y:S04]  /*442c0*/  LDGSTS.E [R0+-0x3ef80], desc[UR8][R204.64], P0 ;  /* 0xc1080000cc007fae */ /* 0x000fe80008121848 */
[----:B-1----:R-:W4:Y:S04]  /*442d0*/  LDL.LU.64 R6, [R1+0x828] ;  /* 0x0008280001067983 */ /* 0x002f280000300a00 */
[----:B------:R-:W-:Y:S04]  /*442e0*/  LDGSTS.E [R0+-0x3eb80], desc[UR8][R202.64], P0 ;  /* 0xc1480000ca007fae */ /* 0x000fe80008121848 */
[----:B------:R-:W-:Y:S04]  /*442f0*/  LDGSTS.E [R0+-0x3e780], desc[UR8][R194.64], P0 ;  /* 0xc1880000c2007fae */ /* 0x000fe80008121848 */
[----:B------:R-:W-:Y:S04]  /*44300*/  LDGSTS.E [R0+-0x3e380], desc[UR8][R200.64], P0 ;  /* 0xc1c80000c8007fae */ /* 0x000fe80008121848 */
[----:B------:R-:W-:Y:S04]  /*44310*/  LDGSTS.E [R0+-0x3df80], desc[UR8][R198.64], P0 ;  /* 0xc2080000c6007fae */ /* 0x000fe80008121848 */
[----:B--2---:R-:W2:Y:S04]  /*44320*/  LDL.LU.64 R194, [R1+0x7e8] ;  /* 0x0007e80001c27983 */ /* 0x004ea80000300a00 */
[----:B------:R-:W-:Y:S04]  /*44330*/  LDGSTS.E [R0+-0x3db80], desc[UR8][R8.64], P0 ;  /* 0xc248000008007fae */ /* 0x000fe80008121848 */
[----:B------:R-:W-:Y:S04]  /*44340*/  LDGSTS.E [R0+-0x3d780], desc[UR8][R196.64], P0 ;  /* 0xc2880000c4007fae */ /* 0x000fe80008121848 */
[----:B------:R-:W-:Y:S04]  /*44350*/  LDGSTS.E [R0+-0x3d380], desc[UR8][R192.64], P0 ;  /* 0xc2c80000c0007fae */ /* 0x000fe80008121848 */
[----:B---3--:R-:W3:Y:S01]  /*44360*/  LDL.LU.64 R8, [R1+0x7a8] ;  /* 0x0007a80001087983 */ /* 0x008ee20000300a00 */
[----:B------:R-:W-:-:S03]  /*44370*/  IADD3 R212, P1, R248, UR5, RZ ;  /* 0x00000005f8d47c10 */ /* 0x000fc6000ff3e0ff */
[----:B------:R-:W-:Y:S04]  /*44380*/  LDGSTS.E [R0+-0x3cf80], desc[UR8][R10.64], P0 ;  /* 0xc30800000a007fae */ /* 0x000fe80008121848 */
[----:B----4-:R-:W4:Y:S01]  /*44390*/  LDL.LU.64 R192, [R1+0x768] ;  /* 0x0007680001c07983 */ /* 0x010f220000300a00 */
[----:B------:R-:W-:-:S03]  /*443a0*/  IADD3.X R248, R249, UR7, RZ, P1, !PT ;  /* 0x00000007f9f87c10 */ /* 0x000fc60008ffe4ff */
[----:B------:R-:W4:Y:S01]  /*443b0*/  LDL.LU.64 R202, [R1+0x728] ;  /* 0x0007280001ca7983 */ /* 0x000f220000300a00 */
[----:B------:R-:W-:-:S03]  /*443c0*/  IADD3 R3, P1, R232, UR5, RZ ;  /* 0x00000005e8037c10 */ /* 0x000fc6000ff3e0ff */
[----:B------:R-:W4:Y:S01]  /*443d0*/  LDL.LU.64 R10, [R1+0x6e8] ;  /* 0x0006e800010a7983 */ /* 0x000f220000300a00 */
[----:B------:R-:W-:Y:S02]  /*443e0*/  IADD3.X R232, R233, UR7, RZ, P1, !PT ;  /* 0x00000007e9e87c10 */ /* 0x000fe40008ffe4ff */
[----:B------:R-:W-:Y:S01]  /*443f0*/  MOV R249, R248 ;  /* 0x000000f800f97202 */ /* 0x000fe20000000f00 */
[----:B------:R-:W4:Y:S01]  /*44400*/  LDL.LU.64 R200, [R1+0x6a8] ;  /* 0x0006a80001c87983 */ /* 0x000f220000300a00 */
[----:B------:R-:W-:Y:S02]  /*44410*/  IMAD.MOV.U32 R248, RZ, RZ, R212 ;  /* 0x000000fffff87224 */ /* 0x000fe400078e00d4 */
[----:B------:R-:W-:Y:S01]  /*44420*/  IMAD.MOV.U32 R233, RZ, RZ, R232 ;  /* 0x000000ffffe97224 */ /* 0x000fe200078e00e8 */
[----:B------:R-:W-:Y:S01]  /*44430*/  MOV R232, R3 ;  /* 0x0000000300e87202 */ /* 0x000fe20000000f00 */
[----:B------:R-:W-:Y:S01]  /*44440*/  IMAD.MOV.U32 R217, RZ, RZ, R216 ;  /* 0x000000ffffd97224 */ /* 0x000fe200078e00d8 */
[----:B------:R-:W4:Y:S01]  /*44450*/  LDL.LU.64 R198, [R1+0x668] ;  /* 0x0006680001c67983 */ /* 0x000f220000300a00 */
[----:B------:R-:W-:-:S03]  /*44460*/  IMAD.MOV.U32 R216, RZ, RZ, R213 ;  /* 0x000000ffffd87224 */ /* 0x000fc600078e00d5 */
[----:B------:R-:W-:Y:S04]  /*44470*/  LDGSTS.E [R0+-0x3cb80], desc[UR8][R248.64], P0 ;  /* 0xc3480000f8007fae */ /* 0x000fe80008121848 */
[----:B------:R-:W-:Y:S04]  /*44480*/  LDGSTS.E [R0+-0x3c780], desc[UR8][R232.64], P0 ;  /* 0xc3880000e8007fae */ /* 0x000fe80008121848 */
[----:B------:R1:W-:Y:S01]  /*44490*/  LDGSTS.E [R0+-0x3c380], desc[UR8][R216.64], P0 ;  /* 0xc3c80000d8007fae */ /* 0x0003e20008121848 */
[----:B------:R-:W-:-:S04]  /*444a0*/  IADD3 R209, P1, R6, UR5, RZ ;  /* 0x0000000506d17c10 */ /* 0x000fc8000ff3e0ff */
[----:B------:R-:W-:Y:S02]  /*444b0*/  IADD3.X R6, R7, UR7, RZ, P1, !PT ;  /* 0x0000000707067c10 */ /* 0x000fe40008ffe4ff */
[----:B--2---:R-:W-:-:S04]  /*444c0*/  IADD3 R208, P1, R194, UR5, RZ ;  /* 0x00000005c2d07c10 */ /* 0x004fc8000ff3e0ff */
[----:B-1----:R-:W-:Y:S02]  /*444d0*/  IADD3.X R0, R195, UR7, RZ, P1, !PT ;  /* 0x00000007c3007c10 */ /* 0x002fe40008ffe4ff */
[----:B------:R-:W2:Y:S04]  /*444e0*/  LDL.LU.64 R194, [R1+0x628] ;  /* 0x0006280001c27983 */ /* 0x000ea80000300a00 */
        /* <DEDUP_REMOVED lines=25> */
[----:B------:R-:W-:Y:S01]  /*44680*/  IMAD.MOV.U32 R210, RZ, RZ, R209 ;  /* 0x000000ffffd27224 */ /* 0x000fe200078e00d1 */
[----:B------:R-:W-:Y:S02]  /*44690*/  MOV R209, R0 ;  /* 0x0000000000d17202 */ /* 0x000fe40000000f00 */
[----:B------:R-:W-:Y:S01]  /*446a0*/  IADD3.X R193, R211, UR7, RZ, P1, !PT ;  /* 0x00000007d3c17c10 */ /* 0x000fe20008ffe4ff */
[----:B------:R-:W-:Y:S02]  /*446b0*/  IMAD.MOV.U32 R211, RZ, RZ, R6 ;  /* 0x000000ffffd37224 */ /* 0x000fe400078e0006 */
[----:B------:R-:W-:Y:S02]  /*446c0*/  IMAD.MOV.U32 R6, RZ, RZ, R207 ;  /* 0x000000ffff067224 */ /* 0x000fe400078e00cf */
[----:B------:R-:W-:Y:S01]  /*446d0*/  IMAD.MOV.U32 R207, RZ, RZ, R252 ;  /* 0x000000ffffcf7224 */ /* 0x000fe200078e00fc */
[----:B------:R-:W-:Y:S01]  /*446e0*/  STL.64 [R1+0x828], R210 ;  /* 0x000828d201007387 */ /* 0x000fe20000100a00 */
[----:B------:R-:W-:-:S03]  /*446f0*/  LOP3.LUT R0, R5, 0x20, RZ, 0x3c, !PT ;  /* 0x0000002005007812 */ /* 0x000fc600078e3cff */
        /* <DEDUP_REMOVED lines=31> */
[----:B------:R-:W-:Y:S02]  /*448f0*/  IADD3.X R246, R247, UR7, RZ, P1, !PT ;  /* 0x00000007f7f67c10 */ /* 0x000fe40008ffe4ff */
[----:B------:R-:W-:Y:S01]  /*44900*/  IADD3 R212, P1, R230, UR5, RZ ;  /* 0x00000005e6d47c10 */ /* 0x000fe2000ff3e0ff */
[----:B------:R-:W4:Y:S03]  /*44910*/  LDL.LU.64 R202, [R1+0x720] ;  /* 0x0007200001ca7983 */ /* 0x000f260000300a00 */
[----:B------:R-:W-:Y:S01]  /*44920*/  IADD3.X R230, R231, UR7, RZ, P1, !PT ;  /* 0x00000007e7e67c10 */ /* 0x000fe20008ffe4ff */
[----:B------:R-:W4:Y:S01]  /*44930*/  LDL.LU.64 R192, [R1+0x6e0] ;  /* 0x0006e00001c07983 */ /* 0x000f220000300a00 */
[----:B------:R-:W-:-:S02]  /*44940*/  IADD3 R3, P1, R22, UR5, RZ ;  /* 0x0000000516037c10 */ /* 0x000fc4000ff3e0ff */
[----:B------:R-:W-:Y:S01]  /*44950*/  MOV R247, R246 ;  /* 0x000000f600f77202 */ /* 0x000fe20000000f00 */
[----:B------:R-:W4:Y:S01]  /*44960*/  LDL.LU.64 R200, [R1+0x6a0] ;  /* 0x0006a00001c87983 */ /* 0x000f220000300a00 */
[----:B------:R-:W-:Y:S01]  /*44970*/  IADD3.X R22, R23, UR7, RZ, P1, !PT ;  /* 0x0000000717167c10 */ /* 0x000fe20008ffe4ff */
        /* <DEDUP_REMOVED lines=41> */
[----:B------:R-:W-:Y:S01]  /*44c10*/  IMAD.MOV.U32 R211, RZ, RZ, R6 ;  /* 0x000000ffffd37224 */ /* 0x000fe200078e0006 */
[----:B------:R-:W-:Y:S01]  /*44c20*/  MOV R6, R207 ;  /* 0x000000cf00067202 */ /* 0x000fe20000000f00 */
        /* <DEDUP_REMOVED lines=40> */
[----:B------:R-:W-:Y:S01]  /*44eb0*/  IADD3 R3, P1, R20, UR5, RZ ;  /* 0x0000000514037c10 */ /* 0x000fe2000ff3e0ff */
[----:B------:R-:W-:-:S02]  /*44ec0*/  IMAD.MOV.U32 R245, RZ, RZ, R244 ;  /* 0x000000fffff57224 */ /* 0x000fc400078e00f4 */
[----:B------:R-:W4:Y:S01]  /*44ed0*/  LDL.LU.64 R200, [R1+0x698] ;  /* 0x0006980001c87983 */ /* 0x000f220000300a00 */
[----:B------:R-:W-:Y:S01]  /*44ee0*/  IADD3.X R20, R21, UR7, RZ, P1, !PT ;  /* 0x0000000715147c10 */ /* 0x000fe20008ffe4ff */
[----:B------:R-:W-:Y:S01]  /*44ef0*/  IMAD.MOV.U32 R229, RZ, RZ, R228 ;  /* 0x000000ffffe57224 */ /* 0x000fe200078e00e4 */
[----:B------:R-:W-:Y:S01]  /*44f00*/  MOV R244, R213 ;  /* 0x000000d500f47202 */ /* 0x000fe20000000f00 */
[----:B------:R-:W-:Y:S01]  /*44f10*/  IMAD.MOV.U32 R228, RZ, RZ, R212 ;  /* 0x000000ffffe47224 */ /* 0x000fe200078e00d4 */
[----:B------:R-:W-:Y:S01]  /*44f20*/  MOV R21, R20 ;  /* 0x0000001400157202 */ /* 0x000fe20000000f00 */
[----:B------:R-:W-:Y:S01]  /*44f30*/  IMAD.MOV.U32 R20, RZ, RZ, R3 ;  /* 0x000000ffff147224 */ /* 0x000fe200078e0003 */
[----:B------:R-:W4:Y:S04]  /*44f40*/  LDL.LU.64 R198, [R1+0x658] ;  /* 0x0006580001c67983 */ /* 0x000f280000300a00 */
        /* <DEDUP_REMOVED lines=78> */
[----:B------:R-:W-:Y:S01]  /*45430*/  IMAD.MOV.U32 R243, RZ, RZ, R242 ;  /* 0x000000fffff37224 */ /* 0x000fe200078e00f2 */
[----:B------:R-:W-:Y:S01]  /*45440*/  MOV R227, R226 ;  /* 0x000000e200e37202 */ /* 0x000fe20000000f00 */
[----:B------:R-:W4:Y:S01]  /*45450*/  LDL.LU.64 R200, [R1+0x690] ;  /* 0x0006900001c87983 */ /* 0x000f220000300a00 */
[----:B------:R-:W-:Y:S01]  /*45460*/  IADD3.X R18, R19, UR7, RZ, P1, !PT ;  /* 0x0000000713127c10 */ /* 0x000fe20008ffe4ff */
[----:B------:R-:W-:-:S02]  /*45470*/  IMAD.MOV.U32 R242, RZ, RZ, R213 ;  /* 0x000000fffff27224 */ /* 0x000fc400078e00d5 */
[----:B------:R-:W-:Y:S01]  /*45480*/  IMAD.MOV.U32 R226, RZ, RZ, R212 ;  /* 0x000000ffffe27224 */ /* 0x000fe200078e00d4 */
[----:B------:R-:W4:Y:S01]  /*45490*/  LDL.LU.64 R198, [R1+0x650] ;  /* 0x0006500001c67983 */ /* 0x000f220000300a00 */
[----:B------:R-:W-:Y:S01]  /*454a0*/  IMAD.MOV.U32 R19, RZ, RZ, R18 ;  /* 0x000000ffff137224 */ /* 0x000fe200078e0012 */
[----:B------:R-:W-:Y:S02]  /*454b0*/  MOV R18, R3 ;  /* 0x0000000300127202 */ /* 0x000fe40000000f00 */
        /* <DEDUP_REMOVED lines=89> */
[----:B------:R1:W-:Y:S04]  /*45a50*/  LDGSTS.E [R0+-0x3c180], desc[UR8][R16.64], P0 ;  /* 0xc3e8000010007fae */ /* 0x0003e80008121848 */
[----:B------:R-:W4:Y:S01]  /*45a60*/  LDL.LU.64 R196, [R1+0x608] ;  /* 0x0006080001c47983 */ /* 0x000f220000300a00 */
[----:B------:R-:W-:-:S04]  /*45a70*/  IADD3 R209, P1, R6, UR5, RZ ;  /* 0x0000000506d17c10 */ /* 0x000fc8000ff3e0ff */
[----:B------:R-:W-:Y:S02]  /*45a80*/  IADD3.X R6, R7, UR7, RZ, P1, !PT ;  /* 0x0000000707067c10 */ /* 0x000fe40008ffe4ff */
[----:B--2---:R-:W-:-:S04]  /*45a90*/  IADD3 R208, P1, R194, UR5, RZ ;  /* 0x00000005c2d07c10 */ /* 0x004fc8000ff3e0ff */
[----:B-1----:R-:W-:Y:S02]  /*45aa0*/  IADD3.X R0, R195, UR7, RZ, P1, !PT ;  /* 0x00000007c3007c10 */ /* 0x002fe40008ffe4ff */
[----:B---3--:R-:W-:-:S04]  /*45ab0*/  IADD3 R207, P1, R8, UR5, RZ ;  /* 0x0000000508cf7c10 */ /* 0x008fc8000ff3e0ff */
[----:B------:R-:W-:Y:S02]  /*45ac0*/  IADD3.X R7, R9, UR7, RZ, P1, !PT ;  /* 0x0000000709077c10 */ /* 0x000fe40008ffe4ff */
[----:B------:R-:W2:Y:S01]  /*45ad0*/  LDL.LU.64 R8, [R1+0x5c8] ;  /* 0x0005c80001087983 */ /* 0x000ea20000300a00 */
[----:B----4-:R-:W-:-:S03]  /*45ae0*/  IADD3 R206, P1, R192, UR5, RZ ;  /* 0x00000005c0ce7c10 */ /* 0x010fc6000ff3e0ff */
[----:B------:R-:W3:Y:S01]  /*45af0*/  LDL.LU.64 R194, [R1+0x588] ;  /* 0x0005880001c27983 */ /* 0x000ee20000300a00 */
[----:B------:R-:W-:-:S03]  /*45b00*/  IADD3.X R252, R193, UR7, RZ, P1, !PT ;  /* 0x00000007c1fc7c10 */ /* 0x000fc60008ffe4ff */
        /* <DEDUP_REMOVED lines=33> */
[----:B------:R-:W-:Y:S04]  /*45d20*/  STL.64 [R1+0x688], R200 ;  /* 0x000688c801007387 */ /* 0x000fe80000100a00 */
[----:B------:R2:W-:Y:S04]  /*45d30*/  STL.64 [R1+0x648], R10 ;  /* 0x0006480a01007387 */ /* 0x0005e80000100a00 */
[----:B------:R-:W-:Y:S04]  /*45d40*/  STL.64 [R1+0x608], R198 ;  /* 0x000608c601007387 */ /* 0x000fe80000100a00 */
[----:B------:R-:W-:Y:S04]  /*45d50*/  STL.64 [R1+0x5c8], R196 ;  /* 0x0005c8c401007387 */ /* 0x000fe80000100a00 */
[----:B------:R3:W-:Y:S04]  /*45d60*/  STL.64 [R1+0x588], R8 ;  /* 0x0005880801007387 */ /* 0x0007e80000100a00 */
[----:B------:R-:W-:Y:S04]  /*45d70*/  LDGSTS.E [R0+-0x3fd00], desc[UR8][R210.64], P0 ;  /* 0xc0300000d2007fae */ /* 0x000fe80008121848 */
[----:B------:R-:W-:Y:S04]  /*45d80*/  STL.64 [R1+0x548], R194 ;  /* 0x000548c201007387 */ /* 0x000fe80000100a00 */
[----:B------:R-:W-:Y:S04]  /*45d90*/  LDGSTS.E [R0+-0x3f900], desc[UR8][R208.64], P0 ;  /* 0xc0700000d0007fae */ /* 0x000fe80008121848 */
[----:B------:R4:W-:Y:S04]  /*45da0*/  STL.64 [R1+0x508], R192 ;  /* 0x000508c001007387 */ /* 0x0009e80000100a00 */
[----:B------:R-:W-:Y:S04]  /*45db0*/  LDGSTS.E [R0+-0x3f500], desc[UR8][R6.64], P0 ;  /* 0xc0b0000006007fae */ /* 0x000fe80008121848 */
[----:B------:R-:W-:Y:S04]  /*45dc0*/  LDGSTS.E [R0+-0x3f100], desc[UR8][R206.64], P0 ;  /* 0xc0f00000ce007fae */ /* 0x000fe80008121848 */
[----:B------:R-:W-:Y:S04]  /*45dd0*/  LDGSTS.E [R0+-0x3ed00], desc[UR8][R204.64], P0 ;  /* 0xc1300000cc007fae */ /* 0x000fe80008121848 */
[----:B-1----:R-:W4:Y:S04]  /*45de0*/  LDL.LU.64 R6, [R1+0x800] ;  /* 0x0008000001067983 */ /* 0x002f280000300a00 */
[----:B------:R-:W-:Y:S04]  /*45df0*/  LDGSTS.E [R0+-0x3e900], desc[UR8][R202.64], P0 ;  /* 0xc1700000ca007fae */ /* 0x000fe80008121848 */
[----:B------:R-:W-:Y:S04]  /*45e00*/  LDGSTS.E [R0+-0x3e500], desc[UR8][R200.64], P0 ;  /* 0xc1b00000c8007fae */ /* 0x000fe80008121848 */
[----:B------:R-:W-:Y:S04]  /*45e10*/  LDGSTS.E [R0+-0x3e100], desc[UR8][R10.64], P0 ;  /* 0xc1f000000a007fae */ /* 0x000fe80008121848 */
[----:B------:R-:W-:Y:S04]  /*45e20*/  LDGSTS.E [R0+-0x3dd00], desc[UR8][R198.64], P0 ;  /* 0xc2300000c6007fae */ /* 0x000fe80008121848 */
[----:B------:R1:W-:Y:S04]  /*45e30*/  LDGSTS.E [R0+-0x3d900], desc[UR8][R196.64], P0 ;  /* 0xc2700000c4007fae */ /* 0x0003e80008121848 */
[----:B--2---:R-:W2:Y:S04]  /*45e40*/  LDL.LU.64 R10, [R1+0x7c0] ;  /* 0x0007c000010a7983 */ /* 0x004ea80000300a00 */
[----:B------:R-:W-:Y:S04]  /*45e50*/  LDGSTS.E [R0+-0x3d500], desc[UR8][R8.64], P0 ;  /* 0xc2b0000008007fae */ /* 0x000fe80008121848 */
[----:B------:R-:W-:Y:S04]  /*45e60*/  LDGSTS.E [R0+-0x3d100], desc[UR8][R194.64], P0 ;  /* 0xc2f00000c2007fae */ /* 0x000fe80008121848 */
[----:B------:R-:W-:Y:S04]  /*45e70*/  LDGSTS.E [R0+-0x3cd00], desc[UR8][R192.64], P0 ;  /* 0xc3300000c0007fae */ /* 0x000fe80008121848 */
[----:B---3--:R-:W3:Y:S04]  /*45e80*/  LDL.LU.64 R8, [R1+0x780] ;  /* 0x0007800001087983 */ /* 0x008ee80000300a00 */
[----:B----4-:R-:W4:Y:S01]  /*45e90*/  LDL.LU.64 R192, [R1+0x740] ;  /* 0x0007400001c07983 */ /* 0x010f220000300a00 */
[----:B------:R-:W-:-:S03]  /*45ea0*/  IADD3 R213, P1, R238, UR5, RZ ;  /* 0x00000005eed57c10 */ /* 0x000fc6000ff3e0ff */
[----:B------:R-:W4:Y:S01]  /*45eb0*/  LDL.LU.64 R206, [R1+0x700] ;  /* 0x0007000001ce7983 */ /* 0x000f220000300a00 */
        /* <DEDUP_REMOVED lines=8> */
[----:B------:R-:W-:Y:S01]  /*45f40*/  IMAD.MOV.U32 R223, RZ, RZ, R222 ;  /* 0x000000ffffdf7224 */ /* 0x000fe200078e00de */
[----:B------:R-:W-:Y:S01]  /*45f50*/  IADD3.X R14, R15, UR7, RZ, P1, !PT ;  /* 0x000000070f0e7c10 */ /* 0x000fe20008ffe4ff */
[----:B------:R-:W-:-:S02]  /*45f60*/  IMAD.MOV.U32 R222, RZ, RZ, R212 ;  /* 0x000000ffffde7224 */ /* 0x000fc400078e00d4 */
[----:B------:R-:W4:Y:S04]  /*45f70*/  LDL.LU.64 R212, [R1+0x640] ;  /* 0x0006400001d47983 */ /* 0x000f280000300a00 */
[----:B------:R-:W4:Y:S04]  /*45f80*/  LDL.LU.64 R214, [R1+0x600] ;  /* 0x0006000001d67983 */ /* 0x000f280000300a00 */
[----:B------:R-:W-:Y:S01]  /*45f90*/  LDGSTS.E [R0+-0x3c900], desc[UR8][R238.64], P0 ;  /* 0xc3700000ee007fae */ /* 0x000fe20008121848 */
[----:B-1----:R-:W-:-:S03]  /*45fa0*/  IADD3 R196, P1, R6, UR5, RZ ;  /* 0x0000000506c47c10 */ /* 0x002fc6000ff3e0ff */
[----:B------:R-:W-:Y:S01]  /*45fb0*/  LDGSTS.E [R0+-0x3c500], desc[UR8][R222.64], P0 ;  /* 0xc3b00000de007fae */ /* 0x000fe20008121848 */
[----:B------:R-:W-:Y:S02]  /*45fc0*/  IADD3.X R6, R7, UR7, RZ, P1, !PT ;  /* 0x0000000707067c10 */ /* 0x000fe40008ffe4ff */
        /* <DEDUP_REMOVED lines=20> */
[----:B------:R-:W-:Y:S01]  /*46110*/  IMAD.MOV.U32 R197, RZ, RZ, R6 ;  /* 0x000000ffffc57224 */ /* 0x000fe200078e0006 */
[----:B------:R-:W-:Y:S01]  /*46120*/  MOV R199, R7 ;  /* 0x0000000700c77202 */ /* 0x000fe20000000f00 */
[----:B------:R-:W-:Y:S01]  /*46130*/  IMAD.MOV.U32 R201, RZ, RZ, R252 ;  /* 0x000000ffffc97224 */ /* 0x000fe200078e00fc */
[----:B------:R-:W-:Y:S02]  /*46140*/  MOV R15, R14 ;  /* 0x0000000e000f7202 */ /* 0x000fe40000000f00 */
[----:B------:R1:W-:Y:S01]  /*46150*/  STL.64 [R1+0x800], R196 ;  /* 0x000800c401007387 */ /* 0x0003e20000100a00 */
[----:B------:R-:W-:-:S03]  /*46160*/  IMAD.MOV.U32 R14, RZ, RZ, R3 ;  /* 0x000000ffff0e7224 */ /* 0x000fc600078e0003 */
[----:B------:R1:W-:Y:S04]  /*46170*/  STL.64 [R1+0x7c0], R198 ;  /* 0x0007c0c601007387 */ /* 0x0003e80000100a00 */
[----:B------:R1:W-:Y:S04]  /*46180*/  STL.64 [R1+0x780], R200 ;  /* 0x000780c801007387 */ /* 0x0003e80000100a00 */
[----:B------:R1:W-:Y:S04]  /*46190*/  STL.64 [R1+0x740], R202 ;  /* 0x000740ca01007387 */ /* 0x0003e80000100a00 */
[----:B------:R1:W-:Y:S04]  /*461a0*/  STL.64 [R1+0x700], R204 ;  /* 0x000700cc01007387 */ /* 0x0003e80000100a00 */
[----:B------:R1:W-:Y:S04]  /*461b0*/  STL.64 [R1+0x6c0], R206 ;  /* 0x0006c0ce01007387 */ /* 0x0003e80000100a00 */
[----:B------:R1:W-:Y:S04]  /*461c0*/  STL.64 [R1+0x680], R208 ;  /* 0x000680d001007387 */ /* 0x0003e80000100a00 */
[----:B------:R1:W-:Y:S04]  /*461d0*/  LDGSTS.E [R0+-0x3c100], desc[UR8][R14.64], P0 ;  /* 0xc3f000000e007fae */ /* 0x0003e80008121848 */
[----:B------:R4:W-:Y:S04]  /*461e0*/  STL.64 [R1+0x640], R210 ;  /* 0x000640d201007387 */ /* 0x0009e80000100a00 */
[----:B------:R4:W-:Y:S01]  /*461f0*/  STL.64 [R1+0x600], R212 ;  /* 0x000600d401007387 */ /* 0x0009e20000100a00 */
[----:B-1----:R-:W-:-:S04]  /*46200*/  LOP3.LUT R0, R5, 0x70, RZ, 0x3c, !PT ;  /* 0x0000007005007812 */ /* 0x002fc800078e3cff */
[----:B------:R-:W-:-:S05]  /*46210*/  IADD3 R0, R0, 0x100000, R2 ;  /* 0x0010000000007810 */ /* 0x000fca0007ffe002 */
[----:B------:R1:W-:Y:S04]  /*46220*/  LDGSTS.E [R0+-0x3fc80], desc[UR8][R196.64], P0 ;  /* 0xc0380000c4007fae */ /* 0x0003e80008121848 */
[----:B------:R1:W-:Y:S04]  /*46230*/  LDGSTS.E [R0+-0x3f880], desc[UR8][R198.64], P0 ;  /* 0xc0780000c6007fae */ /* 0x0003e80008121848 */
[----:B------:R1:W-:Y:S04]  /*46240*/  LDGSTS.E [R0+-0x3f480], desc[UR8][R200.64], P0 ;  /* 0xc0b80000c8007fae */ /* 0x0003e80008121848 */
[----:B------:R1:W-:Y:S04]  /*46250*/  LDGSTS.E [R0+-0x3f080], desc[UR8][R202.64], P0 ;  /* 0xc0f80000ca007fae */ /* 0x0003e80008121848 */
[----:B------:R1:W-:Y:S04]  /*46260*/  LDGSTS.E [R0+-0x3ec80], desc[UR8][R204.64], P0 ;  /* 0xc1380000cc007fae */ /* 0x0003e80008121848 */
[----:B------:R1:W-:Y:S04]  /*46270*/  LDGSTS.E [R0+-0x3e880], desc[UR8][R206.64], P0 ;  /* 0xc1780000ce007fae */ /* 0x0003e80008121848 */
[----:B------:R1:W-:Y:S04]  /*46280*/  LDGSTS.E [R0+-0x3e480], desc[UR8][R208.64], P0 ;  /* 0xc1b80000d0007fae */ /* 0x0003e80008121848 */
[----:B------:R1:W-:Y:S04]  /*46290*/  LDGSTS.E [R0+-0x3e080], desc[UR8][R210.64], P0 ;  /* 0xc1f80000d2007fae */ /* 0x0003e80008121848 */
[----:B------:R1:W-:Y:S01]  /*462a0*/  LDGSTS.E [R0+-0x3dc80], desc[UR8][R212.64], P0 ;  /* 0xc2380000d4007fae */ /* 0x0003e20008121848 */
[----:B--2---:R-:W-:-:S04]  /*462b0*/  IADD3 R214, P1, R10, UR5, RZ ;  /* 0x000000050ad67c10 */ /* 0x004fc8000ff3e0ff */
[----:B------:R-:W-:-:S05]  /*462c0*/  IADD3.X R215, R11, UR7, RZ, P1, !PT ;  /* 0x000000070bd77c10 */ /* 0x000fca0008ffe4ff */
[----:B------:R1:W-:Y:S01]  /*462d0*/  LDGSTS.E [R0+-0x3d880], desc[UR8][R214.64], P0 ;  /* 0xc2780000d6007fae */ /* 0x0003e20008121848 */
[----:B---3--:R-:W-:-:S04]  /*462e0*/  IADD3 R10, P1, R8, UR5, RZ ;  /* 0x00000005080a7c10 */ /* 0x008fc8000ff3e0ff */
[----:B------:R-:W-:Y:S02]  /*462f0*/  IADD3.X R11, R9, UR7, RZ, P1, !PT ;  /* 0x00000007090b7c10 */ /* 0x000fe40008ffe4ff */
[----:B----4-:R-:W-:-:S03]  /*46300*/  IADD3 R8, P1, R192, UR5, RZ ;  /* 0x00000005c0087c10 */ /* 0x010fc6000ff3e0ff */
[----:B------:R1:W-:Y:S01]  /*46310*/  LDGSTS.E [R0+-0x3d480], desc[UR8][R10.64], P0 ;  /* 0xc2b800000a007fae */ /* 0x0003e20008121848 */
[----:B------:R-:W-:Y:S02]  /*46320*/  IADD3.X R9, R193, UR7, RZ, P1, !PT ;  /* 0x00000007c1097c10 */ /* 0x000fe40008ffe4ff */
[----:B------:R-:W-:-:S03]  /*46330*/  IADD3 R193, P1, R194, UR5, RZ ;  /* 0x00000005c2c17c10 */ /* 0x000fc6000ff3e0ff */
[----:B------:R1:W-:Y:S01]  /*46340*/  LDGSTS.E [R0+-0x3d080], desc[UR8][R8.64], P0 ;  /* 0xc2f8000008007fae */ /* 0x0003e20008121848 */
[----:B------:R-:W-:Y:S02]  /*46350*/  IADD3.X R192, R195, UR7, RZ, P1, !PT ;  /* 0x00000007c3c07c10 */ /* 0x000fe40008ffe4ff */
[----:B------:R-:W-:-:S04]  /*46360*/  IADD3 R194, P1, R236, UR5, RZ ;  /* 0x00000005ecc27c10 */ /* 0x000fc8000ff3e0ff */
[----:B------:R-:W-:Y:S02]  /*46370*/  IADD3.X R236, R237, UR7, RZ, P1, !PT ;  /* 0x00000007edec7c10 */ /* 0x000fe40008ffe4ff */
[----:B------:R-:W-:-:S04]  /*46380*/  IADD3 R195, P1, R220, UR5, RZ ;  /* 0x00000005dcc37c10 */ /* 0x000fc8000ff3e0ff */
[----:B------:R-:W-:Y:S02]  /*46390*/  IADD3.X R220, R221, UR7, RZ, P1, !PT ;  /* 0x00000007dddc7c10 */ /* 0x000fe40008ffe4ff */
[----:B------:R-:W-:Y:S01]  /*463a0*/  IADD3 R3, P1, R12, UR5, RZ ;  /* 0x000000050c037c10 */ /* 0x000fe2000ff3e0ff */
[----:B------:R-:W-:Y:S01]  /*463b0*/  IMAD.MOV.U32 R6, RZ, RZ, R193 ;  /* 0x000000ffff067224 */ /* 0x000fe200078e00c1 */
[----:B------:R-:W-:Y:S01]  /*463c0*/  MOV R7, R192 ;  /* 0x000000c000077202 */ /* 0x000fe20000000f00 */
[----:B------:R-:W-:Y:S01]  /*463d0*/  IMAD.MOV.U32 R237, RZ, RZ, R236 ;  /* 0x000000ffffed7224 */ /* 0x000fe200078e00ec */
[----:B------:R-:W-:Y:S01]  /*463e0*/  IADD3.X R12, R13, UR7, RZ, P1, !PT ;  /* 0x000000070d0c7c10 */ /* 0x000fe20008ffe4ff */
[----:B------:R1:W5:Y:S01]  /*463f0*/  LDL.LU R192, [R1+0x1d88] ;  /* 0x001d880001c07983 */ /* 0x0003620000300800 */
[----:B------:R-:W-:Y:S01]  /*46400*/  IMAD.MOV.U32 R236, RZ, RZ, R194 ;  /* 0x000000ffffec7224 */ /* 0x000fe200078e00c2 */
[----:B------:R-:W-:Y:S02]  /*46410*/  MOV R221, R220 ;  /* 0x000000dc00dd7202 */ /* 0x000fe40000000f00 */
[----:B------:R1:W5:Y:S01]  /*46420*/  LDL.LU R193, [R1+0x1d84] ;  /* 0x001d840001c17983 */ /* 0x0003620000300800 */
[----:B------:R-:W-:-:S03]  /*46430*/  IMAD.MOV.U32 R220, RZ, RZ, R195 ;  /* 0x000000ffffdc7224 */ /* 0x000fc600078e00c3 */
[----:B------:R2:W-:Y:S01]  /*46440*/  STL.64 [R1+0x5c0], R214 ;  /* 0x0005c0d601007387 */ /* 0x0005e20000100a00 */
[----:B------:R-:W-:-:S03]  /*46450*/  IMAD.MOV.U32 R13, RZ, RZ, R12 ;  /* 0x000000ffff0d7224 */ /* 0x000fc600078e000c */
[----:B------:R1:W5:Y:S01]  /*46460*/  LDL.LU R194, [R1+0x1d80] ;  /* 0x001d800001c27983 */ /* 0x0003620000300800 */
[----:B------:R-:W-:-:S03]  /*46470*/  MOV R12, R3 ;  /* 0x00000003000c7202 */ /* 0x000fc60000000f00 */
[----:B------:R3:W-:Y:S04]  /*46480*/  STL.64 [R1+0x580], R10 ;  /* 0x0005800a01007387 */ /* 0x0007e80000100a00 */
[----:B------:R1:W5:Y:S04]  /*46490*/  LDL.LU R195, [R1+0x1d7c] ;  /* 0x001d7c0001c37983 */ /* 0x0003680000300800 */
[----:B------:R4:W-:Y:S04]  /*464a0*/  STL.64 [R1+0x540], R8 ;  /* 0x0005400801007387 */ /* 0x0009e80000100a00 */
[----:B------:R1:W5:Y:S04]  /*464b0*/  LDL.LU R3, [R1+0x1d78] ;  /* 0x001d780001037983 */ /* 0x0003680000300800 */
[----:B------:R1:W-:Y:S04]  /*464c0*/  STL.64 [R1+0x500], R6 ;  /* 0x0005000601007387 */ /* 0x0003e80000100a00 */
[----:B------:R1:W5:Y:S04]  /*464d0*/  LDL.LU.64 R196, [R1+0x1d70] ;  /* 0x001d700001c47983 */ /* 0x0003680000300a00 */
        /* <DEDUP_REMOVED lines=8> */
[----:B--2---:R1:W5:Y:S04]  /*46560*/  LDL.LU.64 R214, [R1+0x1d28] ;  /* 0x001d280001d67983 */ /* 0x0043680000300a00 */
[----:B---3--:R1:W5:Y:S04]  /*46570*/  LDL.LU.64 R10, [R1+0x1d20] ;  /* 0x001d2000010a7983 */ /* 0x0083680000300a00 */
[----:B----4-:R1:W5:Y:S01]  /*46580*/  LDL.LU.64 R8, [R1+0x1d18] ;  /* 0x001d180001087983 */ /* 0x0103620000300a00 */
[----:B------:R-:W-:-:S03]  /*46590*/  UIADD3 UR10, UR10, 0x1, URZ ;  /* 0x000000010a0a7890 */ /* 0x000fc6000fffe03f */
[----:B------:R1:W-:Y:S01]  /*465a0*/  LDGSTS.E [R0+-0x3cc80], desc[UR8][R6.64], P0 ;  /* 0xc338000006007fae */ /* 0x0003e20008121848 */
[----:B------:R-:W-:-:S03]  /*465b0*/  UISETP.NE.U32.AND UP0, UPT, UR10, UR42, UPT ;  /* 0x0000002a0a00728c */ /* 0x000fc6000bf05070 */
[----:B------:R1:W-:Y:S04]  /*465c0*/  LDGSTS.E [R0+-0x3c880], desc[UR8][R236.64], P0 ;  /* 0xc3780000ec007fae */ /* 0x0003e80008121848 */
[----:B------:R1:W-:Y:S04]  /*465d0*/  LDGSTS.E [R0+-0x3c480], desc[UR8][R220.64], P0 ;  /* 0xc3b80000dc007fae */ /* 0x0003e80008121848 */
[----:B------:R1:W-:Y:S01]  /*465e0*/  LDGSTS.E [R0+-0x3c080], desc[UR8][R12.64], P0 ;  /* 0xc3f800000c007fae */ /* 0x0003e20008121848 */
[----:B------:R-:W-:-:S03]  /*465f0*/  PLOP3.LUT P0, PT, PT, PT, UP0, 0x80, 0x0 ;  /* 0x000000000000781c */ /* 0x000fc60003f0f008 */
[----:B------:R-:W0:Y:S10]  /*46600*/  LDGDEPBAR ;  /* 0x00000000000079af */ /* 0x000e340000000000 */
[----:B-1----:R-:W-:Y:S05]  /*46610*/  @P0 BRA `(.L_x_1) ;  /* 0xfffffe4c00300947 */ /* 0x002fea000383ffff */
.L_x_0:
[----:B------:R-:W2:Y:S01]  /*46620*/  LDL.LU R12, [R1+0x400] ;  /* 0x00040000010c7983 */ /* 0x000ea20000300800 */
[----:B------:R-:W-:-:S04]  /*46630*/  DEPBAR.LE SB0, 0x0 ;  /* 0x000080000000791a */ /* 0x000fc80000000000 */
[----:B------:R-:W2:Y:S01]  /*46640*/  LDL.LU R13, [R1+0x408] ;  /* 0x00040800010d7983 */ /* 0x000ea20000300800 */
[----:B------:R-:W-:Y:S01]  /*46650*/  ULDC UR5, c[0x0][0x22c] ;  /* 0x00008b0000057ab9 */ /* 0x000fe20000000800 */
[----:B------:R-:W1:Y:S01]  /*46660*/  LDC R240, c[0x0][0x244] ;  /* 0x00009100fff07b82 */ /* 0x000e620000000800 */
[----:B------:R-:W-:Y:S01]  /*46670*/  ULDC.64 UR6, c[0x0][0x220] ;  /* 0x0000880000067ab9 */ /* 0x000fe20000000a00 */
[----:B------:R-:W2:Y:S01]  /*46680*/  LDL.LU R14, [R1+0x300] ;  /* 0x00030000010e7983 */ /* 0x000ea20000300800 */
[----:B------:R-:W-:Y:S01]  /*46690*/  ULDC UR4, c[0x0][0x22c] ;  /* 0x00008b0000047ab9 */ /* 0x000fe20000000800 */
[----:B------:R-:W-:Y:S01]  /*466a0*/  ULDC.64 UR24, c[0x0][0x228] ;  /* 0x00008a0000187ab9 */ /* 0x000fe20000000a00 */
[----:B------:R-:W-:Y:S01]  /*466b0*/  ULDC UR28, c[0x0][0x248] ;  /* 0x00009200001c7ab9 */ /* 0x000fe20000000800 */
[----:B------:R-:W2:Y:S01]  /*466c0*/  LDL.LU R15, [R1+0x308] ;  /* 0x00030800010f7983 */ /* 0x000ea20000300800 */
[----:B------:R-:W-:Y:S01]  /*466d0*/  ULDC.64 UR14, c[0x0][0x228] ;  /* 0x00008a00000e7ab9 */ /* 0x000fe20000000a00 */
[----:B------:R-:W-:Y:S01]  /*466e0*/  ULDC.64 UR12, c[0x0][0x228] ;  /* 0x00008a00000c7ab9 */ /* 0x000fe20000000a00 */
[----:B------:R-:W-:Y:S01]  /*466f0*/  ULDC.64 UR22, c[0x0][0x228] ;  /* 0x00008a0000167ab9 */ /* 0x000fe20000000a00 */
[----:B------:R-:W3:Y:S01]  /*46700*/  S2R R0, SR_TID.X ;  /* 0x0000000000007919 */ /* 0x000ee20000002100 */
[----:B------:R-:W-:Y:S01]  /*46710*/  ULDC.64 UR20, c[0x0][0x228] ;  /* 0x00008a0000147ab9 */ /* 0x000fe20000000a00 */
[----:B------:R-:W-:Y:S01]  /*46720*/  ULDC.64 UR18, c[0x0][0x228] ;  /* 0x00008a0000127ab9 */ /* 0x000fe20000000a00 */
[----:B------:R-:W-:Y:S01]  /*46730*/  ULDC.64 UR16, c[0x0][0x228] ;  /* 0x00008a0000107ab9 */ /* 0x000fe20000000a00 */
[----:B------:R-:W4:Y:S01]  /*46740*/  S2R R6, SR_TID.X ;  /* 0x0000000000067919 */ /* 0x000f220000002100 */
[----:B------:R-:W-:Y:S01]  /*46750*/  ULDC.64 UR26, c[0x0][0x228] ;  /* 0x00008a00001a7ab9 */ /* 0x000fe20000000a00 */
[C---:B---3-5:R-:W-:Y:S01]  /*46760*/  IMAD.SHL.U32 R4, R0.reuse, 0x10, RZ ;  /* 0x0000001000047824 */ /* 0x068fe200078e00ff */
[C---:B------:R-:W-:Y:S01]  /*46770*/  LOP3.LUT R5, R0.reuse, 0x60, RZ, 0xc0, !PT ;  /* 0x0000006000057812 */ /* 0x040fe200078ec0ff */
[----:B------:R-:W-:Y:S01]  /*46780*/  IMAD.SHL.U32 R2, R0, 0x40, RZ ;  /* 0x0000004000027824 */ /* 0x000fe200078e00ff */
[----:B----4-:R-:W-:-:S02]  /*46790*/  LOP3.LUT R6, R6, 0x7f, RZ, 0xc0, !PT ;  /* 0x0000007f06067812 */ /* 0x010fc400078ec0ff */
[----:B------:R-:W-:Y:S02]  /*467a0*/  LOP3.LUT R4, R4, 0xf0, RZ, 0xc0, !PT ;  /* 0x000000f004047812 */ /* 0x000fe400078ec0ff */
[----:B------:R-:W-:Y:S02]  /*467b0*/  LOP3.LUT R2, R2, 0x400, RZ, 0xc0, !PT ;  /* 0x0000040002027812 */ /* 0x000fe400078ec0ff */
[----:B------:R-:W-:Y:S01]  /*467c0*/  LEA R252, R6, UR11, 0x4 ;  /* 0x0000000b06fc7c11 */ /* 0x000fe2000f8e20ff */
[----:B------:R-:W-:Y:S01]  /*467d0*/  BAR.SYNC.DEFER_BLOCKING 0x0 ;  /* 0x0000000000007b1d */ /* 0x000fe20000010000 */
[----:B------:R-:W-:Y:S01]  /*467e0*/  IADD3 R0, R2, UR11, R4 ;  /* 0x0000000b02007c10 */ /* 0x000fe2000fffe004 */
[C---:B------:R-:W-:Y:S01]  /*467f0*/  VIADD R4, R3.reuse, 0x2 ;  /* 0x0000000203047836 */ /* 0x040fe20000000000 */
[----:B------:R-:W-:-:S03]  /*46800*/  IADD3 R2, R3, 0x1, RZ ;  /* 0x0000000103027810 */ /* 0x000fc60007ffe0ff */
[----:B------:R-:W-:Y:S01]  /*46810*/  IMAD R0, R5, 0x8, R0 ;  /* 0x0000000805007824 */ /* 0x000fe200078e0200 */
[----:B------:R-:W-:Y:S01]  /*46820*/  ISETP.GE.AND P2, PT, R4, UR5, PT ;  /* 0x0000000504007c0c */ /* 0x000fe2000bf46270 */
[----:B------:R-:W-:Y:S01]  /*46830*/  IMAD R244, R3, UR28, RZ ;  /* 0x0000001c03f47c24 */ /* 0x000fe2000f8e02ff */
[----:B------:R-:W3:Y:S01]  /*46840*/  LDL.LU R4, [R1+0x200] ;  /* 0x0002000001047983 */ /* 0x000ee20000300800 */
[----:B------:R-:W-:Y:S01]  /*46850*/  ISETP.GE.AND P3, PT, R2, UR4, PT ;  /* 0x0000000402007c0c */ /* 0x000fe2000bf66270 */
[----:B------:R-:W-:Y:S01]  /*46860*/  ULDC.64 UR4, c[0x0][0x228] ;  /* 0x00008a0000047ab9 */ /* 0x000fe20000000a00 */
[----:B------:R-:W-:Y:S01]  /*46870*/  ULDC.64 UR10, c[0x0][0x228] ;  /* 0x00008a00000a7ab9 */ /* 0x000fe20000000a00 */
[----:B------:R-:W3:Y:S04]  /*46880*/  LDL.LU R5, [R1+0x208] ;  /* 0x0002080001057983 */ /* 0x000ee80000300800 */
[----:B------:R-:W3:Y:S04]  /*46890*/  LDL.LU R6, [R1+0x100] ;  /* 0x0001000001067983 */ /* 0x000ee80000300800 */
[----:B------:R-:W3:Y:S04]  /*468a0*/  LDL.LU R7, [R1+0x108] ;  /* 0x0001080001077983 */ /* 0x000ee80000300800 */
[----:B--2---:R-:W-:Y:S01]  /*468b0*/  STSM.16.M88.4 [R0], R12 ;  /* 0x0000000c00007844 */ /* 0x004fe20000000200 */
[----:B------:R-:W-:Y:S06]  /*468c0*/  BAR.SYNC.DEFER_BLOCKING 0x0 ;  /* 0x0000000000007b1d */ /* 0x000fec0000010000 */
[----:B------:R-:W2:Y:S02]  /*468d0*/  LDS.128 R16, [R252] ;  /* 0x00000000fc107984 */ /* 0x000ea40000000c00 */
[----:B------:R-:W-:Y:S06]  /*468e0*/  BAR.SYNC.DEFER_BLOCKING 0x0 ;  /* 0x0000000000007b1d */ /* 0x000fec0000010000 */
[----:B--2---:R-:W-:Y:S04]  /*468f0*/  STL [R1+0x504], R17 ;  /* 0x0005041101007387 */ /* 0x004fe80000100800 */
[----:B------:R-:W-:Y:S04]  /*46900*/  STL.64 [R1+0x508], R18 ;  /* 0x0005081201007387 */ /* 0x000fe80000100a00 */
[----:B------:R-:W2:Y:S04]  /*46910*/  LDL.LU R12, [R1] ;  /* 0x00000000010c7983 */ /* 0x000ea80000300800 */
[----:B------:R-:W2:Y:S04]  /*46920*/  LDL.LU R13, [R1+0x8] ;  /* 0x00000800010d7983 */ /* 0x000ea80000300800 */
[----:B---3--:R-:W-:Y:S01]  /*46930*/  STSM.16.M88.4 [R0], R4 ;  /* 0x0000000400007844 */ /* 0x008fe20000000200 */
[----:B------:R-:W-:Y:S01]  /*46940*/  MOV R246, R16 ;  /* 0x0000001000f67202 */ /* 0x000fe20000000f00 */
[----:B------:R-:W-:Y:S01]  /*46950*/  BAR.SYNC.DEFER_BLOCKING 0x0 ;  /* 0x0000000000007b1d */ /* 0x000fe20000010000 */
[----:B------:R-:W-:-:S02]  /*46960*/  IMAD.MOV.U32 R14, RZ, RZ, R152 ;  /* 0x000000ffff0e7224 */ /* 0x000fc400078e0098 */
[----:B------:R-:W-:-:S03]  /*46970*/  IMAD.MOV.U32 R15, RZ, RZ, R154 ;  /* 0x000000ffff0f7224 */ /* 0x000fc600078e009a */
[----:B------:R-:W3:Y:S02]  /*46980*/  LDS.128 R16, [R252] ;  /* 0x00000000fc107984 */ /* 0x000ee40000000c00 */
[----:B------:R-:W-:Y:S06]  /*46990*/  BAR.SYNC.DEFER_BLOCKING 0x0 ;  /* 0x0000000000007b1d */ /* 0x000fec0000010000 */
[----:B---3--:R-:W-:Y:S04]  /*469a0*/  STL [R1+0x524], R17 ;  /* 0x0005241101007387 */ /* 0x008fe80000100800 */
[----:B------:R-:W-:Y:S04]  /*469b0*/  STL.64 [R1+0x528], R18 ;  /* 0x0005281201007387 */ /* 0x000fe80000100a00 */
[----:B--2---:R-:W-:Y:S01]  /*469c0*/  STSM.16.M88.4 [R0], R12 ;  /* 0x0000000c00007844 */ /* 0x004fe20000000200 */
[----:B------:R-:W-:Y:S06]  /*469d0*/  BAR.SYNC.DEFER_BLOCKING 0x0 ;  /* 0x0000000000007b1d */ /* 0x000fec0000010000 */
[----:B------:R-:W2:Y:S04]  /*469e0*/  LDS.128 R12, [R252] ;  /* 0x00000000fc0c7984 */ /* 0x000ea80000000c00 */
[----:B--2---:R2:W-:Y:S04]  /*469f0*/  STL.64 [R1+0x510], R12 ;  /* 0x0005100c01007387 */ /* 0x0045e80000100a00 */
[----:B------:R3:W-:Y:S04]  /*46a00*/  STL.64 [R1+0x518], R14 ;  /* 0x0005180e01007387 */ /* 0x0007e80000100a00 */
[----:B--2---:R-:W2:Y:S04]  /*46a10*/  LDL.LU R12, [R1+0x404] ;  /* 0x00040400010c7983 */ /* 0x004ea80000300800 */
[----:B------:R-:W2:Y:S04]  /*46a20*/  LDL.LU R13, [R1+0x40c] ;  /* 0x00040c00010d7983 */ /* 0x000ea80000300800 */
[----:B---3--:R-:W2:Y:S04]  /*46a30*/  LDL.LU R14, [R1+0x304] ;  /* 0x00030400010e7983 */ /* 0x008ea80000300800 */
[----:B------:R-:W2:Y:S01]  /*46a40*/  LDL.LU R15, [R1+0x30c] ;  /* 0x00030c00010f7983 */ /* 0x000ea20000300800 */
[----:B------:R-:W-:Y:S01]  /*46a50*/  BAR.SYNC.DEFER_BLOCKING 0x0 ;  /* 0x0000000000007b1d */ /* 0x000fe20000010000 */
[----:B------:R-:W-:Y:S01]  /*46a60*/  MOV R4, R88 ;  /* 0x0000005800047202 */ /* 0x000fe20000000f00 */
[----:B------:R-:W-:Y:S01]  /*46a70*/  IMAD.MOV.U32 R5, RZ, RZ, R90 ;  /* 0x000000ffff057224 */ /* 0x000fe200078e005a */
[----:B------:R-:W-:Y:S01]  /*46a80*/  MOV R7, R26 ;  /* 0x0000001a00077202 */ /* 0x000fe20000000f00 */
[----:B------:R-:W-:-:S05]  /*46a90*/  IMAD.MOV.U32 R6, RZ, RZ, R24 ;  /* 0x000000ffff067224 */ /* 0x000fca00078e0018 */
[----:B------:R3:W-:Y:S01]  /*46aa0*/  STSM.16.M88.4 [R0], R4 ;  /* 0x0000000400007844 */ /* 0x0007e20000000200 */
[----:B------:R-:W-:Y:S01]  /*46ab0*/  IMAD.MOV.U32 R245, RZ, RZ, R16 ;  /* 0x000000fffff57224 */ /* 0x000fe200078e0010 */
[----:B------:R-:W-:Y:S06]  /*46ac0*/  BAR.SYNC.DEFER_BLOCKING 0x0 ;  /* 0x0000000000007b1d */ /* 0x000fec0000010000 */
[----:B---3--:R-:W3:Y:S04]  /*46ad0*/  LDL.LU R4, [R1+0x204] ;  /* 0x0002040001047983 */ /* 0x008ee80000300800 */
[----:B------:R-:W3:Y:S04]  /*46ae0*/  LDL.LU R5, [R1+0x20c] ;  /* 0x00020c0001057983 */ /* 0x000ee80000300800 */
[----:B------:R-:W3:Y:S04]  /*46af0*/  LDL.LU R6, [R1+0x104] ;  /* 0x0001040001067983 */ /* 0x000ee80000300800 */
[----:B------:R-:W4:Y:S01]  /*46b00*/  LDS.128 R16, [R252] ;  /* 0x00000000fc107984 */ /* 0x000f220000000c00 */
[----:B------:R-:W-:Y:S06]  /*46b10*/  BAR.SYNC.DEFER_BLOCKING 0x0 ;  /* 0x0000000000007b1d */ /* 0x000fec0000010000 */
[----:B------:R-:W3:Y:S04]  /*46b20*/  LDL.LU R7, [R1+0x10c] ;  /* 0x00010c0001077983 */ /* 0x000ee80000300800 */
[----:B----4-:R-:W-:Y:S04]  /*46b30*/  STL.64 [R1+0x300], R16 ;  /* 0x0003001001007387 */ /* 0x010fe80000100a00 */
[----:B------:R-:W-:Y:S04]  /*46b40*/  STL.64 [R1+0x308], R18 ;  /* 0x0003081201007387 */ /* 0x000fe80000100a00 */
[----:B--2---:R-:W-:Y:S01]  /*46b50*/  STSM.16.M88.4 [R0], R12 ;  /* 0x0000000c00007844 */ /* 0x004fe20000000200 */
[----:B------:R-:W-:Y:S06]  /*46b60*/  BAR.SYNC.DEFER_BLOCKING 0x0 ;  /* 0x0000000000007b1d */ /* 0x000fec0000010000 */
[----:B------:R-:W2:Y:S02]  /*46b70*/  LDS.128 R12, [R252] ;  /* 0x00000000fc0c7984 */ /* 0x000ea40000000c00 */
[----:B------:R-:W-:Y:S06]  /*46b80*/  BAR.SYNC.DEFER_BLOCKING 0x0 ;  /* 0x0000000000007b1d */ /* 0x000fec0000010000 */
[----:B--2---:R2:W-:Y:S04]  /*46b90*/  STL.64 [R1+0x200], R12 ;  /* 0x0002000c01007387 */ /* 0x0045e80000100a00 */
[----:B------:R4:W-:Y:S04]  /*46ba0*/  STL.64 [R1+0x208], R14 ;  /* 0x0002080e01007387 */ /* 0x0009e80000100a00 */
[----:B--2---:R-:W2:Y:S04]  /*46bb0*/  LDL.LU R12, [R1+0x4] ;  /* 0x00000400010c7983 */ /* 0x004ea80000300800 */
[----:B------:R-:W2:Y:S04]  /*46bc0*/  LDL.LU R13, [R1+0xc] ;  /* 0x00000c00010d7983 */ /* 0x000ea80000300800 */
[----:B---3--:R-:W-:Y:S01]  /*46bd0*/  STSM.16.M88.4 [R0], R4 ;  /* 0x0000000400007844 */ /* 0x008fe20000000200 */
[----:B------:R-:W-:Y:S01]  /*46be0*/  BAR.SYNC.DEFER_BLOCKING 0x0 ;  /* 0x0000000000007b1d */ /* 0x000fe20000010000 */
[----:B----4-:R-:W-:Y:S01]  /*46bf0*/  IMAD.MOV.U32 R14, RZ, RZ, R153 ;  /* 0x000000ffff0e7224 */ /* 0x010fe200078e0099 */
[----:B------:R-:W-:-:S04]  /*46c00*/  MOV R15, R155 ;  /* 0x0000009b000f7202 */ /* 0x000fc80000000f00 */
[----:B------:R-:W3:Y:S02]  /*46c10*/  LDS.128 R16, [R252] ;  /* 0x00000000fc107984 */ /* 0x000ee40000000c00 */
[----:B------:R-:W-:Y:S06]  /*46c20*/  BAR.SYNC.DEFER_BLOCKING 0x0 ;  /* 0x0000000000007b1d */ /* 0x000fec0000010000 */
[----:B---3--:R-:W-:Y:S04]  /*46c30*/  STL.64 [R1+0x100], R16 ;  /* 0x0001001001007387 */ /* 0x008fe80000100a00 */
[----:B------:R-:W-:Y:S04]  /*46c40*/  STL.64 [R1+0x108], R18 ;  /* 0x0001081201007387 */ /* 0x000fe80000100a00 */
[----:B--2---:R-:W-:Y:S01]  /*46c50*/  STSM.16.M88.4 [R0], R12 ;  /* 0x0000000c00007844 */ /* 0x004fe20000000200 */
[----:B------:R-:W-:Y:S06]  /*46c60*/  BAR.SYNC.DEFER_BLOCKING 0x0 ;  /* 0x0000000000007b1d */ /* 0x000fec0000010000 */
[----:B------:R-:W2:Y:S04]  /*46c70*/  LDS.128 R12, [R252] ;  /* 0x00000000fc0c7984 */ /* 0x000ea80000000c00 */
[----:B--2---:R2:W-:Y:S04]  /*46c80*/  STL.64 [R1], R12 ;  /* 0x0000000c01007387 */ /* 0x0045e80000100a00 */
[----:B------:R3:W-:Y:S04]  /*46c90*/  STL.64 [R1+0x8], R14 ;  /* 0x0000080e01007387 */ /* 0x0007e80000100a00 */
[----:B--2---:R-:W2:Y:S04]  /*46ca0*/  LDL.LU R12, [R1+0x410] ;  /* 0x00041000010c7983 */ /* 0x004ea80000300800 */
[----:B------:R-:W2:Y:S04]  /*46cb0*/  LDL.LU R13, [R1+0x418] ;  /* 0x00041800010d7983 */ /* 0x000ea80000300800 */
[----:B---3--:R-:W2:Y:S04]  /*46cc0*/  LDL.LU R14, [R1+0x310] ;  /* 0x00031000010e7983 */ /* 0x008ea80000300800 */
[----:B------:R-:W2:Y:S01]  /*46cd0*/  LDL.LU R15, [R1+0x318] ;  /* 0x00031800010f7983 */ /* 0x000ea20000300800 */
[----:B------:R-:W-:Y:S01]  /*46ce0*/  BAR.SYNC.DEFER_BLOCKING 0x0 ;  /* 0x0000000000007b1d */ /* 0x000fe20000010000 */
[----:B------:R-:W-:Y:S01]  /*46cf0*/  IMAD.MOV.U32 R4, RZ, RZ, R89 ;  /* 0x000000ffff047224 */ /* 0x000fe200078e0059 */
[----:B------:R-:W-:Y:S01]  /*46d00*/  MOV R6, R25 ;  /* 0x0000001900067202 */ /* 0x000fe20000000f00 */
[----:B------:R-:W-:-:S02]  /*46d10*/  IMAD.MOV.U32 R5, RZ, RZ, R91 ;  /* 0x000000ffff057224 */ /* 0x000fc400078e005b */
[----:B------:R-:W-:-:S05]  /*46d20*/  IMAD.MOV.U32 R7, RZ, RZ, R27 ;  /* 0x000000ffff077224 */ /* 0x000fca00078e001b */
[----:B------:R3:W-:Y:S01]  /*46d30*/  STSM.16.M88.4 [R0], R4 ;  /* 0x0000000400007844 */ /* 0x0007e20000000200 */
[----:B------:R-:W-:Y:S06]  /*46d40*/  BAR.SYNC.DEFER_BLOCKING 0x0 ;  /* 0x0000000000007b1d */ /* 0x000fec0000010000 */
[----:B---3--:R-:W3:Y:S04]  /*46d50*/  LDL.LU R4, [R1+0x210] ;  /* 0x0002100001047983 */ /* 0x008ee80000300800 */
[----:B------:R-:W3:Y:S04]  /*46d60*/  LDL.LU R5, [R1+0x218] ;  /* 0x0002180001057983 */ /* 0x000ee80000300800 */
[----:B------:R-:W3:Y:S04]  /*46d70*/  LDL.LU R6, [R1+0x110] ;  /* 0x0001100001067983 */ /* 0x000ee80000300800 */
[----:B------:R-:W4:Y:S01]  /*46d80*/  LDS.128 R248, [R252] ;  /* 0x00000000fcf87984 */ /* 0x000f220000000c00 */
[----:B------:R-:W-:Y:S06]  /*46d90*/  BAR.SYNC.DEFER_BLOCKING 0x0 ;  /* 0x0000000000007b1d */ /* 0x000fec0000010000 */
[----:B------:R-:W3:Y:S04]  /*46da0*/  LDL.LU R7, [R1+0x118] ;  /* 0x0001180001077983 */ /* 0x000ee80000300800 */
[----:B----4-:R-:W-:Y:S04]  /*46db0*/  STL [R1+0x1d28], R249 ;  /* 0x001d28f901007387 */ /* 0x010fe80000100800 */
[----:B------:R-:W-:Y:S04]  /*46dc0*/  STL [R1+0x1d24], R250 ;  /* 0x001d24fa01007387 */ /* 0x000fe80000100800 */
[----:B------:R-:W-:Y:S04]  /*46dd0*/  STL [R1+0x1d20], R251 ;  /* 0x001d20fb01007387 */ /* 0x000fe80000100800 */
        /* <DEDUP_REMOVED lines=635> */
[----:B------:R-:W3:Y:S04]  /*49590*/  LDL.LU R7, [R1+0x198] ;  /* 0x0001980001077983 */ /* 0x000ee80000300800 */
[----:B------:R-:W4:Y:S01]  /*495a0*/  LDS.128 R236, [R252] ;  /* 0x00000000fcec7984 */ /* 0x000f220000000c00 */
[----:B------:R-:W-:Y:S06]  /*495b0*/  BAR.SYNC.DEFER_BLOCKING 0x0 ;  /* 0x0000000000007b1d */ /* 0x000fec0000010000 */
[----:B----4-:R-:W-:Y:S04]  /*495c0*/  STL [R1+0x1d1c], R238 ;  /* 0x001d1cee01007387 */ /* 0x010fe80000100800 */
[----:B------:R-:W-:Y:S04]  /*495d0*/  STL [R1+0x1d18], R239 ;  /* 0x001d18ef01007387 */ /* 0x000fe80000100800 */
[----:B--2---:R2:W-:Y:S01]  /*495e0*/  STSM.16.M88.4 [R0], R12 ;  /* 0x0000000c00007844 */ /* 0x0045e20000000200 */
[----:B------:R-:W-:Y:S06]  /*495f0*/  BAR.SYNC.DEFER_BLOCKING 0x0 ;  /* 0x0000000000007b1d */ /* 0x000fec0000010000 */
[----:B--2---:R-:W2:Y:S04]  /*49600*/  LDL.LU R12, [R1+0x90] ;  /* 0x00009000010c7983 */ /* 0x004ea80000300800 */
[----:B------:R-:W2:Y:S04]  /*49610*/  LDL.LU R13, [R1+0x98] ;  /* 0x00009800010d7983 */ /* 0x000ea80000300800 */
[----:B------:R-:W4:Y:S01]  /*49620*/  LDS.128 R232, [R252] ;  /* 0x00000000fce87984 */ /* 0x000f220000000c00 */
[----:B------:R-:W-:Y:S06]  /*49630*/  BAR.SYNC.DEFER_BLOCKING 0x0 ;  /* 0x0000000000007b1d */ /* 0x000fec0000010000 */
[----:B---3--:R3:W-:Y:S02]  /*49640*/  STSM.16.M88.4 [R0], R4 ;  /* 0x0000000400007844 */ /* 0x0087e40000000200 */
[----:B------:R-:W-:Y:S01]  /*49650*/  BAR.SYNC.DEFER_BLOCKING 0x0 ;  /* 0x0000000000007b1d */ /* 0x000fe20000010000 */
[----:B------:R-:W-:Y:S01]  /*49660*/  IMAD.MOV.U32 R14, RZ, RZ, R188 ;  /* 0x000000ffff0e7224 */ /* 0x000fe200078e00bc */
[----:B------:R-:W-:-:S04]  /*49670*/  MOV R15, R190 ;  /* 0x000000be000f7202 */ /* 0x000fc80000000f00 */
[----:B------:R-:W4:Y:S02]  /*49680*/  LDS.128 R228, [R252] ;  /* 0x00000000fce47984 */ /* 0x000f240000000c00 */
[----:B------:R-:W-:Y:S01]  /*49690*/  BAR.SYNC.DEFER_BLOCKING 0x0 ;  /* 0x0000000000007b1d */ /* 0x000fe20000010000 */
[----:B---3--:R-:W-:Y:S01]  /*496a0*/  IMAD.MOV.U32 R4, RZ, RZ, R124 ;  /* 0x000000ffff047224 */ /* 0x008fe200078e007c */
[----:B------:R-:W-:Y:S01]  /*496b0*/  MOV R6, R60 ;  /* 0x0000003c00067202 */ /* 0x000fe20000000f00 */
[----:B------:R-:W-:Y:S02]  /*496c0*/  IMAD.MOV.U32 R5, RZ, RZ, R126 ;  /* 0x000000ffff057224 */ /* 0x000fe400078e007e */
[----:B------:R-:W-:Y:S01]  /*496d0*/  IMAD.MOV.U32 R7, RZ, RZ, R62 ;  /* 0x000000ffff077224 */ /* 0x000fe200078e003e */
[----:B--2---:R-:W-:Y:S02]  /*496e0*/  STSM.16.M88.4 [R0], R12 ;  /* 0x0000000c00007844 */ /* 0x004fe40000000200 */
[----:B------:R-:W-:Y:S06]  /*496f0*/  BAR.SYNC.DEFER_BLOCKING 0x0 ;  /* 0x0000000000007b1d */ /* 0x000fec0000010000 */
[----:B------:R-:W2:Y:S02]  /*49700*/  LDS.128 R220, [R252] ;  /* 0x00000000fcdc7984 */ /* 0x000ea40000000c00 */
[----:B------:R-:W-:Y:S06]  /*49710*/  BAR.SYNC.DEFER_BLOCKING 0x0 ;  /* 0x0000000000007b1d */ /* 0x000fec0000010000 */
[----:B------:R3:W-:Y:S02]  /*49720*/  STSM.16.M88.4 [R0], R4 ;  /* 0x0000000400007844 */ /* 0x0007e40000000200 */
[----:B------:R-:W-:Y:S06]  /*49730*/  BAR.SYNC.DEFER_BLOCKING 0x0 ;  /* 0x0000000000007b1d */ /* 0x000fec0000010000 */
[----:B---3--:R-:W3:Y:S04]  /*49740*/  LDL.LU R4, [R1+0x494] ;  /* 0x0004940001047983 */ /* 0x008ee80000300800 */
[----:B------:R-:W3:Y:S04]  /*49750*/  LDL.LU R5, [R1+0x49c] ;  /* 0x00049c0001057983 */ /* 0x000ee80000300800 */
[----:B------:R-:W3:Y:S04]  /*49760*/  LDL.LU R6, [R1+0x394] ;  /* 0x0003940001067983 */ /* 0x000ee80000300800 */
[----:B------:R-:W3:Y:S04]  /*49770*/  LDL.LU R7, [R1+0x39c] ;  /* 0x00039c0001077983 */ /* 0x000ee80000300800 */
[----:B------:R-:W4:Y:S04]  /*49780*/  LDL.LU R12, [R1+0x294] ;  /* 0x00029400010c7983 */ /* 0x000f280000300800 */
[----:B------:R-:W4:Y:S04]  /*49790*/  LDL.LU R13, [R1+0x29c] ;  /* 0x00029c00010d7983 */ /* 0x000f280000300800 */
[----:B------:R-:W4:Y:S04]  /*497a0*/  LDL.LU R14, [R1+0x194] ;  /* 0x00019400010e7983 */ /* 0x000f280000300800 */
[----:B------:R-:W4:Y:S04]  /*497b0*/  LDL.LU R15, [R1+0x19c] ;  /* 0x00019c00010f7983 */ /* 0x000f280000300800 */
[----:B------:R-:W2:Y:S01]  /*497c0*/  LDS.128 R184, [R252] ;  /* 0x00000000fcb87984 */ /* 0x000ea20000000c00 */
[----:B------:R-:W-:Y:S06]  /*497d0*/  BAR.SYNC.DEFER_BLOCKING 0x0 ;  /* 0x0000000000007b1d */ /* 0x000fec0000010000 */
[----:B---3--:R-:W-:Y:S02]  /*497e0*/  STSM.16.M88.4 [R0], R4 ;  /* 0x0000000400007844 */ /* 0x008fe40000000200 */
[----:B------:R-:W-:Y:S06]  /*497f0*/  BAR.SYNC.DEFER_BLOCKING 0x0 ;  /* 0x0000000000007b1d */ /* 0x000fec0000010000 */
[----:B------:R-:W3:Y:S02]  /*49800*/  LDS.128 R4, [R252] ;  /* 0x00000000fc047984 */ /* 0x000ee40000000c00 */
[----:B------:R-:W-:Y:S06]  /*49810*/  BAR.SYNC.DEFER_BLOCKING 0x0 ;  /* 0x0000000000007b1d */ /* 0x000fec0000010000 */
[----:B----4-:R4:W-:Y:S02]  /*49820*/  STSM.16.M88.4 [R0], R12 ;  /* 0x0000000c00007844 */ /* 0x0109e40000000200 */
[----:B------:R-:W-:Y:S06]  /*49830*/  BAR.SYNC.DEFER_BLOCKING 0x0 ;  /* 0x0000000000007b1d */ /* 0x000fec0000010000 */
[----:B----4-:R-:W4:Y:S04]  /*49840*/  LDL.LU R12, [R1+0x94] ;  /* 0x00009400010c7983 */ /* 0x010f280000300800 */
[----:B------:R-:W4:Y:S04]  /*49850*/  LDL.LU R13, [R1+0x9c] ;  /* 0x00009c00010d7983 */ /* 0x000f280000300800 */
[----:B------:R-:W3:Y:S01]  /*49860*/  LDS.128 R24, [R252] ;  /* 0x00000000fc187984 */ /* 0x000ee20000000c00 */
[----:B------:R-:W-:Y:S01]  /*49870*/  IMAD.MOV.U32 R14, RZ, RZ, R189 ;  /* 0x000000ffff0e7224 */ /* 0x000fe200078e00bd */
[----:B------:R-:W-:Y:S01]  /*49880*/  MOV R15, R191 ;  /* 0x000000bf000f7202 */ /* 0x000fe20000000f00 */
[----:B------:R-:W-:Y:S01]  /*49890*/  BAR.SYNC.DEFER_BLOCKING 0x0 ;  /* 0x0000000000007b1d */ /* 0x000fe20000010000 */
[----:B------:R-:W-:Y:S01]  /*498a0*/  IMAD.MOV.U32 R16, RZ, RZ, R125 ;  /* 0x000000ffff107224 */ /* 0x000fe200078e007d */
[----:B------:R-:W-:Y:S01]  /*498b0*/  MOV R18, R61 ;  /* 0x0000003d00127202 */ /* 0x000fe20000000f00 */
[----:B------:R-:W-:-:S02]  /*498c0*/  IMAD.MOV.U32 R17, RZ, RZ, R127 ;  /* 0x000000ffff117224 */ /* 0x000fc400078e007f */
[----:B------:R-:W-:Y:S01]  /*498d0*/  IMAD.MOV.U32 R19, RZ, RZ, R63 ;  /* 0x000000ffff137224 */ /* 0x000fe200078e003f */
[----:B----4-:R-:W-:Y:S02]  /*498e0*/  STSM.16.M88.4 [R0], R12 ;  /* 0x0000000c00007844 */ /* 0x010fe40000000200 */
[----:B------:R-:W-:Y:S06]  /*498f0*/  BAR.SYNC.DEFER_BLOCKING 0x0 ;  /* 0x0000000000007b1d */ /* 0x000fec0000010000 */
[----:B------:R-:W4:Y:S02]  /*49900*/  LDS.128 R32, [R252] ;  /* 0x00000000fc207984 */ /* 0x000f240000000c00 */
[----:B------:R-:W-:Y:S06]  /*49910*/  BAR.SYNC.DEFER_BLOCKING 0x0 ;  /* 0x0000000000007b1d */ /* 0x000fec0000010000 */
[----:B------:R1:W-:Y:S02]  /*49920*/  STSM.16.M88.4 [R0], R16 ;  /* 0x0000001000007844 */ /* 0x0003e40000000200 */
[----:B------:R-:W-:Y:S06]  /*49930*/  BAR.SYNC.DEFER_BLOCKING 0x0 ;  /* 0x0000000000007b1d */ /* 0x000fec0000010000 */
[----:B-1----:R-:W2:Y:S04]  /*49940*/  LDL.LU R16, [R1+0x4a0] ;  /* 0x0004a00001107983 */ /* 0x002ea80000300800 */
[----:B------:R-:W2:Y:S04]  /*49950*/  LDL.LU R17, [R1+0x4a8] ;  /* 0x0004a80001117983 */ /* 0x000ea80000300800 */
[----:B------:R-:W2:Y:S04]  /*49960*/  LDL.LU R18, [R1+0x3a0] ;  /* 0x0003a00001127983 */ /* 0x000ea80000300800 */
[----:B------:R-:W2:Y:S04]  /*49970*/  LDL.LU R19, [R1+0x3a8] ;  /* 0x0003a80001137983 */ /* 0x000ea80000300800 */
[----:B------:R-:W3:Y:S04]  /*49980*/  LDL.LU R12, [R1+0x2a0] ;  /* 0x0002a000010c7983 */ /* 0x000ee80000300800 */
[----:B------:R-:W3:Y:S04]  /*49990*/  LDL.LU R13, [R1+0x2a8] ;  /* 0x0002a800010d7983 */ /* 0x000ee80000300800 */
[----:B------:R-:W3:Y:S04]  /*499a0*/  LDL.LU R14, [R1+0x1a0] ;  /* 0x0001a000010e7983 */ /* 0x000ee80000300800 */
[----:B------:R-:W3:Y:S04]  /*499b0*/  LDL.LU R15, [R1+0x1a8] ;  /* 0x0001a800010f7983 */ /* 0x000ee80000300800 */
[----:B------:R-:W1:Y:S01]  /*499c0*/  LDS.128 R28, [R252] ;  /* 0x00000000fc1c7984 */ /* 0x000e620000000c00 */
[----:B------:R-:W-:Y:S06]  /*499d0*/  BAR.SYNC.DEFER_BLOCKING 0x0 ;  /* 0x0000000000007b1d */ /* 0x000fec0000010000 */
[----:B--2---:R-:W-:Y:S02]  /*499e0*/  STSM.16.M88.4 [R0], R16 ;  /* 0x0000001000007844 */ /* 0x004fe40000000200 */
[----:B------:R-:W-:Y:S06]  /*499f0*/  BAR.SYNC.DEFER_BLOCKING 0x0 ;  /* 0x0000000000007b1d */ /* 0x000fec0000010000 */
[----:B------:R-:W2:Y:S02]  /*49a00*/  LDS.128 R20, [R252] ;  /* 0x00000000fc147984 */ /* 0x000ea40000000c00 */
[----:B------:R-:W-:Y:S06]  /*49a10*/  BAR.SYNC.DEFER_BLOCKING 0x0 ;  /* 0x0000000000007b1d */ /* 0x000fec0000010000 */
[----:B---3--:R3:W-:Y:S02]  /*49a20*/  STSM.16.M88.4 [R0], R12 ;  /* 0x0000000c00007844 */ /* 0x0087e40000000200 */
[----:B------:R-:W-:Y:S06]  /*49a30*/  BAR.SYNC.DEFER_BLOCKING 0x0 ;  /* 0x0000000000007b1d */ /* 0x000fec0000010000 */
[----:B---3--:R-:W3:Y:S04]  /*49a40*/  LDL.LU R12, [R1+0xa0] ;  /* 0x0000a000010c7983 */ /* 0x008ee80000300800 */
[----:B------:R-:W3:Y:S04]  /*49a50*/  LDL.LU R13, [R1+0xa8] ;  /* 0x0000a800010d7983 */ /* 0x000ee80000300800 */
[----:B------:R-:W2:Y:S01]  /*49a60*/  LDS.128 R16, [R252] ;  /* 0x00000000fc107984 */ /* 0x000ea20000000c00 */
[----:B------:R-:W-:Y:S01]  /*49a70*/  IMAD.MOV.U32 R14, RZ, RZ, R192 ;  /* 0x000000ffff0e7224 */ /* 0x000fe200078e00c0 */
[----:B------:R-:W-:Y:S01]  /*49a80*/  MOV R15, R194 ;  /* 0x000000c2000f7202 */ /* 0x000fe20000000f00 */
[----:B------:R-:W-:Y:S01]  /*49a90*/  BAR.SYNC.DEFER_BLOCKING 0x0 ;  /* 0x0000000000007b1d */ /* 0x000fe20000010000 */
[----:B------:R-:W-:Y:S01]  /*49aa0*/  IMAD.MOV.U32 R36, RZ, RZ, R128 ;  /* 0x000000ffff247224 */ /* 0x000fe200078e0080 */
[----:B------:R-:W-:Y:S01]  /*49ab0*/  MOV R38, R64 ;  /* 0x0000004000267202 */ /* 0x000fe20000000f00 */
[----:B------:R-:W-:-:S02]  /*49ac0*/  IMAD.MOV.U32 R37, RZ, RZ, R130 ;  /* 0x000000ffff257224 */ /* 0x000fc400078e0082 */
[----:B------:R-:W-:Y:S01]  /*49ad0*/  IMAD.MOV.U32 R39, RZ, RZ, R66 ;  /* 0x000000ffff277224 */ /* 0x000fe200078e0042 */
[----:B---3--:R-:W-:Y:S02]  /*49ae0*/  STSM.16.M88.4 [R0], R12 ;  /* 0x0000000c00007844 */ /* 0x008fe40000000200 */
[----:B------:R-:W-:Y:S06]  /*49af0*/  BAR.SYNC.DEFER_BLOCKING 0x0 ;  /* 0x0000000000007b1d */ /* 0x000fec0000010000 */
[----:B------:R-:W3:Y:S02]  /*49b00*/  LDS.128 R12, [R252] ;  /* 0x00000000fc0c7984 */ /* 0x000ee40000000c00 */
[----:B------:R-:W-:Y:S06]  /*49b10*/  BAR.SYNC.DEFER_BLOCKING 0x0 ;  /* 0x0000000000007b1d */ /* 0x000fec0000010000 */
[----:B------:R4:W-:Y:S02]  /*49b20*/  STSM.16.M88.4 [R0], R36 ;  /* 0x0000002400007844 */ /* 0x0009e40000000200 */
[----:B------:R-:W-:Y:S06]  /*49b30*/  BAR.SYNC.DEFER_BLOCKING 0x0 ;  /* 0x0000000000007b1d */ /* 0x000fec0000010000 */
[----:B----4-:R-:W4:Y:S04]  /*49b40*/  LDL.LU R36, [R1+0x4a4] ;  /* 0x0004a40001247983 */ /* 0x010f280000300800 */
[----:B------:R-:W4:Y:S04]  /*49b50*/  LDL.LU R37, [R1+0x4ac] ;  /* 0x0004ac0001257983 */ /* 0x000f280000300800 */
[----:B------:R-:W4:Y:S04]  /*49b60*/  LDL.LU R38, [R1+0x3a4] ;  /* 0x0003a40001267983 */ /* 0x000f280000300800 */
[----:B------:R-:W4:Y:S04]  /*49b70*/  LDL.LU R39, [R1+0x3ac] ;  /* 0x0003ac0001277983 */ /* 0x000f280000300800 */
[----:B------:R-:W2:Y:S04]  /*49b80*/  LDL.LU R44, [R1+0x2a4] ;  /* 0x0002a400012c7983 */ /* 0x000ea80000300800 */
[----:B------:R-:W2:Y:S04]  /*49b90*/  LDL.LU R45, [R1+0x2ac] ;  /* 0x0002ac00012d7983 */ /* 0x000ea80000300800 */
[----:B------:R-:W2:Y:S04]  /*49ba0*/  LDL.LU R46, [R1+0x1a4] ;  /* 0x0001a400012e7983 */ /* 0x000ea80000300800 */
[----:B------:R-:W2:Y:S04]  /*49bb0*/  LDL.LU R47, [R1+0x1ac] ;  /* 0x0001ac00012f7983 */ /* 0x000ea80000300800 */
[----:B------:R-:W3:Y:S01]  /*49bc0*/  LDS.128 R40, [R252] ;  /* 0x00000000fc287984 */ /* 0x000ee20000000c00 */
[----:B------:R-:W-:Y:S06]  /*49bd0*/  BAR.SYNC.DEFER_BLOCKING 0x0 ;  /* 0x0000000000007b1d */ /* 0x000fec0000010000 */
[----:B----4-:R-:W-:Y:S02]  /*49be0*/  STSM.16.M88.4 [R0], R36 ;  /* 0x0000002400007844 */ /* 0x010fe40000000200 */
[----:B------:R-:W-:Y:S06]  /*49bf0*/  BAR.SYNC.DEFER_BLOCKING 0x0 ;  /* 0x0000000000007b1d */ /* 0x000fec0000010000 */
[----:B------:R-:W4:Y:S02]  /*49c00*/  LDS.128 R36, [R252] ;  /* 0x00000000fc247984 */ /* 0x000f240000000c00 */
[----:B------:R-:W-:Y:S06]  /*49c10*/  BAR.SYNC.DEFER_BLOCKING 0x0 ;  /* 0x0000000000007b1d */ /* 0x000fec0000010000 */
[----:B--2---:R2:W-:Y:S04]  /*49c20*/  STSM.16.M88.4 [R0], R44 ;  /* 0x0000002c00007844 */ /* 0x0045e80000000200 */
[----:B--2---:R-:W2:Y:S04]  /*49c30*/  LDL.LU R44, [R1+0xa4] ;  /* 0x0000a400012c7983 */ /* 0x004ea80000300800 */
[----:B------:R-:W2:Y:S01]  /*49c40*/  LDL.LU R45, [R1+0xac] ;  /* 0x0000ac00012d7983 */ /* 0x000ea20000300800 */
[----:B------:R-:W-:Y:S01]  /*49c50*/  MOV R50, R65 ;  /* 0x0000004100327202 */ /* 0x000fe20000000f00 */
[----:B------:R-:W-:Y:S01]  /*49c60*/  IMAD.MOV.U32 R51, RZ, RZ, R67 ;  /* 0x000000ffff337224 */ /* 0x000fe200078e0043 */
[----:B------:R-:W-:Y:S01]  /*49c70*/  BAR.SYNC.DEFER_BLOCKING 0x0 ;  /* 0x0000000000007b1d */ /* 0x000fe20000010000 */
[----:B------:R-:W-:Y:S01]  /*49c80*/  IMAD.MOV.U32 R46, RZ, RZ, R193 ;  /* 0x000000ffff2e7224 */ /* 0x000fe200078e00c1 */
[----:B------:R-:W-:-:S04]  /*49c90*/  MOV R47, R195 ;  /* 0x000000c3002f7202 */ /* 0x000fc80000000f00 */
[----:B------:R-:W3:Y:S04]  /*49ca0*/  LDL.LU R52, [R1+0x4b0] ;  /* 0x0004b00001347983 */ /* 0x000ee80000300800 */
[----:B------:R-:W3:Y:S04]  /*49cb0*/  LDL.LU R53, [R1+0x4b8] ;  /* 0x0004b80001357983 */ /* 0x000ee80000300800 */
[----:B------:R-:W3:Y:S04]  /*49cc0*/  LDL.LU R54, [R1+0x3b0] ;  /* 0x0003b00001367983 */ /* 0x000ee80000300800 */
[----:B------:R-:W3:Y:S04]  /*49cd0*/  LDL.LU R55, [R1+0x3b8] ;  /* 0x0003b80001377983 */ /* 0x000ee80000300800 */
[----:B------:R-:W4:Y:S01]  /*49ce0*/  LDS.128 R64, [R252] ;  /* 0x00000000fc407984 */ /* 0x000f220000000c00 */
[----:B------:R-:W-:Y:S01]  /*49cf0*/  BAR.SYNC.DEFER_BLOCKING 0x0 ;  /* 0x0000000000007b1d */ /* 0x000fe20000010000 */
[----:B------:R-:W-:-:S02]  /*49d00*/  IMAD.MOV.U32 R48, RZ, RZ, R129 ;  /* 0x000000ffff307224 */ /* 0x000fc400078e0081 */
[----:B------:R-:W-:-:S03]  /*49d10*/  IMAD.MOV.U32 R49, RZ, RZ, R131 ;  /* 0x000000ffff317224 */ /* 0x000fc600078e0083 */
[----:B--2---:R-:W-:Y:S02]  /*49d20*/  STSM.16.M88.4 [R0], R44 ;  /* 0x0000002c00007844 */ /* 0x004fe40000000200 */
[----:B------:R-:W-:Y:S06]  /*49d30*/  BAR.SYNC.DEFER_BLOCKING 0x0 ;  /* 0x0000000000007b1d */ /* 0x000fec0000010000 */
[----:B------:R-:W2:Y:S02]  /*49d40*/  LDS.128 R60, [R252] ;  /* 0x00000000fc3c7984 */ /* 0x000ea40000000c00 */
[----:B------:R-:W-:Y:S06]  /*49d50*/  BAR.SYNC.DEFER_BLOCKING 0x0 ;  /* 0x0000000000007b1d */ /* 0x000fec0000010000 */
[----:B------:R1:W-:Y:S02]  /*49d60*/  STSM.16.M88.4 [R0], R48 ;  /* 0x0000003000007844 */ /* 0x0003e40000000200 */
[----:B------:R-:W-:Y:S06]  /*49d70*/  BAR.SYNC.DEFER_BLOCKING 0x0 ;  /* 0x0000000000007b1d */ /* 0x000fec0000010000 */
[----:B-1----:R-:W4:Y:S04]  /*49d80*/  LDL.LU R48, [R1+0x2b0] ;  /* 0x0002b00001307983 */ /* 0x002f280000300800 */
[----:B------:R-:W4:Y:S04]  /*49d90*/  LDL.LU R49, [R1+0x2b8] ;  /* 0x0002b80001317983 */ /* 0x000f280000300800 */
[----:B------:R-:W4:Y:S04]  /*49da0*/  LDL.LU R50, [R1+0x1b0] ;  /* 0x0001b00001327983 */ /* 0x000f280000300800 */
[----:B------:R-:W4:Y:S04]  /*49db0*/  LDL.LU R51, [R1+0x1b8] ;  /* 0x0001b80001337983 */ /* 0x000f280000300800 */
[----:B------:R-:W1:Y:S01]  /*49dc0*/  LDS.128 R56, [R252] ;  /* 0x00000000fc387984 */ /* 0x000e620000000c00 */
        /* <DEDUP_REMOVED lines=23> */
[----:B--2---:R-:W2:Y:S04]  /*49f40*/  LDL.LU R88, [R1+0x4b4] ;  /* 0x0004b40001587983 */ /* 0x004ea80000300800 */
[----:B------:R-:W2:Y:S04]  /*49f50*/  LDL.LU R89, [R1+0x4bc] ;  /* 0x0004bc0001597983 */ /* 0x000ea80000300800 */
[----:B------:R-:W2:Y:S04]  /*49f60*/  LDL.LU R90, [R1+0x3b4] ;  /* 0x0003b400015a7983 */ /* 0x000ea80000300800 */
[----:B------:R-:W2:Y:S04]  /*49f70*/  LDL.LU R91, [R1+0x3bc] ;  /* 0x0003bc00015b7983 */ /* 0x000ea80000300800 */
[----:B------:R-:W3:Y:S04]  /*49f80*/  LDL.LU R96, [R1+0x2b4] ;  /* 0x0002b40001607983 */ /* 0x000ee80000300800 */
[----:B------:R-:W3:Y:S04]  /*49f90*/  LDL.LU R97, [R1+0x2bc] ;  /* 0x0002bc0001617983 */ /* 0x000ee80000300800 */
[----:B------:R-:W3:Y:S04]  /*49fa0*/  LDL.LU R98, [R1+0x1b4] ;  /* 0x0001b40001627983 */ /* 0x000ee80000300800 */
[----:B------:R-:W3:Y:S04]  /*49fb0*/  LDL.LU R99, [R1+0x1bc] ;  /* 0x0001bc0001637983 */ /* 0x000ee80000300800 */
[----:B------:R-:W4:Y:S01]  /*49fc0*/  LDS.128 R92, [R252] ;  /* 0x00000000fc5c7984 */ /* 0x000f220000000c00 */
[----:B------:R-:W-:Y:S06]  /*49fd0*/  BAR.SYNC.DEFER_BLOCKING 0x0 ;  /* 0x0000000000007b1d */ /* 0x000fec0000010000 */
[----:B--2---:R-:W-:Y:S02]  /*49fe0*/  STSM.16.M88.4 [R0], R88 ;  /* 0x0000005800007844 */ /* 0x004fe40000000200 */
[----:B------:R-:W-:Y:S06]  /*49ff0*/  BAR.SYNC.DEFER_BLOCKING 0x0 ;  /* 0x0000000000007b1d */ /* 0x000fec0000010000 */
[----:B------:R-:W2:Y:S02]  /*4a000*/  LDS.128 R88, [R252] ;  /* 0x00000000fc587984 */ /* 0x000ea40000000c00 */
[----:B------:R-:W-:Y:S06]  /*4a010*/  BAR.SYNC.DEFER_BLOCKING 0x0 ;  /* 0x0000000000007b1d */ /* 0x000fec0000010000 */
[----:B---3--:R3:W-:Y:S01]  /*4a020*/  STSM.16.M88.4 [R0], R96 ;  /* 0x0000006000007844 */ /* 0x0087e20000000200 */
[----:B------:R-:W-:Y:S01]  /*4a030*/  MOV R102, R69 ;  /* 0x0000004500667202 */ /* 0x000fe20000000f00 */
[----:B------:R-:W-:Y:S01]  /*4a040*/  IMAD.MOV.U32 R103, RZ, RZ, R71 ;  /* 0x000000ffff677224 */ /* 0x000fe200078e0047 */
[----:B------:R-:W-:Y:S06]  /*4a050*/  BAR.SYNC.DEFER_BLOCKING 0x0 ;  /* 0x0000000000007b1d */ /* 0x000fec0000010000 */
[----:B---3--:R-:W3:Y:S04]  /*4a060*/  LDL.LU R96, [R1+0xb4] ;  /* 0x0000b40001607983 */ /* 0x008ee80000300800 */
[----:B------:R-:W3:Y:S04]  /*4a070*/  LDL.LU R97, [R1+0xbc] ;  /* 0x0000bc0001617983 */ /* 0x000ee80000300800 */
[----:B------:R-:W4:Y:S04]  /*4a080*/  LDL.LU R68, [R1+0x4c0] ;  /* 0x0004c00001447983 */ /* 0x000f280000300800 */
[----:B------:R-:W4:Y:S04]  /*4a090*/  LDL.LU R69, [R1+0x4c8] ;  /* 0x0004c80001457983 */ /* 0x000f280000300800 */
[----:B------:R-:W4:Y:S04]  /*4a0a0*/  LDL.LU R70, [R1+0x3c0] ;  /* 0x0003c00001467983 */ /* 0x000f280000300800 */
[----:B------:R-:W4:Y:S04]  /*4a0b0*/  LDL.LU R71, [R1+0x3c8] ;  /* 0x0003c80001477983 */ /* 0x000f280000300800 */
[----:B------:R-:W2:Y:S01]  /*4a0c0*/  LDS.128 R112, [R252] ;  /* 0x00000000fc707984 */ /* 0x000ea20000000c00 */
[----:B------:R-:W-:Y:S01]  /*4a0d0*/  IMAD.MOV.U32 R98, RZ, RZ, R197 ;  /* 0x000000ffff627224 */ /* 0x000fe200078e00c5 */
[----:B------:R-:W-:Y:S01]  /*4a0e0*/  MOV R99, R199 ;  /* 0x000000c700637202 */ /* 0x000fe20000000f00 */
[----:B------:R-:W-:Y:S01]  /*4a0f0*/  BAR.SYNC.DEFER_BLOCKING 0x0 ;  /* 0x0000000000007b1d */ /* 0x000fe20000010000 */
[----:B------:R-:W-:-:S02]  /*4a100*/  IMAD.MOV.U32 R100, RZ, RZ, R133 ;  /* 0x000000ffff647224 */ /* 0x000fc400078e0085 */
[----:B------:R-:W-:-:S03]  /*4a110*/  IMAD.MOV.U32 R101, RZ, RZ, R135 ;  /* 0x000000ffff657224 */ /* 0x000fc600078e0087 */
[----:B---3--:R3:W-:Y:S02]  /*4a120*/  STSM.16.M88.4 [R0], R96 ;  /* 0x0000006000007844 */ /* 0x0087e40000000200 */
[----:B------:R-:W-:Y:S06]  /*4a130*/  BAR.SYNC.DEFER_BLOCKING 0x0 ;  /* 0x0000000000007b1d */ /* 0x000fec0000010000 */
[----:B---3--:R-:W3:Y:S04]  /*4a140*/  LDL.LU R96, [R1+0x2c0] ;  /* 0x0002c00001607983 */ /* 0x008ee80000300800 */
[----:B------:R-:W3:Y:S04]  /*4a150*/  LDL.LU R97, [R1+0x2c8] ;  /* 0x0002c80001617983 */ /* 0x000ee80000300800 */
[----:B------:R-:W3:Y:S04]  /*4a160*/  LDL.LU R98, [R1+0x1c0] ;  /* 0x0001c00001627983 */ /* 0x000ee80000300800 */
[----:B------:R-:W3:Y:S04]  /*4a170*/  LDL.LU R99, [R1+0x1c8] ;  /* 0x0001c80001637983 */ /* 0x000ee80000300800 */
[----:B------:R-:W2:Y:S01]  /*4a180*/  LDS.128 R108, [R252] ;  /* 0x00000000fc6c7984 */ /* 0x000ea20000000c00 */
[----:B------:R-:W-:Y:S06]  /*4a190*/  BAR.SYNC.DEFER_BLOCKING 0x0 ;  /* 0x0000000000007b1d */ /* 0x000fec0000010000 */
[----:B------:R-:W-:Y:S02]  /*4a1a0*/  STSM.16.M88.4 [R0], R100 ;  /* 0x0000006400007844 */ /* 0x000fe40000000200 */
[----:B------:R-:W-:Y:S06]  /*4a1b0*/  BAR.SYNC.DEFER_BLOCKING 0x0 ;  /* 0x0000000000007b1d */ /* 0x000fec0000010000 */
[----:B------:R-:W2:Y:S02]  /*4a1c0*/  LDS.128 R104, [R252] ;  /* 0x00000000fc687984 */ /* 0x000ea40000000c00 */
[----:B------:R-:W-:Y:S06]  /*4a1d0*/  BAR.SYNC.DEFER_BLOCKING 0x0 ;  /* 0x0000000000007b1d */ /* 0x000fec0000010000 */
[----:B----4-:R-:W-:Y:S02]  /*4a1e0*/  STSM.16.M88.4 [R0], R68 ;  /* 0x0000004400007844 */ /* 0x010fe40000000200 */
[----:B------:R-:W-:Y:S06]  /*4a1f0*/  BAR.SYNC.DEFER_BLOCKING 0x0 ;  /* 0x0000000000007b1d */ /* 0x000fec0000010000 */
[----:B------:R-:W4:Y:S02]  /*4a200*/  LDS.128 R68, [R252] ;  /* 0x00000000fc447984 */ /* 0x000f240000000c00 */
[----:B------:R-:W-:Y:S06]  /*4a210*/  BAR.SYNC.DEFER_BLOCKING 0x0 ;  /* 0x0000000000007b1d */ /* 0x000fec0000010000 */
[----:B---3--:R3:W-:Y:S02]  /*4a220*/  STSM.16.M88.4 [R0], R96 ;  /* 0x0000006000007844 */ /* 0x0087e40000000200 */
[----:B------:R-:W-:Y:S06]  /*4a230*/  BAR.SYNC.DEFER_BLOCKING 0x0 ;  /* 0x0000000000007b1d */ /* 0x000fec0000010000 */
[----:B---3--:R-:W3:Y:S04]  /*4a240*/  LDL.LU R96, [R1+0xc0] ;  /* 0x0000c00001607983 */ /* 0x008ee80000300800 */
[----:B------:R-:W3:Y:S04]  /*4a250*/  LDL.LU R97, [R1+0xc8] ;  /* 0x0000c80001617983 */ /* 0x000ee80000300800 */
[----:B------:R-:W4:Y:S01]  /*4a260*/  LDS.128 R100, [R252] ;  /* 0x00000000fc647984 */ /* 0x000f220000000c00 */
        /* <DEDUP_REMOVED lines=13> */
[----:B-1----:R-:W2:Y:S04]  /*4a340*/  LDL.LU R116, [R1+0x4c4] ;  /* 0x0004c40001747983 */ /* 0x002ea80000300800 */
[----:B------:R-:W2:Y:S04]  /*4a350*/  LDL.LU R117, [R1+0x4cc] ;  /* 0x0004cc0001757983 */ /* 0x000ea80000300800 */
[----:B------:R-:W2:Y:S04]  /*4a360*/  LDL.LU R118, [R1+0x3c4] ;  /* 0x0003c40001767983 */ /* 0x000ea80000300800 */
[----:B------:R-:W2:Y:S04]  /*4a370*/  LDL.LU R119, [R1+0x3cc] ;  /* 0x0003cc0001777983 */ /* 0x000ea80000300800 */
[----:B------:R-:W4:Y:S04]  /*4a380*/  LDL.LU R124, [R1+0x2c4] ;  /* 0x0002c400017c7983 */ /* 0x000f280000300800 */
[----:B------:R-:W4:Y:S04]  /*4a390*/  LDL.LU R125, [R1+0x2cc] ;  /* 0x0002cc00017d7983 */ /* 0x000f280000300800 */
[----:B------:R-:W4:Y:S04]  /*4a3a0*/  LDL.LU R126, [R1+0x1c4] ;  /* 0x0001c400017e7983 */ /* 0x000f280000300800 */
[----:B------:R-:W4:Y:S04]  /*4a3b0*/  LDL.LU R127, [R1+0x1cc] ;  /* 0x0001cc00017f7983 */ /* 0x000f280000300800 */
[----:B------:R-:W3:Y:S04]  /*4a3c0*/  LDL.LU R128, [R1+0xc4] ;  /* 0x0000c40001807983 */ /* 0x000ee80000300800 */
[----:B------:R-:W3:Y:S04]  /*4a3d0*/  LDL.LU R129, [R1+0xcc] ;  /* 0x0000cc0001817983 */ /* 0x000ee80000300800 */
[----:B------:R-:W1:Y:S01]  /*4a3e0*/  LDS.128 R120, [R252] ;  /* 0x00000000fc787984 */ /* 0x000e620000000c00 */
[----:B------:R-:W-:Y:S01]  /*4a3f0*/  BAR.SYNC.DEFER_BLOCKING 0x0 ;  /* 0x0000000000007b1d */ /* 0x000fe20000010000 */
[----:B------:R-:W-:Y:S01]  /*4a400*/  IMAD.MOV.U32 R130, RZ, RZ, R201 ;  /* 0x000000ffff827224 */ /* 0x000fe200078e00c9 */
[----:B------:R-:W-:Y:S01]  /*4a410*/  MOV R131, R203 ;  /* 0x000000cb00837202 */ /* 0x000fe20000000f00 */
[----:B------:R-:W-:Y:S01]  /*4a420*/  IMAD.MOV.U32 R136, RZ, RZ, R137 ;  /* 0x000000ffff887224 */ /* 0x000fe200078e0089 */
[----:B------:R-:W-:Y:S01]  /*4a430*/  MOV R138, R73 ;  /* 0x00000049008a7202 */ /* 0x000fe20000000f00 */
[----:B------:R-:W-:Y:S01]  /*4a440*/  IMAD.MOV.U32 R137, RZ, RZ, R139 ;  /* 0x000000ffff897224 */ /* 0x000fe200078e008b */
[----:B------:R-:W3:Y:S01]  /*4a450*/  LDL.LU R72, [R1+0x4d0] ;  /* 0x0004d00001487983 */ /* 0x000ee20000300800 */
[----:B------:R-:W-:-:S03]  /*4a460*/  IMAD.MOV.U32 R139, RZ, RZ, R75 ;  /* 0x000000ffff8b7224 */ /* 0x000fc600078e004b */
[----:B------:R-:W3:Y:S04]  /*4a470*/  LDL.LU R73, [R1+0x4d8] ;  /* 0x0004d80001497983 */ /* 0x000ee80000300800 */
[----:B------:R-:W3:Y:S04]  /*4a480*/  LDL.LU R74, [R1+0x3d0] ;  /* 0x0003d000014a7983 */ /* 0x000ee80000300800 */
[----:B------:R-:W3:Y:S04]  /*4a490*/  LDL.LU R75, [R1+0x3d8] ;  /* 0x0003d800014b7983 */ /* 0x000ee80000300800 */
[----:B--2---:R-:W-:Y:S01]  /*4a4a0*/  STSM.16.M88.4 [R0], R116 ;  /* 0x0000007400007844 */ /* 0x004fe20000000200 */
[----:B------:R-:W-:Y:S06]  /*4a4b0*/  BAR.SYNC.DEFER_BLOCKING 0x0 ;  /* 0x0000000000007b1d */ /* 0x000fec0000010000 */
[----:B------:R-:W2:Y:S02]  /*4a4c0*/  LDS.128 R116, [R252] ;  /* 0x00000000fc747984 */ /* 0x000ea40000000c00 */
[----:B------:R-:W-:Y:S06]  /*4a4d0*/  BAR.SYNC.DEFER_BLOCKING 0x0 ;  /* 0x0000000000007b1d */ /* 0x000fec0000010000 */
[----:B----4-:R-:W-:Y:S02]  /*4a4e0*/  STSM.16.M88.4 [R0], R124 ;  /* 0x0000007c00007844 */ /* 0x010fe40000000200 */
[----:B------:R-:W-:Y:S06]  /*4a4f0*/  BAR.SYNC.DEFER_BLOCKING 0x0 ;  /* 0x0000000000007b1d */ /* 0x000fec0000010000 */
[----:B------:R-:W4:Y:S02]  /*4a500*/  LDS.128 R124, [R252] ;  /* 0x00000000fc7c7984 */ /* 0x000f240000000c00 */
[----:B------:R-:W-:Y:S06]  /*4a510*/  BAR.SYNC.DEFER_BLOCKING 0x0 ;  /* 0x0000000000007b1d */ /* 0x000fec0000010000 */
        /* <DEDUP_REMOVED lines=12> */
[----:B------:R-:W1:Y:S01]  /*4a5e0*/  LDS.128 R128, [R252] ;  /* 0x00000000fc807984 */ /* 0x000e620000000c00 */
[----:B------:R-:W-:Y:S06]  /*4a5f0*/  BAR.SYNC.DEFER_BLOCKING 0x0 ;  /* 0x0000000000007b1d */ /* 0x000fec0000010000 */
[----:B------:R-:W-:Y:S02]  /*4a600*/  STSM.16.M88.4 [R0], R72 ;  /* 0x0000004800007844 */ /* 0x000fe40000000200 */
[----:B------:R-:W-:Y:S06]  /*4a610*/  BAR.SYNC.DEFER_BLOCKING 0x0 ;  /* 0x0000000000007b1d */ /* 0x000fec0000010000 */
[----:B------:R-:W1:Y:S02]  /*4a620*/  LDS.128 R72, [R252] ;  /* 0x00000000fc487984 */ /* 0x000e640000000c00 */
[----:B------:R-:W-:Y:S01]  /*4a630*/  BAR.SYNC.DEFER_BLOCKING 0x0 ;  /* 0x0000000000007b1d */ /* 0x000fe20000010000 */
[----:B------:R-:W-:Y:S01]  /*4a640*/  IMAD.MOV.U32 R158, RZ, RZ, R204 ;  /* 0x000000ffff9e7224 */ /* 0x000fe200078e00cc */
[----:B------:R-:W-:-:S04]  /*4a650*/  MOV R159, R206 ;  /* 0x000000ce009f7202 */ /* 0x000fc80000000f00 */
[----:B--2---:R2:W-:Y:S02]  /*4a660*/  STSM.16.M88.4 [R0], R136 ;  /* 0x0000008800007844 */ /* 0x0045e40000000200 */
[----:B------:R-:W-:Y:S06]  /*4a670*/  BAR.SYNC.DEFER_BLOCKING 0x0 ;  /* 0x0000000000007b1d */ /* 0x000fec0000010000 */
[----:B------:R-:W1:Y:S02]  /*4a680*/  LDS.128 R152, [R252] ;  /* 0x00000000fc987984 */ /* 0x000e640000000c00 */
[----:B------:R-:W-:Y:S06]  /*4a690*/  BAR.SYNC.DEFER_BLOCKING 0x0 ;  /* 0x0000000000007b1d */ /* 0x000fec0000010000 */
[----:B----4-:R-:W-:Y:S02]  /*4a6a0*/  STSM.16.M88.4 [R0], R156 ;  /* 0x0000009c00007844 */ /* 0x010fe40000000200 */
[----:B------:R-:W-:Y:S01]  /*4a6b0*/  BAR.SYNC.DEFER_BLOCKING 0x0 ;  /* 0x0000000000007b1d */ /* 0x000fe20000010000 */
[----:B--2---:R-:W-:Y:S01]  /*4a6c0*/  IMAD.MOV.U32 R136, RZ, RZ, R140 ;  /* 0x000000ffff887224 */ /* 0x004fe200078e008c */
[----:B------:R-:W-:Y:S01]  /*4a6d0*/  MOV R138, R76 ;  /* 0x0000004c008a7202 */ /* 0x000fe20000000f00 */
[----:B------:R-:W-:-:S03]  /*4a6e0*/  IMAD.MOV.U32 R137, RZ, RZ, R142 ;  /* 0x000000ffff897224 */ /* 0x000fc600078e008e */
[----:B------:R-:W2:Y:S01]  /*4a6f0*/  LDS.128 R156, [R252] ;  /* 0x00000000fc9c7984 */ /* 0x000ea20000000c00 */
[----:B------:R-:W-:Y:S01]  /*4a700*/  IMAD.MOV.U32 R139, RZ, RZ, R78 ;  /* 0x000000ffff8b7224 */ /* 0x000fe200078e004e */
[----:B------:R-:W-:Y:S06]  /*4a710*/  BAR.SYNC.DEFER_BLOCKING 0x0 ;  /* 0x0000000000007b1d */ /* 0x000fec0000010000 */
[----:B------:R4:W-:Y:S02]  /*4a720*/  STSM.16.M88.4 [R0], R136 ;  /* 0x0000008800007844 */ /* 0x0009e40000000200 */
[----:B------:R-:W-:Y:S06]  /*4a730*/  BAR.SYNC.DEFER_BLOCKING 0x0 ;  /* 0x0000000000007b1d */ /* 0x000fec0000010000 */
[----:B----4-:R-:W4:Y:S04]  /*4a740*/  LDL.LU R136, [R1+0x4d4] ;  /* 0x0004d40001887983 */ /* 0x010f280000300800 */
[----:B------:R-:W4:Y:S04]  /*4a750*/  LDL.LU R137, [R1+0x4dc] ;  /* 0x0004dc0001897983 */ /* 0x000f280000300800 */
[----:B------:R-:W4:Y:S04]  /*4a760*/  LDL.LU R138, [R1+0x3d4] ;  /* 0x0003d400018a7983 */ /* 0x000f280000300800 */
[----:B------:R-:W4:Y:S04]  /*4a770*/  LDL.LU R139, [R1+0x3dc] ;  /* 0x0003dc00018b7983 */ /* 0x000f280000300800 */
[----:B------:R-:W3:Y:S04]  /*4a780*/  LDL.LU R160, [R1+0x2d4] ;  /* 0x0002d40001a07983 */ /* 0x000ee80000300800 */
[----:B------:R-:W3:Y:S04]  /*4a790*/  LDL.LU R161, [R1+0x2dc] ;  /* 0x0002dc0001a17983 */ /* 0x000ee80000300800 */
[----:B------:R-:W3:Y:S04]  /*4a7a0*/  LDL.LU R162, [R1+0x1d4] ;  /* 0x0001d40001a27983 */ /* 0x000ee80000300800 */
[----:B------:R-:W3:Y:S04]  /*4a7b0*/  LDL.LU R163, [R1+0x1dc] ;  /* 0x0001dc0001a37983 */ /* 0x000ee80000300800 */
[----:B------:R-:W2:Y:S01]  /*4a7c0*/  LDS.128 R164, [R252] ;  /* 0x00000000fca47984 */ /* 0x000ea20000000c00 */
        /* <DEDUP_REMOVED lines=13> */
[----:B------:R-:W2:Y:S04]  /*4a8a0*/  LDL.LU R188, [R1+0x4e0] ;  /* 0x0004e00001bc7983 */ /* 0x000ea80000300800 */
[----:B------:R-:W2:Y:S04]  /*4a8b0*/  LDL.LU R189, [R1+0x4e8] ;  /* 0x0004e80001bd7983 */ /* 0x000ea80000300800 */
[----:B------:R-:W2:Y:S04]  /*4a8c0*/  LDL.LU R190, [R1+0x3e0] ;  /* 0x0003e00001be7983 */ /* 0x000ea80000300800 */
[----:B------:R-:W2:Y:S04]  /*4a8d0*/  LDL.LU R191, [R1+0x3e8] ;  /* 0x0003e80001bf7983 */ /* 0x000ea80000300800 */
[----:B------:R-:W4:Y:S04]  /*4a8e0*/  LDL.LU R76, [R1+0x2e0] ;  /* 0x0002e000014c7983 */ /* 0x000f280000300800 */
[----:B------:R-:W4:Y:S04]  /*4a8f0*/  LDL.LU R77, [R1+0x2e8] ;  /* 0x0002e800014d7983 */ /* 0x000f280000300800 */
[----:B------:R-:W4:Y:S04]  /*4a900*/  LDL.LU R78, [R1+0x1e0] ;  /* 0x0001e000014e7983 */ /* 0x000f280000300800 */
[----:B------:R-:W4:Y:S04]  /*4a910*/  LDL.LU R79, [R1+0x1e8] ;  /* 0x0001e800014f7983 */ /* 0x000f280000300800 */
[----:B------:R-:W4:Y:S04]  /*4a920*/  LDL.LU R180, [R1+0xe0] ;  /* 0x0000e00001b47983 */ /* 0x000f280000300800 */
[----:B------:R-:W4:Y:S04]  /*4a930*/  LDL.LU R181, [R1+0xe8] ;  /* 0x0000e80001b57983 */ /* 0x000f280000300800 */
[----:B------:R-:W1:Y:S01]  /*4a940*/  LDS.128 R172, [R252] ;  /* 0x00000000fcac7984 */ /* 0x000e620000000c00 */
[----:B------:R-:W-:Y:S01]  /*4a950*/  IMAD.MOV.U32 R162, RZ, RZ, R205 ;  /* 0x000000ffffa27224 */ /* 0x000fe200078e00cd */
[----:B------:R-:W-:Y:S01]  /*4a960*/  MOV R163, R207 ;  /* 0x000000cf00a37202 */ /* 0x000fe20000000f00 */
[----:B------:R-:W-:Y:S01]  /*4a970*/  BAR.SYNC.DEFER_BLOCKING 0x0 ;  /* 0x0000000000007b1d */ /* 0x000fe20000010000 */
[----:B------:R-:W-:Y:S01]  /*4a980*/  IMAD.MOV.U32 R182, RZ, RZ, R208 ;  /* 0x000000ffffb67224 */ /* 0x000fe200078e00d0 */
[----:B------:R-:W-:Y:S01]  /*4a990*/  MOV R183, R210 ;  /* 0x000000d200b77202 */ /* 0x000fe20000000f00 */
[----:B------:R-:W-:Y:S01]  /*4a9a0*/  IMAD.MOV.U32 R176, RZ, RZ, R144 ;  /* 0x000000ffffb07224 */ /* 0x000fe200078e0090 */
[----:B------:R-:W-:Y:S01]  /*4a9b0*/  MOV R178, R80 ;  /* 0x0000005000b27202 */ /* 0x000fe20000000f00 */
[----:B------:R-:W-:-:S02]  /*4a9c0*/  IMAD.MOV.U32 R177, RZ, RZ, R146 ;  /* 0x000000ffffb17224 */ /* 0x000fc400078e0092 */
[----:B------:R-:W-:Y:S01]  /*4a9d0*/  IMAD.MOV.U32 R179, RZ, RZ, R82 ;  /* 0x000000ffffb37224 */ /* 0x000fe200078e0052 */
[----:B---3--:R-:W-:Y:S01]  /*4a9e0*/  STSM.16.M88.4 [R0], R160 ;  /* 0x000000a000007844 */ /* 0x008fe20000000200 */
[----:B------:R-:W-:Y:S06]  /*4a9f0*/  BAR.SYNC.DEFER_BLOCKING 0x0 ;  /* 0x0000000000007b1d */ /* 0x000fec0000010000 */
[----:B------:R-:W3:Y:S02]  /*4aa00*/  LDS.128 R168, [R252] ;  /* 0x00000000fca87984 */ /* 0x000ee40000000c00 */
[----:B------:R-:W-:Y:S06]  /*4aa10*/  BAR.SYNC.DEFER_BLOCKING 0x0 ;  /* 0x0000000000007b1d */ /* 0x000fec0000010000 */
[----:B------:R-:W-:Y:S02]  /*4aa20*/  STSM.16.M88.4 [R0], R140 ;  /* 0x0000008c00007844 */ /* 0x000fe40000000200 */
[----:B------:R-:W-:Y:S06]  /*4aa30*/  BAR.SYNC.DEFER_BLOCKING 0x0 ;  /* 0x0000000000007b1d */ /* 0x000fec0000010000 */
[----:B------:R-:W3:Y:S02]  /*4aa40*/  LDS.128 R160, [R252] ;  /* 0x00000000fca07984 */ /* 0x000ee40000000c00 */
[----:B------:R-:W-:Y:S06]  /*4aa50*/  BAR.SYNC.DEFER_BLOCKING 0x0 ;  /* 0x0000000000007b1d */ /* 0x000fec0000010000 */
[----:B--2---:R-:W-:Y:S02]  /*4aa60*/  STSM.16.M88.4 [R0], R188 ;  /* 0x000000bc00007844 */ /* 0x004fe40000000200 */
[----:B------:R-:W-:Y:S06]  /*4aa70*/  BAR.SYNC.DEFER_BLOCKING 0x0 ;  /* 0x0000000000007b1d */ /* 0x000fec0000010000 */
[----:B------:R-:W2:Y:S02]  /*4aa80*/  LDS.128 R140, [R252] ;  /* 0x00000000fc8c7984 */ /* 0x000ea40000000c00 */
[----:B------:R-:W-:Y:S06]  /*4aa90*/  BAR.SYNC.DEFER_BLOCKING 0x0 ;  /* 0x0000000000007b1d */ /* 0x000fec0000010000 */
[----:B----4-:R-:W-:Y:S02]  /*4aaa0*/  STSM.16.M88.4 [R0], R76 ;  /* 0x0000004c00007844 */ /* 0x010fe40000000200 */
[----:B------:R-:W-:Y:S06]  /*4aab0*/  BAR.SYNC.DEFER_BLOCKING 0x0 ;  /* 0x0000000000007b1d */ /* 0x000fec0000010000 */
[----:B------:R-:W4:Y:S02]  /*4aac0*/  LDS.128 R76, [R252] ;  /* 0x00000000fc4c7984 */ /* 0x000f240000000c00 */
[----:B------:R-:W-:Y:S06]  /*4aad0*/  BAR.SYNC.DEFER_BLOCKING 0x0 ;  /* 0x0000000000007b1d */ /* 0x000fec0000010000 */
[----:B------:R-:W-:Y:S02]  /*4aae0*/  STSM.16.M88.4 [R0], R180 ;  /* 0x000000b400007844 */ /* 0x000fe40000000200 */
[----:B------:R-:W-:Y:S06]  /*4aaf0*/  BAR.SYNC.DEFER_BLOCKING 0x0 ;  /* 0x0000000000007b1d */ /* 0x000fec0000010000 */
[----:B------:R-:W4:Y:S02]  /*4ab00*/  LDS.128 R180, [R252] ;  /* 0x00000000fcb47984 */ /* 0x000f240000000c00 */
[----:B------:R-:W-:Y:S06]  /*4ab10*/  BAR.SYNC.DEFER_BLOCKING 0x0 ;  /* 0x0000000000007b1d */ /* 0x000fec0000010000 */
[----:B------:R1:W-:Y:S02]  /*4ab20*/  STSM.16.M88.4 [R0], R176 ;  /* 0x000000b000007844 */ /* 0x0003e40000000200 */
[----:B------:R-:W-:Y:S06]  /*4ab30*/  BAR.SYNC.DEFER_BLOCKING 0x0 ;  /* 0x0000000000007b1d */ /* 0x000fec0000010000 */
[----:B-1----:R-:W3:Y:S04]  /*4ab40*/  LDL.LU R176, [R1+0x4e4] ;  /* 0x0004e40001b07983 */ /* 0x002ee80000300800 */
[----:B------:R-:W3:Y:S04]  /*4ab50*/  LDL.LU R177, [R1+0x4ec] ;  /* 0x0004ec0001b17983 */ /* 0x000ee80000300800 */
[----:B------:R-:W3:Y:S04]  /*4ab60*/  LDL.LU R178, [R1+0x3e4] ;  /* 0x0003e40001b27983 */ /* 0x000ee80000300800 */
[----:B------:R-:W3:Y:S04]  /*4ab70*/  LDL.LU R179, [R1+0x3ec] ;  /* 0x0003ec0001b37983 */ /* 0x000ee80000300800 */
[----:B------:R-:W2:Y:S04]  /*4ab80*/  LDL.LU R188, [R1+0x2e4] ;  /* 0x0002e40001bc7983 */ /* 0x000ea80000300800 */
[----:B------:R-:W2:Y:S04]  /*4ab90*/  LDL.LU R189, [R1+0x2ec] ;  /* 0x0002ec0001bd7983 */ /* 0x000ea80000300800 */
[----:B------:R-:W2:Y:S04]  /*4aba0*/  LDL.LU R190, [R1+0x1e4] ;  /* 0x0001e40001be7983 */ /* 0x000ea80000300800 */
[----:B------:R-:W2:Y:S04]  /*4abb0*/  LDL.LU R191, [R1+0x1ec] ;  /* 0x0001ec0001bf7983 */ /* 0x000ea80000300800 */
[----:B------:R-:W1:Y:S01]  /*4abc0*/  LDS.128 R192, [R252] ;  /* 0x00000000fcc07984 */ /* 0x000e620000000c00 */
        /* <DEDUP_REMOVED lines=9> */
[----:B--2---:R2:W-:Y:S02]  /*4ac60*/  STSM.16.M88.4 [R0], R188 ;  /* 0x000000bc00007844 */ /* 0x0045e40000000200 */
[----:B------:R-:W-:Y:S06]  /*4ac70*/  BAR.SYNC.DEFER_BLOCKING 0x0 ;  /* 0x0000000000007b1d */ /* 0x000fec0000010000 */
[----:B--2---:R-:W2:Y:S04]  /*4ac80*/  LDL.LU R188, [R1+0xe4] ;  /* 0x0000e40001bc7983 */ /* 0x004ea80000300800 */
[----:B------:R-:W2:Y:S01]  /*4ac90*/  LDL.LU R189, [R1+0xec] ;  /* 0x0000ec0001bd7983 */ /* 0x000ea20000300800 */
[----:B------:R-:W-:Y:S01]  /*4aca0*/  IMAD.MOV.U32 R190, RZ, RZ, R209 ;  /* 0x000000ffffbe7224 */ /* 0x000fe200078e00d1 */
[----:B------:R-:W-:-:S02]  /*4acb0*/  MOV R191, R211 ;  /* 0x000000d300bf7202 */ /* 0x000fc40000000f00 */
[----:B------:R-:W4:Y:S04]  /*4acc0*/  LDL.LU R208, [R1+0x4f0] ;  /* 0x0004f00001d07983 */ /* 0x000f280000300800 */
[----:B------:R-:W4:Y:S04]  /*4acd0*/  LDL.LU R209, [R1+0x4f8] ;  /* 0x0004f80001d17983 */ /* 0x000f280000300800 */
[----:B------:R-:W4:Y:S04]  /*4ace0*/  LDL.LU R210, [R1+0x3f0] ;  /* 0x0003f00001d27983 */ /* 0x000f280000300800 */
[----:B------:R-:W4:Y:S04]  /*4acf0*/  LDL.LU R211, [R1+0x3f8] ;  /* 0x0003f80001d37983 */ /* 0x000f280000300800 */
        /* <DEDUP_REMOVED lines=26> */
[----:B------:R-:W4:Y:S01]  /*4aea0*/  LDS.128 R144, [R252] ;  /* 0x00000000fc907984 */ /* 0x000f220000000c00 */
[----:B------:R-:W-:Y:S01]  /*4aeb0*/  IMAD.MOV.U32 R82, RZ, RZ, R212 ;  /* 0x000000ffff527224 */ /* 0x000fe200078e00d4 */
[----:B------:R-:W-:Y:S01]  /*4aec0*/  MOV R83, R214 ;  /* 0x000000d600537202 */ /* 0x000fe20000000f00 */
[----:B------:R-:W-:Y:S06]  /*4aed0*/  BAR.SYNC.DEFER_BLOCKING 0x0 ;  /* 0x0000000000007b1d */ /* 0x000fec0000010000 */
[----:B---3--:R3:W-:Y:S02]  /*4aee0*/  STSM.16.M88.4 [R0], R80 ;  /* 0x0000005000007844 */ /* 0x0087e40000000200 */
[----:B------:R-:W-:Y:S06]  /*4aef0*/  BAR.SYNC.DEFER_BLOCKING 0x0 ;  /* 0x0000000000007b1d */ /* 0x000fec0000010000 */
[----:B------:R-:W4:Y:S01]  /*4af00*/  LDS.128 R216, [R252] ;  /* 0x00000000fcd87984 */ /* 0x000f220000000c00 */
[----:B---3--:R-:W-:Y:S01]  /*4af10*/  IMAD.MOV.U32 R80, RZ, RZ, R148 ;  /* 0x000000ffff507224 */ /* 0x008fe200078e0094 */
[----:B------:R-:W-:Y:S01]  /*4af20*/  MOV R82, R84 ;  /* 0x0000005400527202 */ /* 0x000fe20000000f00 */
[----:B------:R-:W-:-:S02]  /*4af30*/  IMAD.MOV.U32 R81, RZ, RZ, R150 ;  /* 0x000000ffff517224 */ /* 0x000fc400078e0096 */
[----:B------:R-:W-:Y:S01]  /*4af40*/  IMAD.MOV.U32 R83, RZ, RZ, R86 ;  /* 0x000000ffff537224 */ /* 0x000fe200078e0056 */
[----:B------:R-:W-:Y:S06]  /*4af50*/  BAR.SYNC.DEFER_BLOCKING 0x0 ;  /* 0x0000000000007b1d */ /* 0x000fec0000010000 */
[----:B------:R-:W-:Y:S02]  /*4af60*/  STSM.16.M88.4 [R0], R80 ;  /* 0x0000005000007844 */ /* 0x000fe40000000200 */
[----:B------:R-:W-:Y:S06]  /*4af70*/  BAR.SYNC.DEFER_BLOCKING 0x0 ;  /* 0x0000000000007b1d */ /* 0x000fec0000010000 */
[----:B------:R-:W3:Y:S02]  /*4af80*/  LDS.128 R80, [R252] ;  /* 0x00000000fc507984 */ /* 0x000ee40000000c00 */
[----:B------:R-:W-:Y:S06]  /*4af90*/  BAR.SYNC.DEFER_BLOCKING 0x0 ;  /* 0x0000000000007b1d */ /* 0x000fec0000010000 */
[----:B--2---:R2:W-:Y:S02]  /*4afa0*/  STSM.16.M88.4 [R0], R208 ;  /* 0x000000d000007844 */ /* 0x0045e40000000200 */
[----:B------:R-:W-:Y:S06]  /*4afb0*/  BAR.SYNC.DEFER_BLOCKING 0x0 ;  /* 0x0000000000007b1d */ /* 0x000fec0000010000 */
[----:B--2---:R-:W2:Y:S04]  /*4afc0*/  LDL.LU R208, [R1+0x2f4] ;  /* 0x0002f40001d07983 */ /* 0x004ea80000300800 */
[----:B------:R-:W2:Y:S04]  /*4afd0*/  LDL.LU R209, [R1+0x2fc] ;  /* 0x0002fc0001d17983 */ /* 0x000ea80000300800 */
[----:B------:R-:W2:Y:S04]  /*4afe0*/  LDL.LU R210, [R1+0x1f4] ;  /* 0x0001f40001d27983 */ /* 0x000ea80000300800 */
[----:B------:R-:W2:Y:S04]  /*4aff0*/  LDL.LU R211, [R1+0x1fc] ;  /* 0x0001fc0001d37983 */ /* 0x000ea80000300800 */
[----:B------:R-:W3:Y:S01]  /*4b000*/  LDS.128 R224, [R252] ;  /* 0x00000000fce07984 */ /* 0x000ee20000000c00 */
[----:B------:R-:W-:Y:S06]  /*4b010*/  BAR.SYNC.DEFER_BLOCKING 0x0 ;  /* 0x0000000000007b1d */ /* 0x000fec0000010000 */
[----:B--2---:R2:W-:Y:S04]  /*4b020*/  STSM.16.M88.4 [R0], R208 ;  /* 0x000000d000007844 */ /* 0x0045e80000000200 */
[----:B--2---:R-:W2:Y:S04]  /*4b030*/  LDL.LU R208, [R1+0xf4] ;  /* 0x0000f40001d07983 */ /* 0x004ea80000300800 */
[----:B------:R-:W2:Y:S01]  /*4b040*/  LDL.LU R209, [R1+0xfc] ;  /* 0x0000fc0001d17983 */ /* 0x000ea20000300800 */
[----:B------:R-:W-:Y:S01]  /*4b050*/  MOV R210, R213 ;  /* 0x000000d500d27202 */ /* 0x000fe20000000f00 */
[----:B------:R-:W-:Y:S01]  /*4b060*/  IMAD.MOV.U32 R211, RZ, RZ, R215 ;  /* 0x000000ffffd37224 */ /* 0x000fe200078e00d7 */
[----:B------:R-:W-:Y:S01]  /*4b070*/  BAR.SYNC.DEFER_BLOCKING 0x0 ;  /* 0x0000000000007b1d */ /* 0x000fe20000010000 */
[C---:B------:R-:W-:Y:S01]  /*4b080*/  IMAD R86, R8.reuse, R240, RZ ;  /* 0x000000f008567224 */ /* 0x040fe200078e02ff */
[----:B------:R-:W-:Y:S01]  /*4b090*/  MOV R148, R149 ;  /* 0x0000009500947202 */ /* 0x000fe20000000f00 */
[----:B------:R-:W-:Y:S01]  /*4b0a0*/  IMAD.MOV.U32 R150, RZ, RZ, R85 ;  /* 0x000000ffff967224 */ /* 0x000fe200078e0055 */
[----:B------:R-:W-:-:S02]  /*4b0b0*/  ISETP.GE.AND P1, PT, R8, UR4, PT ;  /* 0x0000000408007c0c */ /* 0x000fc4000bf26270 */
[----:B------:R-:W-:Y:S01]  /*4b0c0*/  ISETP.GE.AND P0, PT, R3, UR5, PT ;  /* 0x0000000503007c0c */ /* 0x000fe2000bf06270 */
[----:B------:R-:W4:Y:S04]  /*4b0d0*/  LDL.LU R249, [R1+0x510] ;  /* 0x0005100001f97983 */ /* 0x000f280000300800 */
[----:B------:R-:W3:Y:S01]  /*4b0e0*/  LDS.128 R212, [R252] ;  /* 0x00000000fcd47984 */ /* 0x000ee20000000c00 */
[C---:B------:R-:W-:Y:S02]  /*4b0f0*/  IMAD R84, R240.reuse, 0x80, R86 ;  /* 0x00000080f0547824 */ /* 0x040fe400078e0256 */
[----:B------:R-:W-:Y:S01]  /*4b100*/  IMAD.MOV.U32 R149, RZ, RZ, R151 ;  /* 0x000000ffff957224 */ /* 0x000fe200078e0097 */
[----:B------:R-:W-:Y:S01]  /*4b110*/  BAR.SYNC.DEFER_BLOCKING 0x0 ;  /* 0x0000000000007b1d */ /* 0x000fe20000010000 */
[----:B------:R-:W-:Y:S01]  /*4b120*/  IMAD R2, R240, 0x80, R84 ;  /* 0x00000080f0027824 */ /* 0x000fe200078e0254 */
[----:B------:R-:W-:-:S02]  /*4b130*/  MOV R151, R87 ;  /* 0x0000005700977202 */ /* 0x000fc40000000f00 */
[----:B------:R-:W-:Y:S02]  /*4b140*/  ISETP.LT.AND P1, PT, R3, UR25, !P1 ;  /* 0x0000001903007c0c */ /* 0x000fe4000cf21270 */
[----:B------:R-:W-:Y:S01]  /*4b150*/  ULDC.64 UR4, c[0x0][0x228] ;  /* 0x00008a0000047ab9 */ /* 0x000fe20000000a00 */
[----:B------:R-:W3:Y:S01]  /*4b160*/  LDL.LU R239, [R1+0x200] ;  /* 0x0002000001ef7983 */ /* 0x000ee20000300800 */
[----:B------:R-:W-:Y:S01]  /*4b170*/  ISETP.LT.AND P6, PT, R11, UR4, !P0 ;  /* 0x000000040b007c0c */ /* 0x000fe2000c7c1270 */
[----:B------:R-:W-:Y:S02]  /*4b180*/  ULDC UR4, c[0x0][0x22c] ;  /* 0x00008b0000047ab9 */ /* 0x000fe40000000800 */
[----:B------:R-:W3:Y:S04]  /*4b190*/  LDL.LU R251, [R1+0x100] ;  /* 0x0001000001fb7983 */ /* 0x000ee80000300800 */
[----:B------:R-:W3:Y:S04]  /*4b1a0*/  LDL.LU R238, [R1+0x4] ;  /* 0x0000040001ee7983 */ /* 0x000ee80000300800 */
[----:B------:R-:W3:Y:S04]  /*4b1b0*/  LDL.LU R250, [R1] ;  /* 0x0000000001fa7983 */ /* 0x000ee80000300800 */
[----:B--2---:R2:W-:Y:S01]  /*4b1c0*/  STSM.16.M88.4 [R0], R208 ;  /* 0x000000d000007844 */ /* 0x0045e20000000200 */
[----:B------:R-:W-:Y:S01]  /*4b1d0*/  BAR.SYNC.DEFER_BLOCKING 0x0 ;  /* 0x0000000000007b1d */ /* 0x000fe20000010000 */
[----:B--2---:R-:W-:-:S02]  /*4b1e0*/  LEA R210, P5, R86, UR6, 0x2 ;  /* 0x0000000656d27c11 */ /* 0x004fc4000f8a10ff */
[----:B------:R-:W-:Y:S02]  /*4b1f0*/  LEA R208, P4, R84, UR6, 0x2 ;  /* 0x0000000654d07c11 */ /* 0x000fe4000f8810ff */
[----:B------:R-:W-:Y:S02]  /*4b200*/  LEA.HI.X.SX32 R211, R86, UR7, 0x2, P5 ;  /* 0x0000000756d37c11 */ /* 0x000fe4000a8f16ff */
[----:B------:R-:W-:Y:S02]  /*4b210*/  LEA.HI.X.SX32 R209, R84, UR7, 0x2, P4 ;  /* 0x0000000754d17c11 */ /* 0x000fe4000a0f16ff */
[----:B------:R-:W2:Y:S01]  /*4b220*/  LDS.128 R84, [R252] ;  /* 0x00000000fc547984 */ /* 0x000ea20000000c00 */
[----:B------:R-:W-:Y:S06]  /*4b230*/  BAR.SYNC.DEFER_BLOCKING 0x0 ;  /* 0x0000000000007b1d */ /* 0x000fec0000010000 */
[----:B------:R1:W-:Y:S02]  /*4b240*/  STSM.16.M88.4 [R0], R148 ;  /* 0x0000009400007844 */ /* 0x0003e40000000200 */
[----:B-1----:R-:W-:Y:S01]  /*4b250*/  IMAD R0, R240, 0x80, R2 ;  /* 0x00000080f0007824 */ /* 0x002fe200078e0202 */
[----:B------:R-:W-:Y:S01]  /*4b260*/  BAR.SYNC.DEFER_BLOCKING 0x0 ;  /* 0x0000000000007b1d */ /* 0x000fe20000010000 */
[----:B------:R-:W-:-:S03]  /*4b270*/  IMAD.WIDE R240, R244, 0x4, R210 ;  /* 0x00000004f4f07825 */ /* 0x000fc600078e02d2 */
[----:B------:R-:W-:Y:S02]  /*4b280*/  LEA R148, P5, R0, UR6, 0x2 ;  /* 0x0000000600947c11 */ /* 0x000fe4000f8a10ff */
[----:B------:R-:W-:Y:S02]  /*4b290*/  LEA R150, P4, R2, UR6, 0x2 ;  /* 0x0000000602967c11 */ /* 0x000fe4000f8810ff */
[----:B------:R-:W-:Y:S01]  /*4b2a0*/  LEA.HI.X.SX32 R149, R0, UR7, 0x2, P5 ;  /* 0x0000000700957c11 */ /* 0x000fe2000a8f16ff */
[----:B------:R-:W-:Y:S01]  /*4b2b0*/  VIADD R0, R3, 0x3 ;  /* 0x0000000303007836 */ /* 0x000fe20000000000 */
[----:B------:R-:W-:Y:S01]  /*4b2c0*/  LEA.HI.X.SX32 R151, R2, UR7, 0x2, P4 ;  /* 0x0000000702977c11 */ /* 0x000fe2000a0f16ff */
[----:B------:R-:W-:Y:S01]  /*4b2d0*/  IMAD.WIDE R242, R244, 0x4, R208 ;  /* 0x00000004f4f27825 */ /* 0x000fe200078e02d0 */
[----:B------:R-:W-:Y:S01]  /*4b2e0*/  ISETP.LT.AND P4, PT, R10, UR14, !P0 ;  /* 0x0000000e0a007c0c */ /* 0x000fe2000c781270 */
[----:B------:R-:W-:Y:S01]  /*4b2f0*/  ULDC.64 UR6, c[0x0][0x228] ;  /* 0x00008a0000067ab9 */ /* 0x000fe20000000a00 */
[----:B------:R1:W-:Y:S01]  /*4b300*/  @P1 STG.E desc[UR8][R240.64], R246 ;  /* 0x000000f6f0001986 */ /* 0x0003e2000c101908 */
[----:B------:R-:W-:Y:S01]  /*4b310*/  ISETP.LT.AND P1, PT, R9, UR12, !P0 ;  /* 0x0000000c09007c0c */ /* 0x000fe2000c721270 */
[----:B------:R-:W-:Y:S01]  /*4b320*/  ULDC UR12, c[0x0][0x228] ;  /* 0x00008a00000c7ab9 */ /* 0x000fe20000000800 */
[----:B------:R-:W-:Y:S01]  /*4b330*/  ISETP.GE.AND P0, PT, R0, UR4, PT ;  /* 0x0000000400007c0c */ /* 0x000fe2000bf06270 */
[----:B------:R3:W-:Y:S01]  /*4b340*/  @P6 STG.E desc[UR8][R242.64], R245 ;  /* 0x000000f5f2006986 */ /* 0x0007e2000c101908 */
[----:B------:R-:W-:Y:S01]  /*4b350*/  ISETP.LT.AND P5, PT, R8, UR10, !P3 ;  /* 0x0000000a08007c0c */ /* 0x000fe2000dfa1270 */
[----:B------:R-:W-:Y:S01]  /*4b360*/  ULDC UR4, c[0x0][0x22c] ;  /* 0x00008b0000047ab9 */ /* 0x000fe20000000800 */
[C---:B------:R-:W-:Y:S01]  /*4b370*/  IADD3 R2, R244.reuse, UR28, RZ ;  /* 0x0000001cf4027c10 */ /* 0x040fe2000fffe0ff */
[----:B------:R-:W2:Y:S01]  /*4b380*/  LDL.LU R0, [R1+0x300] ;  /* 0x0003000001007983 */ /* 0x000ea20000300800 */
[----:B------:R-:W-:Y:S01]  /*4b390*/  ULDC UR14, c[0x0][0x228] ;  /* 0x00008a00000e7ab9 */ /* 0x000fe20000000800 */
[----:B-1----:R-:W-:Y:S01]  /*4b3a0*/  IMAD.WIDE R240, R244, 0x4, R150 ;  /* 0x00000004f4f07825 */ /* 0x002fe200078e0296 */
[----:B------:R-:W-:Y:S01]  /*4b3b0*/  ISETP.LT.AND P6, PT, R11, UR6, !P3 ;  /* 0x000000060b007c0c */ /* 0x000fe2000dfc1270 */
[----:B------:R-:W-:Y:S01]  /*4b3c0*/  ULDC UR6, c[0x0][0x228] ;  /* 0x00008a0000067ab9 */ /* 0x000fe20000000800 */
[----:B------:R-:W-:-:S02]  /*4b3d0*/  ULDC UR10, c[0x0][0x228] ;  /* 0x00008a00000a7ab9 */ /* 0x000fc40000000800 */
[----:B----4-:R1:W-:Y:S01]  /*4b3e0*/  @P4 STG.E desc[UR8][R240.64], R249 ;  /* 0x000000f9f0004986 */ /* 0x0103e2000c101908 */
[----:B------:R-:W-:Y:S01]  /*4b3f0*/  ISETP.LT.AND P4, PT, R10, UR22, !P3 ;  /* 0x000000160a007c0c */ /* 0x000fe2000df81270 */
[----:B---3--:R-:W-:-:S04]  /*4b400*/  IMAD.WIDE R242, R244, 0x4, R148 ;  /* 0x00000004f4f27825 */ /* 0x008fc800078e0294 */
[----:B------:R-:W-:-:S04]  /*4b410*/  IMAD.WIDE R244, R2, 0x4, R210 ;  /* 0x0000000402f47825 */ /* 0x000fc800078e02d2 */
[----:B-1----:R-:W-:Y:S01]  /*4b420*/  VIADD R240, R3, 0x4 ;  /* 0x0000000403f07836 */ /* 0x002fe20000000000 */
[----:B------:R-:W3:Y:S01]  /*4b430*/  LDL.LU R249, [R1+0x1d28] ;  /* 0x001d280001f97983 */ /* 0x000ee20000300800 */
[----:B------:R-:W-:-:S03]  /*4b440*/  IMAD.WIDE R246, R2, 0x4, R208 ;  /* 0x0000000402f67825 */ /* 0x000fc600078e02d0 */
[----:B--2---:R1:W-:Y:S01]  /*4b450*/  @P1 STG.E desc[UR8][R242.64], R0 ;  /* 0x00000000f2001986 */ /* 0x0043e2000c101908 */
[----:B------:R-:W-:Y:S01]  /*4b460*/  ISETP.GE.AND P1, PT, R240, UR4, PT ;  /* 0x00000004f0007c0c */ /* 0x000fe2000bf26270 */
[----:B------:R-:W-:Y:S01]  /*4b470*/  IMAD.WIDE R240, R2, 0x4, R150 ;  /* 0x0000000402f07825 */ /* 0x000fe200078e0296 */
[----:B------:R-:W-:Y:S01]  /*4b480*/  ISETP.LT.AND P3, PT, R9, UR20, !P3 ;  /* 0x0000001409007c0c */ /* 0x000fe2000df61270 */
[----:B------:R2:W-:Y:S01]  /*4b490*/  @P5 STG.E desc[UR8][R244.64], R239 ;  /* 0x000000eff4005986 */ /* 0x0005e2000c101908 */
[----:B------:R-:W-:-:S03]  /*4b4a0*/  ULDC UR4, c[0x0][0x228] ;  /* 0x00008a0000047ab9 */ /* 0x000fc60000000800 */
[----:B------:R4:W-:Y:S01]  /*4b4b0*/  @P6 STG.E desc[UR8][R246.64], R251 ;  /* 0x000000fbf6006986 */ /* 0x0009e2000c101908 */
[----:B-1----:R-:W-:-:S03]  /*4b4c0*/  VIADD R0, R2, UR28 ;  /* 0x0000001c02007c36 */ /* 0x002fc60008000000 */
[----:B------:R1:W-:Y:S01]  /*4b4d0*/  @P4 STG.E desc[UR8][R240.64], R250 ;  /* 0x000000faf0004986 */ /* 0x0003e2000c101908 */
[----:B------:R-:W-:-:S03]  /*4b4e0*/  IMAD.WIDE R242, R2, 0x4, R148 ;  /* 0x0000000402f27825 */ /* 0x000fc600078e0294 */
[----:B--2---:R-:W2:Y:S04]  /*4b4f0*/  LDL.LU R239, [R1+0x514] ;  /* 0x0005140001ef7983 */ /* 0x004ea80000300800 */
[----:B----4-:R-:W4:Y:S04]  /*4b500*/  LDL.LU R251, [R1+0x304] ;  /* 0x0003040001fb7983 */ /* 0x010f280000300800 */
[----:B------:R-:W3:Y:S04]  /*4b510*/  LDL.LU R2, [R1+0x524] ;  /* 0x0005240001027983 */ /* 0x000ee80000300800 */
[----:B-1----:R-:W4:Y:S04]  /*4b520*/  LDL.LU R250, [R1+0x1d24] ;  /* 0x001d240001fa7983 */ /* 0x002f280000300800 */
[----:B------:R-:W2:Y:S01]  /*4b530*/  LDL.LU R241, [R1+0x504] ;  /* 0x0005040001f17983 */ /* 0x000ea20000300800 */
[----:B------:R-:W-:-:S02]  /*4b540*/  ISETP.LT.AND P5, PT, R8, UR18, !P2 ;  /* 0x0000001208007c0c */ /* 0x000fc4000d7a1270 */
[----:B------:R-:W-:Y:S02]  /*4b550*/  ISETP.LT.AND P6, PT, R11, UR16, !P2 ;  /* 0x000000100b007c0c */ /* 0x000fe4000d7c1270 */
[----:B------:R-:W-:Y:S01]  /*4b560*/  ISETP.LT.AND P4, PT, R10, UR26, !P2 ;  /* 0x0000001a0a007c0c */ /* 0x000fe2000d781270 */
[C---:B------:R-:W-:Y:S01]  /*4b570*/  IMAD.WIDE R244, R0.reuse, 0x4, R210 ;  /* 0x0000000400f47825 */ /* 0x040fe200078e02d2 */
[----:B------:R1:W-:Y:S03]  /*4b580*/  @P3 STG.E desc[UR8][R242.64], R248 ;  /* 0x000000f8f2003986 */ /* 0x0003e6000c101908 */
[----:B------:R-:W-:-:S04]  /*4b590*/  IMAD.WIDE R246, R0, 0x4, R208 ;  /* 0x0000000400f67825 */ /* 0x000fc800078e02d0 */
[----:B-1----:R-:W-:Y:S01]  /*4b5a0*/  VIADD R248, R3, 0x5 ;  /* 0x0000000503f87836 */ /* 0x002fe20000000000 */
[----:B--2---:R1:W-:Y:S01]  /*4b5b0*/  @P5 STG.E desc[UR8][R244.64], R241 ;  /* 0x000000f1f4005986 */ /* 0x0043e2000c101908 */
[----:B------:R-:W-:Y:S01]  /*4b5c0*/  ISETP.LT.AND P5, PT, R11, UR4, !P0 ;  /* 0x000000040b007c0c */ /* 0x000fe2000c7a1270 */
[----:B------:R-:W-:Y:S02]  /*4b5d0*/  ULDC UR4, c[0x0][0x22c] ;  /* 0x00008b0000047ab9 */ /* 0x000fe40000000800 */
[----:B---3--:R2:W-:Y:S01]  /*4b5e0*/  @P6 STG.E desc[UR8][R246.64], R2 ;  /* 0x00000002f6006986 */ /* 0x0085e2000c101908 */
[C---:B-1----:R-:W-:Y:S01]  /*4b5f0*/  IMAD.WIDE R240, R0.reuse, 0x4, R150 ;  /* 0x0000000400f07825 */ /* 0x042fe200078e0296 */
[----:B--2---:R-:W-:-:S04]  /*4b600*/  IADD3 R2, R0, UR28, RZ ;  /* 0x0000001c00027c10 */ /* 0x004fc8000fffe0ff */
[----:B------:R1:W-:Y:S01]  /*4b610*/  @P4 STG.E desc[UR8][R240.64], R239 ;  /* 0x000000eff0004986 */ /* 0x0003e2000c101908 */
[----:B------:R-:W-:Y:S01]  /*4b620*/  ISETP.GE.AND P4, PT, R248, UR4, PT ;  /* 0x00000004f8007c0c */ /* 0x000fe2000bf86270 */
[----:B------:R-:W-:Y:S02]  /*4b630*/  ULDC UR4, c[0x0][0x228] ;  /* 0x00008a0000047ab9 */ /* 0x000fe40000000800 */
[----:B-1----:R-:W2:Y:S01]  /*4b640*/  LDL.LU R239, [R1+0x518] ;  /* 0x0005180001ef7983 */ /* 0x002ea20000300800 */
[----:B------:R-:W-:-:S03]  /*4b650*/  IMAD.WIDE R240, R0, 0x4, R148 ;  /* 0x0000000400f07825 */ /* 0x000fc600078e0294 */
[----:B------:R-:W3:Y:S04]  /*4b660*/  LDL.LU R0, [R1+0x104] ;  /* 0x0001040001007983 */ /* 0x000ee80000300800 */
[----:B------:R-:W2:Y:S01]  /*4b670*/  LDL.LU R248, [R1+0x204] ;  /* 0x0002040001f87983 */ /* 0x000ea20000300800 */
[----:B------:R-:W-:Y:S01]  /*4b680*/  ISETP.LT.AND P3, PT, R8, UR24, !P0 ;  /* 0x0000001808007c0c */ /* 0x000fe2000c761270 */
[----:B------:R-:W-:Y:S02]  /*4b690*/  ULDC.64 UR24, c[0x0][0x228] ;  /* 0x00008a0000187ab9 */ /* 0x000fe40000000a00 */
[----:B------:R-:W-:Y:S01]  /*4b6a0*/  ISETP.LT.AND P2, PT, R9, UR24, !P2 ;  /* 0x0000001809007c0c */ /* 0x000fe2000d741270 */
[----:B------:R-:W-:Y:S01]  /*4b6b0*/  IMAD.WIDE R242, R2, 0x4, R210 ;  /* 0x0000000402f27825 */ /* 0x000fe200078e02d2 */
[----:B------:R-:W-:Y:S01]  /*4b6c0*/  ISETP.LT.AND P6, PT, R10, UR6, !P0 ;  /* 0x000000060a007c0c */ /* 0x000fe2000c7c1270 */
[----:B------:R-:W-:-:S02]  /*4b6d0*/  ULDC UR6, c[0x0][0x228] ;  /* 0x00008a0000067ab9 */ /* 0x000fc40000000800 */
[----:B------:R-:W-:-:S08]  /*4b6e0*/  IMAD.WIDE R244, R2, 0x4, R208 ;  /* 0x0000000402f47825 */ /* 0x000fd000078e02d0 */
[----:B----4-:R1:W-:Y:S01]  /*4b6f0*/  @P2 STG.E desc[UR8][R240.64], R251 ;  /* 0x000000fbf0002986 */ /* 0x0103e2000c101908 */
[----:B------:R-:W-:-:S04]  /*4b700*/  IMAD.WIDE R246, R2, 0x4, R150 ;  /* 0x0000000402f67825 */ /* 0x000fc800078e0296 */
[----:B-1----:R-:W-:Y:S01]  /*4b710*/  VIADD R240, R3, 0x6 ;  /* 0x0000000603f07836 */ /* 0x002fe20000000000 */
[----:B------:R-:W4:Y:S04]  /*4b720*/  LDL.LU R251, [R1+0x1d20] ;  /* 0x001d200001fb7983 */ /* 0x000f280000300800 */
[----:B--2---:R-:W-:Y:S01]  /*4b730*/  @P3 STG.E desc[UR8][R242.64], R248 ;  /* 0x000000f8f2003986 */ /* 0x004fe2000c101908 */
[----:B------:R-:W-:Y:S01]  /*4b740*/  ISETP.LT.AND P3, PT, R9, UR4, !P0 ;  /* 0x0000000409007c0c */ /* 0x000fe2000c761270 */
[----:B------:R-:W-:Y:S02]  /*4b750*/  ULDC UR4, c[0x0][0x22c] ;  /* 0x00008b0000047ab9 */ /* 0x000fe40000000800 */
[----:B------:R-:W-:Y:S01]  /*4b760*/  ISETP.GE.AND P2, PT, R240, UR4, PT ;  /* 0x00000004f0007c0c */ /* 0x000fe2000bf46270 */
[----:B------:R-:W-:Y:S01]  /*4b770*/  IMAD.WIDE R240, R2, 0x4, R148 ;  /* 0x0000000402f07825 */ /* 0x000fe200078e0294 */
[----:B---3--:R1:W-:Y:S01]  /*4b780*/  @P5 STG.E desc[UR8][R244.64], R0 ;  /* 0x00000000f4005986 */ /* 0x0083e2000c101908 */
[----:B------:R-:W-:Y:S01]  /*4b790*/  ISETP.LT.AND P0, PT, R8, UR6, !P1 ;  /* 0x0000000608007c0c */ /* 0x000fe2000cf01270 */
[----:B------:R-:W-:Y:S01]  /*4b7a0*/  ULDC UR4, c[0x0][0x22c] ;  /* 0x00008b0000047ab9 */ /* 0x000fe20000000800 */
[----:B-1----:R-:W-:Y:S01]  /*4b7b0*/  IADD3 R0, R2, UR28, RZ ;  /* 0x0000001c02007c10 */ /* 0x002fe2000fffe0ff */
[----:B------:R1:W-:Y:S01]  /*4b7c0*/  @P6 STG.E desc[UR8][R246.64], R238 ;  /* 0x000000eef6006986 */ /* 0x0003e2000c101908 */
[----:B------:R-:W-:Y:S01]  /*4b7d0*/  ISETP.LT.AND P5, PT, R11, UR10, !P1 ;  /* 0x0000000a0b007c0c */ /* 0x000fe2000cfa1270 */
[----:B------:R-:W-:Y:S01]  /*4b7e0*/  VIADD R248, R3, 0x7 ;  /* 0x0000000703f87836 */ /* 0x000fe20000000000 */
[----:B------:R-:W-:Y:S01]  /*4b7f0*/  ULDC UR6, c[0x0][0x228] ;  /* 0x00008a0000067ab9 */ /* 0x000fe20000000800 */
[----:B------:R2:W-:Y:S04]  /*4b800*/  @P3 STG.E desc[UR8][R240.64], R249 ;  /* 0x000000f9f0003986 */ /* 0x0005e8000c101908 */
[----:B-1----:R-:W3:Y:S01]  /*4b810*/  LDL.LU R238, [R1+0x208] ;  /* 0x0002080001ee7983 */ /* 0x002ee20000300800 */
[----:B------:R-:W-:Y:S01]  /*4b820*/  ISETP.LT.AND P6, PT, R10, UR12, !P1 ;  /* 0x0000000c0a007c0c */ /* 0x000fe2000cfc1270 */
[----:B------:R-:W-:-:S04]  /*4b830*/  IMAD.WIDE R242, R0, 0x4, R210 ;  /* 0x0000000400f27825 */ /* 0x000fc800078e02d2 */
[C---:B------:R-:W-:Y:S01]  /*4b840*/  IMAD.WIDE R244, R0.reuse, 0x4, R208 ;  /* 0x0000000400f47825 */ /* 0x040fe200078e02d0 */
[----:B------:R-:W4:Y:S03]  /*4b850*/  LDL.LU R2, [R1+0x528] ;  /* 0x0005280001027983 */ /* 0x000f260000300800 */
[----:B------:R-:W-:Y:S01]  /*4b860*/  IMAD.WIDE R246, R0, 0x4, R150 ;  /* 0x0000000400f67825 */ /* 0x000fe200078e0296 */
[----:B--2---:R-:W2:Y:S01]  /*4b870*/  LDL.LU R241, [R1+0x508] ;  /* 0x0005080001f17983 */ /* 0x004ea20000300800 */
[----:B------:R-:W-:Y:S01]  /*4b880*/  ISETP.GE.AND P3, PT, R248, UR4, PT ;  /* 0x00000004f8007c0c */ /* 0x000fe2000bf66270 */
[----:B------:R-:W-:Y:S01]  /*4b890*/  ULDC UR4, c[0x0][0x228] ;  /* 0x00008a0000047ab9 */ /* 0x000fe20000000800 */
[----:B------:R-:W-:Y:S01]  /*4b8a0*/  ULDC UR10, c[0x0][0x228] ;  /* 0x00008a00000a7ab9 */ /* 0x000fe20000000800 */
[----:B------:R-:W3:Y:S01]  /*4b8b0*/  LDL.LU R249, [R1+0x308] ;  /* 0x0003080001f97983 */ /* 0x000ee20000300800 */
[----:B------:R-:W-:-:S03]  /*4b8c0*/  ULDC UR12, c[0x0][0x228] ;  /* 0x00008a00000c7ab9 */ /* 0x000fc60000000800 */
[----:B------:R-:W3:Y:S01]  /*4b8d0*/  LDL.LU R248, [R1+0x8] ;  /* 0x0000080001f87983 */ /* 0x000ee20000300800 */
[----:B------:R-:W-:Y:S01]  /*4b8e0*/  ISETP.LT.AND P1, PT, R9, UR4, !P1 ;  /* 0x0000000409007c0c */ /* 0x000fe2000cf21270 */
[----:B------:R-:W-:Y:S02]  /*4b8f0*/  ULDC UR4, c[0x0][0x228] ;  /* 0x00008a0000047ab9 */ /* 0x000fe40000000800 */
[----:B--2---:R-:W-:Y:S04]  /*4b900*/  @P0 STG.E desc[UR8][R242.64], R241 ;  /* 0x000000f1f2000986 */ /* 0x004fe8000c101908 */
[----:B----4-:R-:W-:Y:S04]  /*4b910*/  @P5 STG.E desc[UR8][R244.64], R2 ;  /* 0x00000002f4005986 */ /* 0x010fe8000c101908 */
[----:B------:R1:W-:Y:S04]  /*4b920*/  @P6 STG.E desc[UR8][R246.64], R239 ;  /* 0x000000eff6006986 */ /* 0x0003e8000c101908 */
[----:B-1----:R-:W2:Y:S04]  /*4b930*/  LDL.LU R247, [R1+0x108] ;  /* 0x0001080001f77983 */ /* 0x002ea80000300800 */
[----:B------:R-:W4:Y:S01]  /*4b940*/  LDL.LU R239, [R1+0x50c] ;  /* 0x00050c0001ef7983 */ /* 0x000f220000300800 */
[----:B------:R-:W-:-:S02]  /*4b950*/  ISETP.LT.AND P0, PT, R8, UR4, !P4 ;  /* 0x0000000408007c0c */ /* 0x000fc4000e701270 */
[C---:B------:R-:W-:Y:S01]  /*4b960*/  IADD3 R2, R0.reuse, UR28, RZ ;  /* 0x0000001c00027c10 */ /* 0x040fe2000fffe0ff */
[----:B------:R-:W-:Y:S01]  /*4b970*/  IMAD.WIDE R240, R0, 0x4, R148 ;  /* 0x0000000400f07825 */ /* 0x000fe200078e0294 */
[----:B------:R-:W-:Y:S01]  /*4b980*/  ULDC UR4, c[0x0][0x228] ;  /* 0x00008a0000047ab9 */ /* 0x000fe20000000800 */
[----:B------:R-:W-:Y:S01]  /*4b990*/  ISETP.LT.AND P6, PT, R11, UR6, !P4 ;  /* 0x000000060b007c0c */ /* 0x000fe2000e7c1270 */
[----:B------:R-:W-:Y:S01]  /*4b9a0*/  ULDC UR6, c[0x0][0x228] ;  /* 0x00008a0000067ab9 */ /* 0x000fe20000000800 */
[----:B------:R-:W-:Y:S01]  /*4b9b0*/  VIADD R244, R3, 0x8 ;  /* 0x0000000803f47836 */ /* 0x000fe20000000000 */
[----:B------:R-:W-:Y:S01]  /*4b9c0*/  ISETP.LT.AND P5, PT, R10, UR4, !P4 ;  /* 0x000000040a007c0c */ /* 0x000fe2000e7a1270 */
[----:B------:R-:W-:Y:S01]  /*4b9d0*/  IMAD.WIDE R242, R2, 0x4, R210 ;  /* 0x0000000402f27825 */ /* 0x000fe200078e02d2 */
[----:B------:R-:W-:Y:S01]  /*4b9e0*/  ULDC UR4, c[0x0][0x22c] ;  /* 0x00008b0000047ab9 */ /* 0x000fe20000000800 */
[----:B---3--:R1:W-:Y:S01]  /*4b9f0*/  @P1 STG.E desc[UR8][R240.64], R249 ;  /* 0x000000f9f0001986 */ /* 0x0083e2000c101908 */
[----:B------:R-:W-:Y:S01]  /*4ba00*/  ISETP.GE.AND P1, PT, R244, UR4, PT ;  /* 0x00000004f4007c0c */ /* 0x000fe2000bf26270 */
[----:B------:R-:W-:Y:S01]  /*4ba10*/  ULDC UR4, c[0x0][0x228] ;  /* 0x00008a0000047ab9 */ /* 0x000fe20000000800 */
[----:B------:R-:W-:Y:S01]  /*4ba20*/  ISETP.LT.AND P4, PT, R9, UR10, !P4 ;  /* 0x0000000a09007c0c */ /* 0x000fe2000e781270 */
[----:B------:R3:W-:Y:S01]  /*4ba30*/  @P0 STG.E desc[UR8][R242.64], R238 ;  /* 0x000000eef2000986 */ /* 0x0007e2000c101908 */
[----:B------:R-:W-:Y:S01]  /*4ba40*/  ISETP.LT.AND P0, PT, R8, UR4, !P2 ;  /* 0x0000000408007c0c */ /* 0x000fe2000d701270 */
[----:B------:R-:W-:Y:S01]  /*4ba50*/  IMAD.WIDE R244, R2, 0x4, R148 ;  /* 0x0000000402f47825 */ /* 0x000fe200078e0294 */
[----:B------:R-:W-:Y:S01]  /*4ba60*/  ULDC UR4, c[0x0][0x228] ;  /* 0x00008a0000047ab9 */ /* 0x000fe20000000800 */
[----:B------:R-:W-:-:S02]  /*4ba70*/  ULDC UR10, c[0x0][0x228] ;  /* 0x00008a00000a7ab9 */ /* 0x000fc40000000800 */
[C---:B-1----:R-:W-:Y:S01]  /*4ba80*/  IMAD.WIDE R240, R2.reuse, 0x4, R208 ;  /* 0x0000000402f07825 */ /* 0x042fe200078e02d0 */
[----:B------:R-:W4:Y:S03]  /*4ba90*/  LDL.LU R249, [R1+0x51c] ;  /* 0x00051c0001f97983 */ /* 0x000f260000300800 */
[C---:B---3--:R-:W-:Y:S01]  /*4baa0*/  IMAD.WIDE R242, R2.reuse, 0x4, R150 ;  /* 0x0000000402f27825 */ /* 0x048fe200078e0296 */
[----:B------:R-:W3:Y:S03]  /*4bab0*/  LDL.LU R238, [R1+0x20c] ;  /* 0x00020c0001ee7983 */ /* 0x000ee60000300800 */
[----:B------:R-:W-:-:S05]  /*4bac0*/  VIADD R2, R2, UR28 ;  /* 0x0000001c02027c36 */ /* 0x000fca0008000000 */
[C---:B------:R-:W-:Y:S01]  /*4bad0*/  IADD3 R0, R2.reuse, UR28, RZ ;  /* 0x0000001c02007c10 */ /* 0x040fe2000fffe0ff */
[----:B--2---:R1:W-:Y:S04]  /*4bae0*/  @P6 STG.E desc[UR8][R240.64], R247 ;  /* 0x000000f7f0006986 */ /* 0x0043e8000c101908 */
[----:B------:R2:W-:Y:S04]  /*4baf0*/  @P5 STG.E desc[UR8][R242.64], R248 ;  /* 0x000000f8f2005986 */ /* 0x0005e8000c101908 */
[----:B------:R4:W-:Y:S01]  /*4bb00*/  @P4 STG.E desc[UR8][R244.64], R250 ;  /* 0x000000faf4004986 */ /* 0x0009e2000c101908 */
[----:B-1----:R-:W-:Y:S01]  /*4bb10*/  IMAD.WIDE R240, R2, 0x4, R210 ;  /* 0x0000000402f07825 */ /* 0x002fe200078e02d2 */
[----:B------:R-:W-:Y:S01]  /*4bb20*/  ISETP.LT.AND P4, PT, R11, UR4, !P2 ;  /* 0x000000040b007c0c */ /* 0x000fe2000d781270 */
[----:B------:R-:W-:-:S02]  /*4bb30*/  ULDC UR4, c[0x0][0x22c] ;  /* 0x00008b0000047ab9 */ /* 0x000fc40000000800 */
[----:B--2---:R-:W-:Y:S01]  /*4bb40*/  VIADD R248, R3, 0x9 ;  /* 0x0000000903f87836 */ /* 0x004fe20000000000 */
[----:B----4-:R1:W-:Y:S01]  /*4bb50*/  @P0 STG.E desc[UR8][R240.64], R239 ;  /* 0x000000eff0000986 */ /* 0x0103e2000c101908 */
[----:B------:R-:W-:-:S03]  /*4bb60*/  IMAD.WIDE R242, R2, 0x4, R150 ;  /* 0x0000000402f27825 */ /* 0x000fc600078e0296 */
[----:B------:R-:W2:Y:S01]  /*4bb70*/  LDL.LU R250, [R1+0x10c] ;  /* 0x00010c0001fa7983 */ /* 0x000ea20000300800 */
[----:B------:R-:W-:Y:S01]  /*4bb80*/  IMAD.WIDE R244, R2, 0x4, R148 ;  /* 0x0000000402f47825 */ /* 0x000fe200078e0294 */
[----:B------:R-:W-:Y:S01]  /*4bb90*/  ISETP.GE.AND P0, PT, R248, UR4, PT ;  /* 0x00000004f8007c0c */ /* 0x000fe2000bf06270 */
[----:B------:R-:W-:Y:S01]  /*4bba0*/  ULDC UR4, c[0x0][0x228] ;  /* 0x00008a0000047ab9 */ /* 0x000fe20000000800 */
[----:B-1----:R-:W4:Y:S01]  /*4bbb0*/  LDL.LU R239, [R1+0xc] ;  /* 0x00000c0001ef7983 */ /* 0x002f220000300800 */
[----:B------:R-:W-:-:S03]  /*4bbc0*/  IMAD.WIDE R240, R2, 0x4, R208 ;  /* 0x0000000402f07825 */ /* 0x000fc600078e02d0 */
[----:B------:R-:W3:Y:S04]  /*4bbd0*/  LDL.LU R2, [R1+0x30c] ;  /* 0x00030c0001027983 */ /* 0x000ee80000300800 */
[----:B------:R-:W2:Y:S01]  /*4bbe0*/  LDL.LU R248, [R1+0x52c] ;  /* 0x00052c0001f87983 */ /* 0x000ea20000300800 */
[----:B------:R-:W-:Y:S01]  /*4bbf0*/  ISETP.LT.AND P5, PT, R10, UR6, !P2 ;  /* 0x000000060a007c0c */ /* 0x000fe2000d7a1270 */
[----:B------:R-:W-:Y:S01]  /*4bc00*/  IMAD.WIDE R246, R0, 0x4, R210 ;  /* 0x0000000400f67825 */ /* 0x000fe200078e02d2 */
[----:B------:R-:W-:Y:S01]  /*4bc10*/  ISETP.LT.AND P2, PT, R9, UR10, !P2 ;  /* 0x0000000a09007c0c */ /* 0x000fe2000d741270 */
[----:B------:R-:W-:Y:S01]  /*4bc20*/  ULDC UR6, c[0x0][0x228] ;  /* 0x00008a0000067ab9 */ /* 0x000fe20000000800 */
[----:B------:R-:W-:Y:S01]  /*4bc30*/  ISETP.LT.AND P6, PT, R8, UR12, !P3 ;  /* 0x0000000c08007c0c */ /* 0x000fe2000dfc1270 */
[----:B------:R-:W-:Y:S01]  /*4bc40*/  ULDC UR10, c[0x0][0x228] ;  /* 0x00008a00000a7ab9 */ /* 0x000fe20000000800 */
[----:B------:R-:W-:Y:S01]  /*4bc50*/  ULDC UR12, c[0x0][0x228] ;  /* 0x00008a00000c7ab9 */ /* 0x000fe20000000800 */
[----:B--2---:R1:W-:Y:S06]  /*4bc60*/  @P4 STG.E desc[UR8][R240.64], R248 ;  /* 0x000000f8f0004986 */ /* 0x0043ec000c101908 */
[----:B------:R2:W-:Y:S04]  /*4bc70*/  @P5 STG.E desc[UR8][R242.64], R249 ;  /* 0x000000f9f2005986 */ /* 0x0005e8000c101908 */
[----:B---3--:R-:W-:Y:S04]  /*4bc80*/  @P2 STG.E desc[UR8][R244.64], R2 ;  /* 0x00000002f4002986 */ /* 0x008fe8000c101908 */
[----:B-1----:R-:W3:Y:S04]  /*4bc90*/  LDL.LU R248, [R1+0x550] ;  /* 0x0005500001f87983 */ /* 0x002ee80000300800 */
[----:B--2---:R-:W2:Y:S04]  /*4bca0*/  LDL.LU R249, [R1+0x530] ;  /* 0x0005300001f97983 */ /* 0x004ea80000300800 */
[----:B------:R1:W-:Y:S04]  /*4bcb0*/  @P6 STG.E desc[UR8][R246.64], R238 ;  /* 0x000000eef6006986 */ /* 0x0003e8000c101908 */
[----:B-1----:R-:W2:Y:S01]  /*4bcc0*/  LDL.LU R238, [R1+0x540] ;  /* 0x0005400001ee7983 */ /* 0x002ea20000300800 */
[----:B------:R-:W-:Y:S01]  /*4bcd0*/  ISETP.LT.AND P2, PT, R11, UR4, !P3 ;  /* 0x000000040b007c0c */ /* 0x000fe2000df41270 */
[----:B------:R-:W-:-:S02]  /*4bce0*/  ULDC UR4, c[0x0][0x228] ;  /* 0x00008a0000047ab9 */ /* 0x000fc40000000800 */
[----:B------:R-:W-:Y:S01]  /*4bcf0*/  ISETP.LT.AND P4, PT, R10, UR4, !P3 ;  /* 0x000000040a007c0c */ /* 0x000fe2000df81270 */
[C---:B------:R-:W-:Y:S01]  /*4bd00*/  IMAD.WIDE R240, R0.reuse, 0x4, R208 ;  /* 0x0000000400f07825 */ /* 0x040fe200078e02d0 */
[----:B------:R-:W-:Y:S01]  /*4bd10*/  ISETP.LT.AND P3, PT, R9, UR6, !P3 ;  /* 0x0000000609007c0c */ /* 0x000fe2000df61270 */
[----:B------:R-:W-:Y:S02]  /*4bd20*/  ULDC UR4, c[0x0][0x22c] ;  /* 0x00008b0000047ab9 */ /* 0x000fe40000000800 */
[----:B------:R-:W-:Y:S02]  /*4bd30*/  VIADD R244, R3, 0xa ;  /* 0x0000000a03f47836 */ /* 0x000fe40000000000 */
[----:B------:R-:W-:Y:S01]  /*4bd40*/  IMAD.WIDE R242, R0, 0x4, R150 ;  /* 0x0000000400f27825 */ /* 0x000fe200078e0296 */
[----:B------:R-:W-:Y:S01]  /*4bd50*/  ISETP.LT.AND P5, PT, R8, UR10, !P1 ;  /* 0x0000000a08007c0c */ /* 0x000fe2000cfa1270 */
[----:B------:R-:W-:Y:S01]  /*4bd60*/  ULDC UR6, c[0x0][0x228] ;  /* 0x00008a0000067ab9 */ /* 0x000fe20000000800 */
[----:B------:R1:W-:Y:S01]  /*4bd70*/  @P2 STG.E desc[UR8][R240.64], R250 ;  /* 0x000000faf0002986 */ /* 0x0003e2000c101908 */
[----:B------:R-:W-:Y:S01]  /*4bd80*/  ISETP.GE.AND P2, PT, R244, UR4, PT ;  /* 0x00000004f4007c0c */ /* 0x000fe2000bf46270 */
[----:B------:R-:W-:Y:S01]  /*4bd90*/  ULDC UR4, c[0x0][0x228] ;  /* 0x00008a0000047ab9 */ /* 0x000fe20000000800 */
[----:B------:R-:W-:Y:S01]  /*4bda0*/  ISETP.LT.AND P6, PT, R11, UR12, !P1 ;  /* 0x0000000c0b007c0c */ /* 0x000fe2000cfc1270 */
[----:B----4-:R4:W-:Y:S01]  /*4bdb0*/  @P4 STG.E desc[UR8][R242.64], R239 ;  /* 0x000000eff2004986 */ /* 0x0109e2000c101908 */
[----:B------:R-:W-:Y:S01]  /*4bdc0*/  VIADD R2, R0, UR28 ;  /* 0x0000001c00027c36 */ /* 0x000fe20008000000 */
[----:B------:R-:W-:Y:S01]  /*4bdd0*/  ISETP.LT.AND P4, PT, R10, UR4, !P1 ;  /* 0x000000040a007c0c */ /* 0x000fe2000cf81270 */
[----:B------:R-:W-:Y:S01]  /*4bde0*/  ULDC UR4, c[0x0][0x228] ;  /* 0x00008a0000047ab9 */ /* 0x000fe20000000800 */
[----:B------:R-:W-:Y:S01]  /*4bdf0*/  ULDC UR10, c[0x0][0x228] ;  /* 0x00008a00000a7ab9 */ /* 0x000fe20000000800 */
[----:B-1----:R-:W-:Y:S01]  /*4be00*/  IMAD.WIDE R240, R0, 0x4, R148 ;  /* 0x0000000400f07825 */ /* 0x002fe200078e0294 */
[----:B------:R-:W2:Y:S01]  /*4be10*/  LDL.LU R250, [R1+0x110] ;  /* 0x0001100001fa7983 */ /* 0x000ea20000300800 */
[----:B------:R-:W-:-:S02]  /*4be20*/  ULDC UR12, c[0x0][0x228] ;  /* 0x00008a00000c7ab9 */ /* 0x000fc40000000800 */
[C---:B----4-:R-:W-:Y:S01]  /*4be30*/  IMAD.WIDE R242, R2.reuse, 0x4, R210 ;  /* 0x0000000402f27825 */ /* 0x050fe200078e02d2 */
[----:B------:R1:W-:Y:S03]  /*4be40*/  @P3 STG.E desc[UR8][R240.64], R251 ;  /* 0x000000fbf0003986 */ /* 0x0003e6000c101908 */
[C---:B------:R-:W-:Y:S01]  /*4be50*/  IMAD.WIDE R244, R2.reuse, 0x4, R208 ;  /* 0x0000000402f47825 */ /* 0x040fe200078e02d0 */
[----:B------:R-:W4:Y:S01]  /*4be60*/  LDL.LU R239, [R1+0x10] ;  /* 0x0000100001ef7983 */ /* 0x000f220000300800 */
[----:B------:R-:W-:Y:S01]  /*4be70*/  ISETP.LT.AND P1, PT, R9, UR4, !P1 ;  /* 0x0000000409007c0c */ /* 0x000fe2000cf21270 */
[----:B------:R-:W-:Y:S01]  /*4be80*/  ULDC UR4, c[0x0][0x22c] ;  /* 0x00008b0000047ab9 */ /* 0x000fe20000000800 */
[C---:B-1----:R-:W-:Y:S01]  /*4be90*/  IMAD.WIDE R240, R2.reuse, 0x4, R150 ;  /* 0x0000000402f07825 */ /* 0x042fe200078e0296 */
[----:B------:R-:W4:Y:S01]  /*4bea0*/  LDL.LU R251, [R1+0x554] ;  /* 0x0005540001fb7983 */ /* 0x000f220000300800 */
[----:B------:R-:W-:-:S03]  /*4beb0*/  IADD3 R0, R2, UR28, RZ ;  /* 0x0000001c02007c10 */ /* 0x000fc6000fffe0ff */
[----:B---3--:R1:W-:Y:S04]  /*4bec0*/  @P5 STG.E desc[UR8][R242.64], R248 ;  /* 0x000000f8f2005986 */ /* 0x0083e8000c101908 */
[----:B--2---:R2:W-:Y:S01]  /*4bed0*/  @P6 STG.E desc[UR8][R244.64], R249 ;  /* 0x000000f9f4006986 */ /* 0x0045e2000c101908 */
[----:B-1----:R-:W-:-:S03]  /*4bee0*/  VIADD R248, R3, 0xb ;  /* 0x0000000b03f87836 */ /* 0x002fc60000000000 */
[----:B--2---:R-:W2:Y:S04]  /*4bef0*/  LDL.LU R249, [R1+0x534] ;  /* 0x0005340001f97983 */ /* 0x004ea80000300800 */
[----:B------:R1:W-:Y:S01]  /*4bf00*/  @P4 STG.E desc[UR8][R240.64], R238 ;  /* 0x000000eef0004986 */ /* 0x0003e2000c101908 */
[----:B------:R-:W-:Y:S02]  /*4bf10*/  ISETP.GE.AND P4, PT, R248, UR4, PT ;  /* 0x00000004f8007c0c */ /* 0x000fe4000bf86270 */
[----:B------:R-:W-:Y:S02]  /*4bf20*/  ISETP.LT.AND P3, PT, R8, UR6, !P0 ;  /* 0x0000000608007c0c */ /* 0x000fe4000c761270 */
[----:B------:R-:W-:Y:S01]  /*4bf30*/  ISETP.LT.AND P5, PT, R11, UR10, !P0 ;  /* 0x0000000a0b007c0c */ /* 0x000fe2000c7a1270 */
[----:B------:R-:W-:Y:S01]  /*4bf40*/  IMAD.WIDE R242, R0, 0x4, R210 ;  /* 0x0000000400f27825 */ /* 0x000fe200078e02d2 */
[----:B------:R-:W-:Y:S01]  /*4bf50*/  ISETP.LT.AND P6, PT, R10, UR12, !P0 ;  /* 0x0000000c0a007c0c */ /* 0x000fe2000c7c1270 */
[----:B------:R-:W-:Y:S01]  /*4bf60*/  ULDC UR4, c[0x0][0x228] ;  /* 0x00008a0000047ab9 */ /* 0x000fe20000000800 */
[----:B------:R-:W-:Y:S01]  /*4bf70*/  ULDC UR6, c[0x0][0x228] ;  /* 0x00008a0000067ab9 */ /* 0x000fe20000000800 */
[----:B------:R-:W-:Y:S01]  /*4bf80*/  IMAD.WIDE R244, R0, 0x4, R208 ;  /* 0x0000000400f47825 */ /* 0x000fe200078e02d0 */
[----:B------:R-:W-:Y:S01]  /*4bf90*/  ULDC UR10, c[0x0][0x228] ;  /* 0x00008a00000a7ab9 */ /* 0x000fe20000000800 */
[----:B-1----:R-:W3:Y:S01]  /*4bfa0*/  LDL.LU R238, [R1+0x544] ;  /* 0x0005440001ee7983 */ /* 0x002ee20000300800 */
[----:B------:R-:W-:Y:S01]  /*4bfb0*/  ULDC UR12, c[0x0][0x228] ;  /* 0x00008a00000c7ab9 */ /* 0x000fe20000000800 */
[----:B------:R-:W-:-:S02]  /*4bfc0*/  IMAD.WIDE R240, R2, 0x4, R148 ;  /* 0x0000000402f07825 */ /* 0x000fc400078e0294 */
[----:B------:R-:W4:Y:S04]  /*4bfd0*/  LDL.LU R2, [R1+0x310] ;  /* 0x0003100001027983 */ /* 0x000f280000300800 */
[----:B------:R-:W2:Y:S01]  /*4bfe0*/  LDL.LU R248, [R1+0x400] ;  /* 0x0004000001f87983 */ /* 0x000ea20000300800 */
[----:B------:R-:W-:-:S03]  /*4bff0*/  IMAD.WIDE R246, R0, 0x4, R150 ;  /* 0x0000000400f67825 */ /* 0x000fc600078e0296 */
[----:B--2---:R1:W-:Y:S04]  /*4c000*/  @P1 STG.E desc[UR8][R240.64], R248 ;  /* 0x000000f8f0001986 */ /* 0x0043e8000c101908 */
[----:B----4-:R2:W-:Y:S01]  /*4c010*/  @P3 STG.E desc[UR8][R242.64], R2 ;  /* 0x00000002f2003986 */ /* 0x0105e2000c101908 */
[----:B------:R-:W-:Y:S01]  /*4c020*/  ISETP.LT.AND P3, PT, R9, UR4, !P0 ;  /* 0x0000000409007c0c */ /* 0x000fe2000c761270 */
[----:B------:R-:W-:Y:S02]  /*4c030*/  ULDC UR4, c[0x0][0x22c] ;  /* 0x00008b0000047ab9 */ /* 0x000fe40000000800 */
[----:B------:R4:W-:Y:S01]  /*4c040*/  @P5 STG.E desc[UR8][R244.64], R250 ;  /* 0x000000faf4005986 */ /* 0x0009e2000c101908 */
[----:B-1----:R-:W-:-:S03]  /*4c050*/  VIADD R240, R3, 0xc ;  /* 0x0000000c03f07836 */ /* 0x002fc60000000000 */
[----:B------:R1:W-:Y:S01]  /*4c060*/  @P6 STG.E desc[UR8][R246.64], R239 ;  /* 0x000000eff6006986 */ /* 0x0003e2000c101908 */
[----:B--2---:R-:W-:Y:S02]  /*4c070*/  IADD3 R2, R0, UR28, RZ ;  /* 0x0000001c00027c10 */ /* 0x004fe4000fffe0ff */
[----:B------:R-:W-:Y:S01]  /*4c080*/  ISETP.GE.AND P1, PT, R240, UR4, PT ;  /* 0x00000004f0007c0c */ /* 0x000fe2000bf26270 */
[----:B------:R-:W-:Y:S01]  /*4c090*/  IMAD.WIDE R240, R0, 0x4, R148 ;  /* 0x0000000400f07825 */ /* 0x000fe200078e0294 */
[----:B----4-:R-:W2:Y:S01]  /*4c0a0*/  LDL.LU R250, [R1+0x404] ;  /* 0x0004040001fa7983 */ /* 0x010ea20000300800 */
[----:B------:R-:W-:Y:S01]  /*4c0b0*/  ISETP.LT.AND P0, PT, R8, UR6, !P2 ;  /* 0x0000000608007c0c */ /* 0x000fe2000d701270 */
[----:B------:R-:W-:Y:S01]  /*4c0c0*/  ULDC UR4, c[0x0][0x22c] ;  /* 0x00008b0000047ab9 */ /* 0x000fe20000000800 */
[----:B------:R-:W-:Y:S02]  /*4c0d0*/  ISETP.LT.AND P5, PT, R11, UR10, !P2 ;  /* 0x0000000a0b007c0c */ /* 0x000fe4000d7a1270 */
[----:B------:R-:W-:Y:S01]  /*4c0e0*/  ISETP.LT.AND P6, PT, R10, UR12, !P2 ;  /* 0x0000000c0a007c0c */ /* 0x000fe2000d7c1270 */
[----:B-1----:R-:W4:Y:S01]  /*4c0f0*/  LDL.LU R239, [R1+0x314] ;  /* 0x0003140001ef7983 */ /* 0x002f220000300800 */
[----:B------:R-:W-:Y:S01]  /*4c100*/  VIADD R248, R3, 0xd ;  /* 0x0000000d03f87836 */ /* 0x000fe20000000000 */
[----:B------:R-:W-:Y:S01]  /*4c110*/  ULDC UR6, c[0x0][0x228] ;  /* 0x00008a0000067ab9 */ /* 0x000fe20000000800 */
[C---:B------:R-:W-:Y:S01]  /*4c120*/  IMAD.WIDE R242, R2.reuse, 0x4, R210 ;  /* 0x0000000402f27825 */ /* 0x040fe200078e02d2 */
[----:B------:R-:W3:Y:S01]  /*4c130*/  LDL.LU R0, [R1+0x210] ;  /* 0x0002100001007983 */ /* 0x000ee20000300800 */
[----:B------:R-:W-:Y:S01]  /*4c140*/  ULDC UR10, c[0x0][0x228] ;  /* 0x00008a00000a7ab9 */ /* 0x000fe20000000800 */
[----:B------:R-:W-:Y:S01]  /*4c150*/  ULDC UR12, c[0x0][0x228] ;  /* 0x00008a00000c7ab9 */ /* 0x000fe20000000800 */
[----:B------:R-:W-:-:S04]  /*4c160*/  IMAD.WIDE R244, R2, 0x4, R208 ;  /* 0x0000000402f47825 */ /* 0x000fc800078e02d0 */
[----:B------:R-:W-:Y:S01]  /*4c170*/  IMAD.WIDE R246, R2, 0x4, R150 ;  /* 0x0000000402f67825 */ /* 0x000fe200078e0296 */
[----:B---3--:R-:W-:Y:S01]  /*4c180*/  @P3 STG.E desc[UR8][R240.64], R0 ;  /* 0x00000000f0003986 */ /* 0x008fe2000c101908 */
[----:B------:R-:W-:Y:S01]  /*4c190*/  ISETP.GE.AND P3, PT, R248, UR4, PT ;  /* 0x00000004f8007c0c */ /* 0x000fe2000bf66270 */
[----:B------:R-:W-:Y:S02]  /*4c1a0*/  ULDC UR4, c[0x0][0x228] ;  /* 0x00008a0000047ab9 */ /* 0x000fe40000000800 */
[----:B------:R-:W-:Y:S04]  /*4c1b0*/  @P0 STG.E desc[UR8][R242.64], R251 ;  /* 0x000000fbf2000986 */ /* 0x000fe8000c101908 */
[----:B------:R1:W-:Y:S04]  /*4c1c0*/  @P5 STG.E desc[UR8][R244.64], R249 ;  /* 0x000000f9f4005986 */ /* 0x0003e8000c101908 */
[----:B------:R-:W3:Y:S04]  /*4c1d0*/  LDL.LU R248, [R1+0x14] ;  /* 0x0000140001f87983 */ /* 0x000ee80000300800 */
[----:B------:R2:W-:Y:S04]  /*4c1e0*/  @P6 STG.E desc[UR8][R246.64], R238 ;  /* 0x000000eef6006986 */ /* 0x0005e8000c101908 */
[----:B-1----:R-:W3:Y:S04]  /*4c1f0*/  LDL.LU R249, [R1+0x214] ;  /* 0x0002140001f97983 */ /* 0x002ee80000300800 */
[----:B--2---:R-:W2:Y:S04]  /*4c200*/  LDL.LU R247, [R1+0x114] ;  /* 0x0001140001f77983 */ /* 0x004ea80000300800 */
[----:B------:R-:W3:Y:S01]  /*4c210*/  LDL.LU R238, [R1+0x558] ;  /* 0x0005580001ee7983 */ /* 0x000ee20000300800 */
[----:B------:R-:W-:Y:S01]  /*4c220*/  ISETP.LT.AND P2, PT, R9, UR4, !P2 ;  /* 0x0000000409007c0c */ /* 0x000fe2000d741270 */
[----:B------:R-:W-:-:S02]  /*4c230*/  ULDC UR4, c[0x0][0x228] ;  /* 0x00008a0000047ab9 */ /* 0x000fc40000000800 */
[----:B------:R-:W-:Y:S02]  /*4c240*/  ISETP.LT.AND P0, PT, R8, UR4, !P4 ;  /* 0x0000000408007c0c */ /* 0x000fe4000e701270 */
[C---:B------:R-:W-:Y:S01]  /*4c250*/  IADD3 R0, R2.reuse, UR28, RZ ;  /* 0x0000001c02007c10 */ /* 0x040fe2000fffe0ff */
[----:B------:R-:W-:Y:S01]  /*4c260*/  IMAD.WIDE R240, R2, 0x4, R148 ;  /* 0x0000000402f07825 */ /* 0x000fe200078e0294 */
[----:B------:R-:W-:Y:S01]  /*4c270*/  ULDC UR4, c[0x0][0x228] ;  /* 0x00008a0000047ab9 */ /* 0x000fe20000000800 */
[----:B------:R-:W-:Y:S01]  /*4c280*/  ISETP.LT.AND P6, PT, R11, UR6, !P4 ;  /* 0x000000060b007c0c */ /* 0x000fe2000e7c1270 */
[----:B------:R-:W3:Y:S01]  /*4c290*/  LDL.LU R251, [R1+0x548] ;  /* 0x0005480001fb7983 */ /* 0x000ee20000300800 */
[----:B------:R-:W-:Y:S01]  /*4c2a0*/  VIADD R244, R3, 0xe ;  /* 0x0000000e03f47836 */ /* 0x000fe20000000000 */
[----:B------:R-:W-:Y:S01]  /*4c2b0*/  ISETP.LT.AND P5, PT, R10, UR4, !P4 ;  /* 0x000000040a007c0c */ /* 0x000fe2000e7a1270 */
[----:B------:R-:W-:Y:S01]  /*4c2c0*/  IMAD.WIDE R242, R0, 0x4, R210 ;  /* 0x0000000400f27825 */ /* 0x000fe200078e02d2 */
[----:B------:R-:W-:Y:S01]  /*4c2d0*/  ULDC UR4, c[0x0][0x22c] ;  /* 0x00008b0000047ab9 */ /* 0x000fe20000000800 */
[----:B------:R1:W-:Y:S01]  /*4c2e0*/  @P2 STG.E desc[UR8][R240.64], R250 ;  /* 0x000000faf0002986 */ /* 0x0003e2000c101908 */
[----:B------:R-:W-:Y:S01]  /*4c2f0*/  ISETP.GE.AND P2, PT, R244, UR4, PT ;  /* 0x00000004f4007c0c */ /* 0x000fe2000bf46270 */
[----:B------:R-:W-:Y:S01]  /*4c300*/  ULDC UR4, c[0x0][0x228] ;  /* 0x00008a0000047ab9 */ /* 0x000fe20000000800 */
[----:B------:R-:W-:Y:S01]  /*4c310*/  ISETP.LT.AND P4, PT, R9, UR10, !P4 ;  /* 0x0000000a09007c0c */ /* 0x000fe2000e781270 */
[----:B----4-:R4:W-:Y:S01]  /*4c320*/  @P0 STG.E desc[UR8][R242.64], R239 ;  /* 0x000000eff2000986 */ /* 0x0109e2000c101908 */
[----:B------:R-:W-:Y:S01]  /*4c330*/  ISETP.LT.AND P0, PT, R8, UR4, !P1 ;  /* 0x0000000408007c0c */ /* 0x000fe2000cf01270 */
[C---:B------:R-:W-:Y:S01]  /*4c340*/  VIADD R2, R0.reuse, UR28 ;  /* 0x0000001c00027c36 */ /* 0x040fe20008000000 */
[----:B------:R-:W-:Y:S01]  /*4c350*/  ULDC UR4, c[0x0][0x228] ;  /* 0x00008a0000047ab9 */ /* 0x000fe20000000800 */
[----:B------:R-:W-:Y:S01]  /*4c360*/  ULDC UR6, c[0x0][0x228] ;  /* 0x00008a0000067ab9 */ /* 0x000fe20000000800 */
[----:B-1----:R-:W-:Y:S01]  /*4c370*/  IMAD.WIDE R240, R0, 0x4, R208 ;  /* 0x0000000400f07825 */ /* 0x002fe200078e02d0 */
[----:B------:R-:W3:Y:S01]  /*4c380*/  LDL.LU R250, [R1+0x408] ;  /* 0x0004080001fa7983 */ /* 0x000ee20000300800 */
[----:B------:R-:W-:-:S02]  /*4c390*/  ULDC UR10, c[0x0][0x228] ;  /* 0x00008a00000a7ab9 */ /* 0x000fc40000000800 */
[C---:B----4-:R-:W-:Y:S01]  /*4c3a0*/  IMAD.WIDE R242, R0.reuse, 0x4, R150 ;  /* 0x0000000400f27825 */ /* 0x050fe200078e0296 */
[----:B------:R-:W4:Y:S03]  /*4c3b0*/  LDL.LU R239, [R1+0x318] ;  /* 0x0003180001ef7983 */ /* 0x000f260000300800 */
[----:B------:R-:W-:Y:S01]  /*4c3c0*/  IMAD.WIDE R244, R0, 0x4, R148 ;  /* 0x0000000400f47825 */ /* 0x000fe200078e0294 */
[C---:B------:R-:W-:Y:S01]  /*4c3d0*/  IADD3 R0, R2.reuse, UR28, RZ ;  /* 0x0000001c02007c10 */ /* 0x040fe2000fffe0ff */
[----:B--2---:R1:W-:Y:S04]  /*4c3e0*/  @P6 STG.E desc[UR8][R240.64], R247 ;  /* 0x000000f7f0006986 */ /* 0x0043e8000c101908 */
[----:B---3--:R2:W-:Y:S04]  /*4c3f0*/  @P5 STG.E desc[UR8][R242.64], R248 ;  /* 0x000000f8f2005986 */ /* 0x0085e8000c101908 */
[----:B------:R3:W-:Y:S01]  /*4c400*/  @P4 STG.E desc[UR8][R244.64], R249 ;  /* 0x000000f9f4004986 */ /* 0x0007e2000c101908 */
[----:B-1----:R-:W-:-:S04]  /*4c410*/  IMAD.WIDE R240, R2, 0x4, R210 ;  /* 0x0000000402f07825 */ /* 0x002fc800078e02d2 */
[C---:B--2---:R-:W-:Y:S01]  /*4c420*/  IMAD.WIDE R242, R2.reuse, 0x4, R150 ;  /* 0x0000000402f27825 */ /* 0x044fe200078e0296 */
[----:B------:R1:W-:Y:S03]  /*4c430*/  @P0 STG.E desc[UR8][R240.64], R238 ;  /* 0x000000eef0000986 */ /* 0x0003e6000c101908 */
[C---:B---3--:R-:W-:Y:S01]  /*4c440*/  IMAD.WIDE R244, R2.reuse, 0x4, R148 ;  /* 0x0000000402f47825 */ /* 0x048fe200078e0294 */
[----:B------:R-:W2:Y:S04]  /*4c450*/  LDL.LU R249, [R1+0x118] ;  /* 0x0001180001f97983 */ /* 0x000ea80000300800 */
[----:B-1----:R-:W3:Y:S01]  /*4c460*/  LDL.LU R238, [R1+0x18] ;  /* 0x0000180001ee7983 */ /* 0x002ee20000300800 */
[----:B------:R-:W-:-:S03]  /*4c470*/  IMAD.WIDE R240, R2, 0x4, R208 ;  /* 0x0000000402f07825 */ /* 0x000fc600078e02d0 */
[----:B------:R-:W4:Y:S01]  /*4c480*/  LDL.LU R2, [R1+0x538] ;  /* 0x0005380001027983 */ /* 0x000f220000300800 */
[----:B------:R-:W-:Y:S02]  /*4c490*/  ISETP.LT.AND P4, PT, R11, UR4, !P1 ;  /* 0x000000040b007c0c */ /* 0x000fe4000cf81270 */
[----:B------:R-:W-:Y:S01]  /*4c4a0*/  ISETP.LT.AND P6, PT, R8, UR12, !P3 ;  /* 0x0000000c08007c0c */ /* 0x000fe2000dfc1270 */
[----:B------:R-:W-:Y:S01]  /*4c4b0*/  VIADD R248, R3, 0xf ;  /* 0x0000000f03f87836 */ /* 0x000fe20000000000 */
[----:B------:R-:W-:Y:S01]  /*4c4c0*/  ISETP.LT.AND P5, PT, R10, UR6, !P1 ;  /* 0x000000060a007c0c */ /* 0x000fe2000cfa1270 */
[----:B------:R-:W-:Y:S01]  /*4c4d0*/  IMAD.WIDE R246, R0, 0x4, R210 ;  /* 0x0000000400f67825 */ /* 0x000fe200078e02d2 */
[----:B------:R-:W-:Y:S01]  /*4c4e0*/  ISETP.LT.AND P1, PT, R9, UR10, !P1 ;  /* 0x0000000a09007c0c */ /* 0x000fe2000cf21270 */
[----:B------:R-:W-:Y:S01]  /*4c4f0*/  ULDC UR4, c[0x0][0x22c] ;  /* 0x00008b0000047ab9 */ /* 0x000fe20000000800 */
[----:B------:R-:W-:Y:S01]  /*4c500*/  ULDC UR6, c[0x0][0x228] ;  /* 0x00008a0000067ab9 */ /* 0x000fe20000000800 */
[----:B------:R-:W-:Y:S01]  /*4c510*/  ISETP.GE.AND P0, PT, R248, UR4, PT ;  /* 0x00000004f8007c0c */ /* 0x000fe2000bf06270 */
[----:B------:R-:W-:Y:S01]  /*4c520*/  ULDC UR4, c[0x0][0x228] ;  /* 0x00008a0000047ab9 */ /* 0x000fe20000000800 */
[----:B------:R-:W3:Y:S01]  /*4c530*/  LDL.LU R248, [R1+0x55c] ;  /* 0x00055c0001f87983 */ /* 0x000ee20000300800 */
[----:B------:R-:W-:Y:S01]  /*4c540*/  ULDC UR10, c[0x0][0x228] ;  /* 0x00008a00000a7ab9 */ /* 0x000fe20000000800 */
[----:B------:R-:W-:-:S02]  /*4c550*/  ULDC UR12, c[0x0][0x228] ;  /* 0x00008a00000c7ab9 */ /* 0x000fc40000000800 */
[----:B----4-:R-:W-:Y:S04]  /*4c560*/  @P4 STG.E desc[UR8][R240.64], R2 ;  /* 0x00000002f0004986 */ /* 0x010fe8000c101908 */
[----:B------:R-:W-:Y:S04]  /*4c570*/  @P5 STG.E desc[UR8][R242.64], R251 ;  /* 0x000000fbf2005986 */ /* 0x000fe8000c101908 */
[----:B------:R1:W-:Y:S04]  /*4c580*/  @P1 STG.E desc[UR8][R244.64], R250 ;  /* 0x000000faf4001986 */ /* 0x0003e8000c101908 */
[----:B------:R4:W-:Y:S04]  /*4c590*/  @P6 STG.E desc[UR8][R246.64], R239 ;  /* 0x000000eff6006986 */ /* 0x0009e8000c101908 */
[----:B-1----:R-:W3:Y:S04]  /*4c5a0*/  LDL.LU R250, [R1+0x53c] ;  /* 0x00053c0001fa7983 */ /* 0x002ee80000300800 */
[----:B----4-:R-:W4:Y:S04]  /*4c5b0*/  LDL.LU R247, [R1+0x218] ;  /* 0x0002180001f77983 */ /* 0x010f280000300800 */
[----:B------:R-:W4:Y:S01]  /*4c5c0*/  LDL.LU R239, [R1+0x54c] ;  /* 0x00054c0001ef7983 */ /* 0x000f220000300800 */
[----:B------:R-:W-:Y:S01]  /*4c5d0*/  ISETP.LT.AND P1, PT, R11, UR4, !P3 ;  /* 0x000000040b007c0c */ /* 0x000fe2000df21270 */
[----:B------:R-:W-:-:S02]  /*4c5e0*/  ULDC UR4, c[0x0][0x228] ;  /* 0x00008a0000047ab9 */ /* 0x000fc40000000800 */
[----:B------:R-:W-:Y:S01]  /*4c5f0*/  ISETP.LT.AND P4, PT, R10, UR4, !P3 ;  /* 0x000000040a007c0c */ /* 0x000fe2000df81270 */
[----:B------:R-:W-:Y:S01]  /*4c600*/  IMAD.WIDE R242, R0, 0x4, R208 ;  /* 0x0000000400f27825 */ /* 0x000fe200078e02d0 */
[----:B------:R-:W-:Y:S01]  /*4c610*/  ISETP.LT.AND P3, PT, R9, UR6, !P3 ;  /* 0x0000000609007c0c */ /* 0x000fe2000df61270 */
[----:B------:R-:W-:Y:S02]  /*4c620*/  ULDC UR4, c[0x0][0x22c] ;  /* 0x00008b0000047ab9 */ /* 0x000fe40000000800 */
[----:B------:R-:W-:Y:S01]  /*4c630*/  VIADD R244, R3, 0x10 ;  /* 0x0000001003f47836 */ /* 0x000fe20000000000 */
[----:B------:R-:W-:Y:S01]  /*4c640*/  ISETP.LT.AND P5, PT, R8, UR10, !P2 ;  /* 0x0000000a08007c0c */ /* 0x000fe2000d7a1270 */
[----:B------:R-:W-:Y:S01]  /*4c650*/  IMAD.WIDE R240, R0, 0x4, R150 ;  /* 0x0000000400f07825 */ /* 0x000fe200078e0296 */
[----:B------:R-:W-:Y:S01]  /*4c660*/  ISETP.LT.AND P6, PT, R11, UR12, !P2 ;  /* 0x0000000c0b007c0c */ /* 0x000fe2000d7c1270 */
[----:B------:R-:W-:Y:S01]  /*4c670*/  ULDC UR6, c[0x0][0x228] ;  /* 0x00008a0000067ab9 */ /* 0x000fe20000000800 */
[----:B--2---:R1:W-:Y:S01]  /*4c680*/  @P1 STG.E desc[UR8][R242.64], R249 ;  /* 0x000000f9f2001986 */ /* 0x0043e2000c101908 */
[----:B------:R-:W-:Y:S01]  /*4c690*/  ISETP.GE.AND P1, PT, R244, UR4, PT ;  /* 0x00000004f4007c0c */ /* 0x000fe2000bf26270 */
[----:B------:R-:W-:Y:S01]  /*4c6a0*/  VIADD R2, R0, UR28 ;  /* 0x0000001c00027c36 */ /* 0x000fe20008000000 */
[----:B------:R-:W-:Y:S01]  /*4c6b0*/  ULDC UR4, c[0x0][0x228] ;  /* 0x00008a0000047ab9 */ /* 0x000fe20000000800 */
[----:B---3--:R2:W-:Y:S01]  /*4c6c0*/  @P4 STG.E desc[UR8][R240.64], R238 ;  /* 0x000000eef0004986 */ /* 0x0085e2000c101908 */
[----:B------:R-:W-:Y:S01]  /*4c6d0*/  ISETP.LT.AND P4, PT, R10, UR4, !P2 ;  /* 0x000000040a007c0c */ /* 0x000fe2000d781270 */
[----:B------:R-:W-:Y:S01]  /*4c6e0*/  IMAD.WIDE R244, R2, 0x4, R208 ;  /* 0x0000000402f47825 */ /* 0x000fe200078e02d0 */
[----:B------:R-:W-:Y:S01]  /*4c6f0*/  ULDC UR4, c[0x0][0x228] ;  /* 0x00008a0000047ab9 */ /* 0x000fe20000000800 */
[----:B------:R-:W-:Y:S01]  /*4c700*/  ULDC UR10, c[0x0][0x228] ;  /* 0x00008a00000a7ab9 */ /* 0x000fe20000000800 */
[----:B------:R-:W-:Y:S01]  /*4c710*/  ULDC UR12, c[0x0][0x228] ;  /* 0x00008a00000c7ab9 */ /* 0x000fe20000000800 */
[----:B-1----:R-:W-:-:S04]  /*4c720*/  IMAD.WIDE R242, R0, 0x4, R148 ;  /* 0x0000000400f27825 */ /* 0x002fc800078e0294 */
[C---:B--2---:R-:W-:Y:S01]  /*4c730*/  IMAD.WIDE R240, R2.reuse, 0x4, R210 ;  /* 0x0000000402f07825 */ /* 0x044fe200078e02d2 */
[----:B------:R-:W2:Y:S01]  /*4c740*/  LDL.LU R238, [R1+0x40c] ;  /* 0x00040c0001ee7983 */ /* 0x000ea20000300800 */
[----:B------:R-:W-:-:S03]  /*4c750*/  IADD3 R0, R2, UR28, RZ ;  /* 0x0000001c02007c10 */ /* 0x000fc6000fffe0ff */
[----:B------:R-:W3:Y:S04]  /*4c760*/  LDL.LU R251, [R1+0x11c] ;  /* 0x00011c0001fb7983 */ /* 0x000ee80000300800 */
[----:B------:R-:W3:Y:S04]  /*4c770*/  LDL.LU R249, [R1+0x1c] ;  /* 0x00001c0001f97983 */ /* 0x000ee80000300800 */
[----:B----4-:R-:W-:Y:S04]  /*4c780*/  @P3 STG.E desc[UR8][R242.64], R247 ;  /* 0x000000f7f2003986 */ /* 0x010fe8000c101908 */
[----:B------:R1:W-:Y:S04]  /*4c790*/  @P5 STG.E desc[UR8][R240.64], R248 ;  /* 0x000000f8f0005986 */ /* 0x0003e8000c101908 */
[----:B------:R-:W-:Y:S01]  /*4c7a0*/  @P6 STG.E desc[UR8][R244.64], R250 ;  /* 0x000000faf4006986 */ /* 0x000fe2000c101908 */
[----:B-1----:R-:W-:-:S05]  /*4c7b0*/  IMAD.WIDE R240, R2, 0x4, R150 ;  /* 0x0000000402f07825 */ /* 0x002fca00078e0296 */
[----:B------:R1:W-:Y:S04]  /*4c7c0*/  @P4 STG.E desc[UR8][R240.64], R239 ;  /* 0x000000eff0004986 */ /* 0x0003e8000c101908 */
[----:B-1----:R-:W4:Y:S01]  /*4c7d0*/  LDL.LU R239, [R1+0x21c] ;  /* 0x00021c0001ef7983 */ /* 0x002f220000300800 */
[----:B------:R-:W-:-:S03]  /*4c7e0*/  IMAD.WIDE R240, R2, 0x4, R148 ;  /* 0x0000000402f07825 */ /* 0x000fc600078e0294 */
[----:B------:R-:W4:Y:S04]  /*4c7f0*/  LDL.LU R250, [R1+0x570] ;  /* 0x0005700001fa7983 */ /* 0x000f280000300800 */
[----:B------:R-:W3:Y:S01]  /*4c800*/  LDL.LU R2, [R1+0x31c] ;  /* 0x00031c0001027983 */ /* 0x000ee20000300800 */
        /* <DEDUP_REMOVED lines=8> */
[----:B------:R-:W-:Y:S01]  /*4c890*/  IMAD.WIDE R244, R0, 0x4, R208 ;  /* 0x0000000400f47825 */ /* 0x000fe200078e02d0 */
[----:B------:R-:W-:Y:S01]  /*4c8a0*/  ISETP.GE.AND P4, PT, R248, UR4, PT ;  /* 0x00000004f8007c0c */ /* 0x000fe2000bf86270 */
[----:B------:R-:W-:Y:S01]  /*4c8b0*/  ULDC UR4, c[0x0][0x228] ;  /* 0x00008a0000047ab9 */ /* 0x000fe20000000800 */
[----:B------:R-:W-:Y:S01]  /*4c8c0*/  ULDC UR10, c[0x0][0x228] ;  /* 0x00008a00000a7ab9 */ /* 0x000fe20000000800 */
[----:B--2---:R1:W-:Y:S01]  /*4c8d0*/  @P2 STG.E desc[UR8][R240.64], R238 ;  /* 0x000000eef0002986 */ /* 0x0043e2000c101908 */
[----:B------:R-:W-:Y:S01]  /*4c8e0*/  IMAD.WIDE R246, R0, 0x4, R150 ;  /* 0x0000000400f67825 */ /* 0x000fe200078e0296 */
[----:B------:R-:W-:-:S03]  /*4c8f0*/  ULDC UR12, c[0x0][0x228] ;  /* 0x00008a00000c7ab9 */ /* 0x000fc60000000800 */
[----:B-1----:R-:W-:Y:S01]  /*4c900*/  VIADD R240, R3, 0x12 ;  /* 0x0000001203f07836 */ /* 0x002fe20000000000 */
[----:B------:R-:W2:Y:S04]  /*4c910*/  LDL.LU R238, [R1+0x560] ;  /* 0x0005600001ee7983 */ /* 0x000ea80000300800 */
[----:B---3--:R1:W-:Y:S01]  /*4c920*/  @P3 STG.E desc[UR8][R242.64], R2 ;  /* 0x00000002f2003986 */ /* 0x0083e2000c101908 */
[----:B------:R-:W-:Y:S01]  /*4c930*/  ISETP.LT.AND P3, PT, R9, UR4, !P0 ;  /* 0x0000000409007c0c */ /* 0x000fe2000c761270 */
[----:B------:R-:W-:Y:S02]  /*4c940*/  ULDC UR4, c[0x0][0x22c] ;  /* 0x00008b0000047ab9 */ /* 0x000fe40000000800 */
[----:B------:R3:W-:Y:S01]  /*4c950*/  @P5 STG.E desc[UR8][R244.64], R251 ;  /* 0x000000fbf4005986 */ /* 0x0007e2000c101908 */
[----:B------:R-:W-:Y:S01]  /*4c960*/  ISETP.GE.AND P2, PT, R240, UR4, PT ;  /* 0x00000004f0007c0c */ /* 0x000fe2000bf46270 */
[C---:B------:R-:W-:Y:S01]  /*4c970*/  IMAD.WIDE R240, R0.reuse, 0x4, R148 ;  /* 0x0000000400f07825 */ /* 0x040fe200078e0294 */
[----:B-1----:R-:W-:Y:S01]  /*4c980*/  IADD3 R2, R0, UR28, RZ ;  /* 0x0000001c00027c10 */ /* 0x002fe2000fffe0ff */
[----:B------:R1:W-:Y:S04]  /*4c990*/  @P6 STG.E desc[UR8][R246.64], R249 ;  /* 0x000000f9f6006986 */ /* 0x0003e8000c101908 */
[----:B---3--:R-:W3:Y:S01]  /*4c9a0*/  LDL.LU R251, [R1+0x410] ;  /* 0x0004100001fb7983 */ /* 0x008ee20000300800 */
[----:B------:R-:W-:-:S02]  /*4c9b0*/  ISETP.LT.AND P0, PT, R8, UR6, !P1 ;  /* 0x0000000608007c0c */ /* 0x000fc4000cf01270 */
[----:B------:R-:W-:Y:S01]  /*4c9c0*/  ISETP.LT.AND P5, PT, R11, UR10, !P1 ;  /* 0x0000000a0b007c0c */ /* 0x000fe2000cfa1270 */
[----:B------:R-:W-:Y:S01]  /*4c9d0*/  VIADD R248, R3, 0x13 ;  /* 0x0000001303f87836 */ /* 0x000fe20000000000 */
[----:B------:R-:W-:Y:S01]  /*4c9e0*/  ISETP.LT.AND P6, PT, R10, UR12, !P1 ;  /* 0x0000000c0a007c0c */ /* 0x000fe2000cfc1270 */
[C---:B------:R-:W-:Y:S01]  /*4c9f0*/  IMAD.WIDE R242, R2.reuse, 0x4, R210 ;  /* 0x0000000402f27825 */ /* 0x040fe200078e02d2 */
[----:B----4-:R4:W-:Y:S01]  /*4ca00*/  @P3 STG.E desc[UR8][R240.64], R239 ;  /* 0x000000eff0003986 */ /* 0x0109e2000c101908 */
[----:B------:R-:W-:Y:S01]  /*4ca10*/  ULDC UR4, c[0x0][0x22c] ;  /* 0x00008b0000047ab9 */ /* 0x000fe20000000800 */
[----:B------:R-:W-:Y:S02]  /*4ca20*/  ULDC UR6, c[0x0][0x228] ;  /* 0x00008a0000067ab9 */ /* 0x000fe40000000800 */
[----:B-1----:R-:W3:Y:S01]  /*4ca30*/  LDL.LU R249, [R1+0x320] ;  /* 0x0003200001f97983 */ /* 0x002ee20000300800 */
[C---:B------:R-:W-:Y:S01]  /*4ca40*/  IMAD.WIDE R244, R2.reuse, 0x4, R208 ;  /* 0x0000000402f47825 */ /* 0x040fe200078e02d0 */
[----:B------:R-:W-:Y:S01]  /*4ca50*/  ULDC UR10, c[0x0][0x228] ;  /* 0x00008a00000a7ab9 */ /* 0x000fe20000000800 */
[----:B------:R-:W-:Y:S01]  /*4ca60*/  ULDC UR12, c[0x0][0x228] ;  /* 0x00008a00000c7ab9 */ /* 0x000fe20000000800 */
[----:B------:R-:W2:Y:S01]  /*4ca70*/  LDL.LU R0, [R1+0x580] ;  /* 0x0005800001007983 */ /* 0x000ea20000300800 */
[----:B------:R-:W-:-:S03]  /*4ca80*/  IMAD.WIDE R246, R2, 0x4, R150 ;  /* 0x0000000402f67825 */ /* 0x000fc600078e0296 */
[----:B----4-:R-:W4:Y:S01]  /*4ca90*/  LDL.LU R239, [R1+0x220] ;  /* 0x0002200001ef7983 */ /* 0x010f220000300800 */
[----:B------:R-:W-:Y:S01]  /*4caa0*/  ISETP.GE.AND P3, PT, R248, UR4, PT ;  /* 0x00000004f8007c0c */ /* 0x000fe2000bf66270 */
[----:B------:R-:W-:Y:S02]  /*4cab0*/  ULDC UR4, c[0x0][0x228] ;  /* 0x00008a0000047ab9 */ /* 0x000fe40000000800 */
[----:B------:R-:W4:Y:S01]  /*4cac0*/  LDL.LU R248, [R1+0x120] ;  /* 0x0001200001f87983 */ /* 0x000f220000300800 */
[----:B------:R-:W-:Y:S01]  /*4cad0*/  ISETP.LT.AND P1, PT, R9, UR4, !P1 ;  /* 0x0000000409007c0c */ /* 0x000fe2000cf21270 */
[----:B------:R-:W-:Y:S01]  /*4cae0*/  ULDC UR4, c[0x0][0x228] ;  /* 0x00008a0000047ab9 */ /* 0x000fe20000000800 */
[----:B------:R-:W-:Y:S01]  /*4caf0*/  IMAD.WIDE R240, R2, 0x4, R148 ;  /* 0x0000000402f07825 */ /* 0x000fe200078e0294 */
[----:B--2---:R-:W-:Y:S04]  /*4cb00*/  @P0 STG.E desc[UR8][R242.64], R0 ;  /* 0x00000000f2000986 */ /* 0x004fe8000c101908 */
[----:B------:R1:W-:Y:S04]  /*4cb10*/  @P5 STG.E desc[UR8][R244.64], R250 ;  /* 0x000000faf4005986 */ /* 0x0003e8000c101908 */
[----:B------:R2:W-:Y:S04]  /*4cb20*/  @P6 STG.E desc[UR8][R246.64], R238 ;  /* 0x000000eef6006986 */ /* 0x0005e8000c101908 */
[----:B-1----:R-:W4:Y:S04]  /*4cb30*/  LDL.LU R250, [R1+0x20] ;  /* 0x0000200001fa7983 */ /* 0x002f280000300800 */
[----:B--2---:R-:W2:Y:S01]  /*4cb40*/  LDL.LU R238, [R1+0x584] ;  /* 0x0005840001ee7983 */ /* 0x004ea20000300800 */
[----:B------:R-:W-:-:S02]  /*4cb50*/  ISETP.LT.AND P0, PT, R8, UR4, !P4 ;  /* 0x0000000408007c0c */ /* 0x000fc4000e701270 */
[----:B------:R-:W-:Y:S01]  /*4cb60*/  IADD3 R0, R2, UR28, RZ ;  /* 0x0000001c02007c10 */ /* 0x000fe2000fffe0ff */
[----:B------:R-:W-:Y:S01]  /*4cb70*/  VIADD R244, R3, 0x14 ;  /* 0x0000001403f47836 */ /* 0x000fe20000000000 */
[----:B------:R-:W-:Y:S01]  /*4cb80*/  ULDC UR4, c[0x0][0x228] ;  /* 0x00008a0000047ab9 */ /* 0x000fe20000000800 */
[----:B------:R-:W-:Y:S01]  /*4cb90*/  ISETP.LT.AND P6, PT, R11, UR6, !P4 ;  /* 0x000000060b007c0c */ /* 0x000fe2000e7c1270 */
[----:B---3--:R1:W-:Y:S01]  /*4cba0*/  @P1 STG.E desc[UR8][R240.64], R251 ;  /* 0x000000fbf0001986 */ /* 0x0083e2000c101908 */
[----:B------:R-:W-:Y:S01]  /*4cbb0*/  ISETP.LT.AND P5, PT, R10, UR4, !P4 ;  /* 0x000000040a007c0c */ /* 0x000fe2000e7a1270 */
[----:B------:R-:W-:Y:S01]  /*4cbc0*/  IMAD.WIDE R242, R0, 0x4, R210 ;  /* 0x0000000400f27825 */ /* 0x000fe200078e02d2 */
[----:B------:R-:W-:Y:S01]  /*4cbd0*/  ULDC UR4, c[0x0][0x22c] ;  /* 0x00008b0000047ab9 */ /* 0x000fe20000000800 */
[----:B------:R-:W-:Y:S01]  /*4cbe0*/  ULDC UR6, c[0x0][0x228] ;  /* 0x00008a0000067ab9 */ /* 0x000fe20000000800 */
[----:B------:R-:W-:Y:S01]  /*4cbf0*/  ISETP.GE.AND P1, PT, R244, UR4, PT ;  /* 0x00000004f4007c0c */ /* 0x000fe2000bf26270 */
[----:B------:R-:W-:Y:S01]  /*4cc00*/  ULDC UR4, c[0x0][0x228] ;  /* 0x00008a0000047ab9 */ /* 0x000fe20000000800 */
[----:B------:R-:W-:Y:S01]  /*4cc10*/  ISETP.LT.AND P4, PT, R9, UR10, !P4 ;  /* 0x0000000a09007c0c */ /* 0x000fe2000e781270 */
[----:B------:R3:W-:Y:S01]  /*4cc20*/  @P0 STG.E desc[UR8][R242.64], R249 ;  /* 0x000000f9f2000986 */ /* 0x0007e2000c101908 */
[----:B------:R-:W-:Y:S01]  /*4cc30*/  ISETP.LT.AND P0, PT, R8, UR4, !P2 ;  /* 0x0000000408007c0c */ /* 0x000fe2000d701270 */
[C---:B------:R-:W-:Y:S01]  /*4cc40*/  VIADD R2, R0.reuse, UR28 ;  /* 0x0000001c00027c36 */ /* 0x040fe20008000000 */
[----:B------:R-:W-:Y:S01]  /*4cc50*/  ULDC UR4, c[0x0][0x228] ;  /* 0x00008a0000047ab9 */ /* 0x000fe20000000800 */
[----:B-1----:R-:W-:Y:S01]  /*4cc60*/  IMAD.WIDE R240, R0, 0x4, R208 ;  /* 0x0000000400f07825 */ /* 0x002fe200078e02d0 */
[----:B------:R-:W2:Y:S01]  /*4cc70*/  LDL.LU R251, [R1+0x574] ;  /* 0x0005740001fb7983 */ /* 0x000ea20000300800 */
[----:B------:R-:W-:-:S02]  /*4cc80*/  ULDC UR10, c[0x0][0x228] ;  /* 0x00008a00000a7ab9 */ /* 0x000fc40000000800 */
[C---:B------:R-:W-:Y:S01]  /*4cc90*/  IMAD.WIDE R244, R0.reuse, 0x4, R148 ;  /* 0x0000000400f47825 */ /* 0x040fe200078e0294 */
[----:B----4-:R1:W-:Y:S03]  /*4cca0*/  @P6 STG.E desc[UR8][R240.64], R239 ;  /* 0x000000eff0006986 */ /* 0x0103e6000c101908 */
[----:B---3--:R-:W-:Y:S01]  /*4ccb0*/  IMAD.WIDE R242, R0, 0x4, R150 ;  /* 0x0000000400f27825 */ /* 0x008fe200078e0296 */
[----:B------:R-:W3:Y:S01]  /*4ccc0*/  LDL.LU R249, [R1+0x564] ;  /* 0x0005640001f97983 */ /* 0x000ee20000300800 */
[----:B------:R-:W-:-:S03]  /*4ccd0*/  IADD3 R0, R2, UR28, RZ ;  /* 0x0000001c02007c10 */ /* 0x000fc6000fffe0ff */
[----:B------:R4:W-:Y:S01]  /*4cce0*/  @P5 STG.E desc[UR8][R242.64], R248 ;  /* 0x000000f8f2005986 */ /* 0x0009e2000c101908 */
[----:B-1----:R-:W-:-:S03]  /*4ccf0*/  IMAD.WIDE R240, R2, 0x4, R210 ;  /* 0x0000000402f07825 */ /* 0x002fc600078e02d2 */
[----:B------:R-:W3:Y:S01]  /*4cd00*/  LDL.LU R239, [R1+0x324] ;  /* 0x0003240001ef7983 */ /* 0x000ee20000300800 */
[----:B----4-:R-:W-:-:S03]  /*4cd10*/  IMAD.WIDE R242, R2, 0x4, R150 ;  /* 0x0000000402f27825 */ /* 0x010fc600078e0296 */
[----:B------:R1:W-:Y:S04]  /*4cd20*/  @P4 STG.E desc[UR8][R244.64], R250 ;  /* 0x000000faf4004986 */ /* 0x0003e8000c101908 */
[----:B--2---:R2:W-:Y:S04]  /*4cd30*/  @P0 STG.E desc[UR8][R240.64], R238 ;  /* 0x000000eef0000986 */ /* 0x0045e8000c101908 */
[----:B-1----:R-:W4:Y:S01]  /*4cd40*/  LDL.LU R250, [R1+0x224] ;  /* 0x0002240001fa7983 */ /* 0x002f220000300800 */
[----:B------:R-:W-:-:S03]  /*4cd50*/  IMAD.WIDE R244, R2, 0x4, R148 ;  /* 0x0000000402f47825 */ /* 0x000fc600078e0294 */
[----:B--2---:R-:W2:Y:S01]  /*4cd60*/  LDL.LU R238, [R1+0x124] ;  /* 0x0001240001ee7983 */ /* 0x004ea20000300800 */
[----:B------:R-:W-:-:S03]  /*4cd70*/  IMAD.WIDE R240, R2, 0x4, R208 ;  /* 0x0000000402f07825 */ /* 0x000fc600078e02d0 */
[----:B------:R-:W4:Y:S01]  /*4cd80*/  LDL.LU R2, [R1+0x414] ;  /* 0x0004140001027983 */ /* 0x000f220000300800 */
[----:B------:R-:W-:Y:S01]  /*4cd90*/  ISETP.LT.AND P4, PT, R11, UR4, !P2 ;  /* 0x000000040b007c0c */ /* 0x000fe2000d781270 */
[----:B------:R-:W-:Y:S01]  /*4cda0*/  VIADD R248, R3, 0x15 ;  /* 0x0000001503f87836 */ /* 0x000fe20000000000 */
[----:B------:R-:W-:Y:S01]  /*4cdb0*/  ISETP.LT.AND P5, PT, R10, UR6, !P2 ;  /* 0x000000060a007c0c */ /* 0x000fe2000d7a1270 */
[----:B------:R-:W-:Y:S01]  /*4cdc0*/  ULDC UR4, c[0x0][0x22c] ;  /* 0x00008b0000047ab9 */ /* 0x000fe20000000800 */
[----:B------:R-:W-:Y:S02]  /*4cdd0*/  ISETP.LT.AND P2, PT, R9, UR10, !P2 ;  /* 0x0000000a09007c0c */ /* 0x000fe4000d741270 */
[----:B------:R-:W-:Y:S01]  /*4cde0*/  ISETP.LT.AND P6, PT, R8, UR12, !P3 ;  /* 0x0000000c08007c0c */ /* 0x000fe2000dfc1270 */
[----:B------:R-:W-:Y:S01]  /*4cdf0*/  IMAD.WIDE R246, R0, 0x4, R210 ;  /* 0x0000000400f67825 */ /* 0x000fe200078e02d2 */
[----:B------:R-:W-:Y:S01]  /*4ce00*/  ISETP.GE.AND P0, PT, R248, UR4, PT ;  /* 0x00000004f8007c0c */ /* 0x000fe2000bf06270 */
[----:B------:R-:W-:Y:S01]  /*4ce10*/  ULDC UR4, c[0x0][0x228] ;  /* 0x00008a0000047ab9 */ /* 0x000fe20000000800 */
[----:B------:R-:W2:Y:S01]  /*4ce20*/  LDL.LU R248, [R1+0x24] ;  /* 0x0000240001f87983 */ /* 0x000ea20000300800 */
[----:B------:R-:W-:Y:S01]  /*4ce30*/  ULDC UR6, c[0x0][0x228] ;  /* 0x00008a0000067ab9 */ /* 0x000fe20000000800 */
[----:B------:R-:W-:Y:S01]  /*4ce40*/  ULDC UR10, c[0x0][0x228] ;  /* 0x00008a00000a7ab9 */ /* 0x000fe20000000800 */
[----:B------:R-:W-:Y:S01]  /*4ce50*/  ULDC UR12, c[0x0][0x228] ;  /* 0x00008a00000c7ab9 */ /* 0x000fe20000000800 */
[----:B------:R1:W-:Y:S04]  /*4ce60*/  @P4 STG.E desc[UR8][R240.64], R251 ;  /* 0x000000fbf0004986 */ /* 0x0003e8000c101908 */
[----:B---3--:R3:W-:Y:S04]  /*4ce70*/  @P5 STG.E desc[UR8][R242.64], R249 ;  /* 0x000000f9f2005986 */ /* 0x0087e8000c101908 */
[----:B-1----:R-:W2:Y:S04]  /*4ce80*/  LDL.LU R251, [R1+0x588] ;  /* 0x0005880001fb7983 */ /* 0x002ea80000300800 */
[----:B---3--:R-:W3:Y:S04]  /*4ce90*/  LDL.LU R249, [R1+0x578] ;  /* 0x0005780001f97983 */ /* 0x008ee80000300800 */
[----:B----4-:R-:W-:Y:S04]  /*4cea0*/  @P2 STG.E desc[UR8][R244.64], R2 ;  /* 0x00000002f4002986 */ /* 0x010fe8000c101908 */
[----:B------:R1:W-:Y:S04]  /*4ceb0*/  @P6 STG.E desc[UR8][R246.64], R239 ;  /* 0x000000eff6006986 */ /* 0x0003e8000c101908 */
[----:B-1----:R-:W4:Y:S01]  /*4cec0*/  LDL.LU R239, [R1+0x568] ;  /* 0x0005680001ef7983 */ /* 0x002f220000300800 */
        /* <DEDUP_REMOVED lines=11> */
[----:B------:R1:W-:Y:S01]  /*4cf80*/  @P2 STG.E desc[UR8][R242.64], R250 ;  /* 0x000000faf2002986 */ /* 0x0003e2000c101908 */
[----:B------:R-:W-:Y:S01]  /*4cf90*/  ISETP.GE.AND P2, PT, R244, UR4, PT ;  /* 0x00000004f4007c0c */ /* 0x000fe2000bf46270 */
[----:B------:R-:W-:Y:S01]  /*4cfa0*/  VIADD R2, R0, UR28 ;  /* 0x0000001c00027c36 */ /* 0x000fe20008000000 */
[----:B------:R-:W-:Y:S01]  /*4cfb0*/  ULDC UR4, c[0x0][0x228] ;  /* 0x00008a0000047ab9 */ /* 0x000fe20000000800 */
[----:B--2---:R2:W-:Y:S01]  /*4cfc0*/  @P4 STG.E desc[UR8][R240.64], R238 ;  /* 0x000000eef0004986 */ /* 0x0045e2000c101908 */
[----:B------:R-:W-:Y:S01]  /*4cfd0*/  ISETP.LT.AND P4, PT, R10, UR4, !P1 ;  /* 0x000000040a007c0c */ /* 0x000fe2000cf81270 */
[----:B------:R-:W-:Y:S01]  /*4cfe0*/  IMAD.WIDE R244, R2, 0x4, R208 ;  /* 0x0000000402f47825 */ /* 0x000fe200078e02d0 */
[----:B------:R-:W-:Y:S01]  /*4cff0*/  ULDC UR4, c[0x0][0x228] ;  /* 0x00008a0000047ab9 */ /* 0x000fe20000000800 */
[----:B------:R-:W-:Y:S01]  /*4d000*/  ULDC UR10, c[0x0][0x228] ;  /* 0x00008a00000a7ab9 */ /* 0x000fe20000000800 */
[----:B------:R-:W-:Y:S01]  /*4d010*/  ULDC UR12, c[0x0][0x228] ;  /* 0x00008a00000c7ab9 */ /* 0x000fe20000000800 */
[----:B-1----:R-:W-:Y:S01]  /*4d020*/  IMAD.WIDE R242, R0, 0x4, R148 ;  /* 0x0000000400f27825 */ /* 0x002fe200078e0294 */
[----:B------:R-:W4:Y:S03]  /*4d030*/  LDL.LU R250, [R1+0x228] ;  /* 0x0002280001fa7983 */ /* 0x000f260000300800 */
[----:B--2---:R-:W-:Y:S01]  /*4d040*/  IMAD.WIDE R240, R2, 0x4, R210 ;  /* 0x0000000402f07825 */ /* 0x004fe200078e02d2 */
[----:B------:R1:W-:Y:S04]  /*4d050*/  @P3 STG.E desc[UR8][R242.64], R248 ;  /* 0x000000f8f2003986 */ /* 0x0003e8000c101908 */
[----:B------:R2:W-:Y:S01]  /*4d060*/  @P5 STG.E desc[UR8][R240.64], R251 ;  /* 0x000000fbf0005986 */ /* 0x0005e2000c101908 */
[----:B------:R-:W-:Y:S01]  /*4d070*/  ISETP.LT.AND P1, PT, R9, UR4, !P1 ;  /* 0x0000000409007c0c */ /* 0x000fe2000cf21270 */
[----:B------:R-:W-:-:S02]  /*4d080*/  ULDC UR4, c[0x0][0x22c] ;  /* 0x00008b0000047ab9 */ /* 0x000fc40000000800 */
[----:B------:R-:W4:Y:S01]  /*4d090*/  LDL.LU R238, [R1+0x128] ;  /* 0x0001280001ee7983 */ /* 0x000f220000300800 */
[----:B-1----:R-:W-:Y:S02]  /*4d0a0*/  VIADD R248, R3, 0x17 ;  /* 0x0000001703f87836 */ /* 0x002fe40000000000 */
[C---:B--2---:R-:W-:Y:S01]  /*4d0b0*/  IMAD.WIDE R240, R2.reuse, 0x4, R150 ;  /* 0x0000000402f07825 */ /* 0x044fe200078e0296 */
[----:B---3--:R1:W-:Y:S01]  /*4d0c0*/  @P6 STG.E desc[UR8][R244.64], R249 ;  /* 0x000000f9f4006986 */ /* 0x0083e2000c101908 */
[----:B------:R-:W-:-:S03]  /*4d0d0*/  IADD3 R0, R2, UR28, RZ ;  /* 0x0000001c02007c10 */ /* 0x000fc6000fffe0ff */
[----:B------:R-:W2:Y:S04]  /*4d0e0*/  LDL.LU R251, [R1+0x58c] ;  /* 0x00058c0001fb7983 */ /* 0x000ea80000300800 */
[----:B-1----:R-:W3:Y:S04]  /*4d0f0*/  LDL.LU R249, [R1+0x57c] ;  /* 0x00057c0001f97983 */ /* 0x002ee80000300800 */
[----:B----4-:R1:W-:Y:S01]  /*4d100*/  @P4 STG.E desc[UR8][R240.64], R239 ;  /* 0x000000eff0004986 */ /* 0x0103e2000c101908 */
[----:B------:R-:W-:Y:S02]  /*4d110*/  ISETP.GE.AND P4, PT, R248, UR4, PT ;  /* 0x00000004f8007c0c */ /* 0x000fe4000bf86270 */
[----:B------:R-:W-:-:S02]  /*4d120*/  ISETP.LT.AND P3, PT, R8, UR6, !P0 ;  /* 0x0000000608007c0c */ /* 0x000fc4000c761270 */
[----:B------:R-:W-:Y:S02]  /*4d130*/  ISETP.LT.AND P5, PT, R11, UR10, !P0 ;  /* 0x0000000a0b007c0c */ /* 0x000fe4000c7a1270 */
[----:B------:R-:W-:Y:S01]  /*4d140*/  ISETP.LT.AND P6, PT, R10, UR12, !P0 ;  /* 0x0000000c0a007c0c */ /* 0x000fe2000c7c1270 */
[----:B------:R-:W-:Y:S01]  /*4d150*/  IMAD.WIDE R242, R0, 0x4, R210 ;  /* 0x0000000400f27825 */ /* 0x000fe200078e02d2 */
[----:B------:R-:W-:Y:S01]  /*4d160*/  ULDC UR4, c[0x0][0x228] ;  /* 0x00008a0000047ab9 */ /* 0x000fe20000000800 */
[----:B------:R-:W-:Y:S01]  /*4d170*/  ULDC UR6, c[0x0][0x228] ;  /* 0x00008a0000067ab9 */ /* 0x000fe20000000800 */
[----:B------:R-:W-:Y:S01]  /*4d180*/  ULDC UR10, c[0x0][0x228] ;  /* 0x00008a00000a7ab9 */ /* 0x000fe20000000800 */
[----:B-1----:R-:W4:Y:S01]  /*4d190*/  LDL.LU R239, [R1+0x56c] ;  /* 0x00056c0001ef7983 */ /* 0x002f220000300800 */
[----:B------:R-:W-:Y:S01]  /*4d1a0*/  IMAD.WIDE R240, R2, 0x4, R148 ;  /* 0x0000000402f07825 */ /* 0x000fe200078e0294 */
[----:B------:R-:W-:Y:S02]  /*4d1b0*/  ULDC UR12, c[0x0][0x228] ;  /* 0x00008a00000c7ab9 */ /* 0x000fe40000000800 */
[----:B------:R-:W2:Y:S04]  /*4d1c0*/  LDL.LU R2, [R1+0x328] ;  /* 0x0003280001027983 */ /* 0x000ea80000300800 */
[----:B------:R-:W3:Y:S01]  /*4d1d0*/  LDL.LU R248, [R1+0x418] ;  /* 0x0004180001f87983 */ /* 0x000ee20000300800 */
[----:B------:R-:W-:-:S04]  /*4d1e0*/  IMAD.WIDE R244, R0, 0x4, R208 ;  /* 0x0000000400f47825 */ /* 0x000fc800078e02d0 */
[----:B------:R-:W-:Y:S01]  /*4d1f0*/  IMAD.WIDE R246, R0, 0x4, R150 ;  /* 0x0000000400f67825 */ /* 0x000fe200078e0296 */
[----:B---3--:R1:W-:Y:S04]  /*4d200*/  @P1 STG.E desc[UR8][R240.64], R248 ;  /* 0x000000f8f0001986 */ /* 0x0083e8000c101908 */
[----:B--2---:R2:W-:Y:S01]  /*4d210*/  @P3 STG.E desc[UR8][R242.64], R2 ;  /* 0x00000002f2003986 */ /* 0x0045e2000c101908 */
        /* <DEDUP_REMOVED lines=8> */
[----:B---3--:R-:W2:Y:S01]  /*4d2a0*/  LDL.LU R250, [R1+0x41c] ;  /* 0x00041c0001fa7983 */ /* 0x008ea20000300800 */
[----:B------:R-:W-:Y:S01]  /*4d2b0*/  ISETP.LT.AND P0, PT, R8, UR6, !P2 ;  /* 0x0000000608007c0c */ /* 0x000fe2000d701270 */
[----:B------:R-:W-:Y:S01]  /*4d2c0*/  ULDC UR4, c[0x0][0x22c] ;  /* 0x00008b0000047ab9 */ /* 0x000fe20000000800 */
[----:B------:R-:W-:Y:S02]  /*4d2d0*/  ISETP.LT.AND P5, PT, R11, UR10, !P2 ;  /* 0x0000000a0b007c0c */ /* 0x000fe4000d7a1270 */
[----:B------:R-:W-:Y:S01]  /*4d2e0*/  ISETP.LT.AND P6, PT, R10, UR12, !P2 ;  /* 0x0000000c0a007c0c */ /* 0x000fe2000d7c1270 */
[----:B-1----:R-:W3:Y:S01]  /*4d2f0*/  LDL.LU R238, [R1+0x32c] ;  /* 0x00032c0001ee7983 */ /* 0x002ee20000300800 */
[----:B------:R-:W-:Y:S01]  /*4d300*/  VIADD R248, R3, 0x19 ;  /* 0x0000001903f87836 */ /* 0x000fe20000000000 */
[----:B------:R-:W-:Y:S01]  /*4d310*/  ULDC UR6, c[0x0][0x228] ;  /* 0x00008a0000067ab9 */ /* 0x000fe20000000800 */
[C---:B------:R-:W-:Y:S01]  /*4d320*/  IMAD.WIDE R242, R2.reuse, 0x4, R210 ;  /* 0x0000000402f27825 */ /* 0x040fe200078e02d2 */
[----:B------:R-:W4:Y:S01]  /*4d330*/  LDL.LU R0, [R1+0x28] ;  /* 0x0000280001007983 */ /* 0x000f220000300800 */
[----:B------:R-:W-:Y:S01]  /*4d340*/  ULDC UR10, c[0x0][0x228] ;  /* 0x00008a00000a7ab9 */ /* 0x000fe20000000800 */
[----:B------:R-:W-:Y:S01]  /*4d350*/  ULDC UR12, c[0x0][0x228] ;  /* 0x00008a00000c7ab9 */ /* 0x000fe20000000800 */
[----:B------:R-:W-:-:S04]  /*4d360*/  IMAD.WIDE R244, R2, 0x4, R208 ;  /* 0x0000000402f47825 */ /* 0x000fc800078e02d0 */
[----:B------:R-:W-:Y:S01]  /*4d370*/  IMAD.WIDE R246, R2, 0x4, R150 ;  /* 0x0000000402f67825 */ /* 0x000fe200078e0296 */
[----:B----4-:R-:W-:Y:S01]  /*4d380*/  @P3 STG.E desc[UR8][R240.64], R0 ;  /* 0x00000000f0003986 */ /* 0x010fe2000c101908 */
[----:B------:R-:W-:Y:S01]  /*4d390*/  ISETP.GE.AND P3, PT, R248, UR4, PT ;  /* 0x00000004f8007c0c */ /* 0x000fe2000bf66270 */
[----:B------:R-:W-:Y:S02]  /*4d3a0*/  ULDC UR4, c[0x0][0x228] ;  /* 0x00008a0000047ab9 */ /* 0x000fe40000000800 */
[----:B------:R-:W-:Y:S04]  /*4d3b0*/  @P0 STG.E desc[UR8][R242.64], R251 ;  /* 0x000000fbf2000986 */ /* 0x000fe8000c101908 */
[----:B------:R1:W-:Y:S04]  /*4d3c0*/  @P5 STG.E desc[UR8][R244.64], R249 ;  /* 0x000000f9f4005986 */ /* 0x0003e8000c101908 */
[----:B------:R-:W4:Y:S04]  /*4d3d0*/  LDL.LU R248, [R1+0x12c] ;  /* 0x00012c0001f87983 */ /* 0x000f280000300800 */
[----:B------:R2:W-:Y:S04]  /*4d3e0*/  @P6 STG.E desc[UR8][R246.64], R239 ;  /* 0x000000eff6006986 */ /* 0x0005e8000c101908 */
[----:B-1----:R-:W4:Y:S04]  /*4d3f0*/  LDL.LU R249, [R1+0x2c] ;  /* 0x00002c0001f97983 */ /* 0x002f280000300800 */
[----:B--2---:R-:W2:Y:S04]  /*4d400*/  LDL.LU R247, [R1+0x22c] ;  /* 0x00022c0001f77983 */ /* 0x004ea80000300800 */
[----:B------:R-:W4:Y:S01]  /*4d410*/  LDL.LU R239, [R1+0x590] ;  /* 0x0005900001ef7983 */ /* 0x000f220000300800 */
[----:B------:R-:W-:Y:S01]  /*4d420*/  ISETP.LT.AND P2, PT, R9, UR4, !P2 ;  /* 0x0000000409007c0c */ /* 0x000fe2000d741270 */
[----:B------:R-:W-:-:S02]  /*4d430*/  ULDC UR4, c[0x0][0x228] ;  /* 0x00008a0000047ab9 */ /* 0x000fc40000000800 */
[----:B------:R-:W-:Y:S02]  /*4d440*/  ISETP.LT.AND P0, PT, R8, UR4, !P4 ;  /* 0x0000000408007c0c */ /* 0x000fe4000e701270 */
[C---:B------:R-:W-:Y:S01]  /*4d450*/  IADD3 R0, R2.reuse, UR28, RZ ;  /* 0x0000001c02007c10 */ /* 0x040fe2000fffe0ff */
[----:B------:R-:W-:Y:S01]  /*4d460*/  IMAD.WIDE R240, R2, 0x4, R148 ;  /* 0x0000000402f07825 */ /* 0x000fe200078e0294 */
[----:B------:R-:W-:Y:S01]  /*4d470*/  ULDC UR4, c[0x0][0x228] ;  /* 0x00008a0000047ab9 */ /* 0x000fe20000000800 */
[----:B------:R-:W-:Y:S01]  /*4d480*/  ISETP.LT.AND P6, PT, R11, UR6, !P4 ;  /* 0x000000060b007c0c */ /* 0x000fe2000e7c1270 */
[----:B------:R-:W4:Y:S01]  /*4d490*/  LDL.LU R251, [R1+0x5a0] ;  /* 0x0005a00001fb7983 */ /* 0x000f220000300800 */
        /* <DEDUP_REMOVED lines=8> */
[----:B---3--:R3:W-:Y:S01]  /*4d520*/  @P0 STG.E desc[UR8][R242.64], R238 ;  /* 0x000000eef2000986 */ /* 0x0087e2000c101908 */
[----:B------:R-:W-:Y:S01]  /*4d530*/  ISETP.LT.AND P0, PT, R8, UR4, !P1 ;  /* 0x0000000408007c0c */ /* 0x000fe2000cf01270 */
[C---:B------:R-:W-:Y:S01]  /*4d540*/  VIADD R2, R0.reuse, UR28 ;  /* 0x0000001c00027c36 */ /* 0x040fe20008000000 */
[----:B------:R-:W-:Y:S01]  /*4d550*/  ULDC UR4, c[0x0][0x228] ;  /* 0x00008a0000047ab9 */ /* 0x000fe20000000800 */
[----:B------:R-:W-:Y:S01]  /*4d560*/  ULDC UR6, c[0x0][0x228] ;  /* 0x00008a0000067ab9 */ /* 0x000fe20000000800 */
[----:B-1----:R-:W-:Y:S01]  /*4d570*/  IMAD.WIDE R240, R0, 0x4, R208 ;  /* 0x0000000400f07825 */ /* 0x002fe200078e02d0 */
[----:B------:R-:W4:Y:S01]  /*4d580*/  LDL.LU R250, [R1+0x420] ;  /* 0x0004200001fa7983 */ /* 0x000f220000300800 */
[----:B------:R-:W-:-:S02]  /*4d590*/  ULDC UR10, c[0x0][0x228] ;  /* 0x00008a00000a7ab9 */ /* 0x000fc40000000800 */
[C---:B---3--:R-:W-:Y:S01]  /*4d5a0*/  IMAD.WIDE R242, R0.reuse, 0x4, R150 ;  /* 0x0000000400f27825 */ /* 0x048fe200078e0296 */
[----:B------:R-:W3:Y:S03]  /*4d5b0*/  LDL.LU R238, [R1+0x330] ;  /* 0x0003300001ee7983 */ /* 0x000ee60000300800 */
[----:B------:R-:W-:Y:S01]  /*4d5c0*/  IMAD.WIDE R244, R0, 0x4, R148 ;  /* 0x0000000400f47825 */ /* 0x000fe200078e0294 */
[C---:B------:R-:W-:Y:S01]  /*4d5d0*/  IADD3 R0, R2.reuse, UR28, RZ ;  /* 0x0000001c02007c10 */ /* 0x040fe2000fffe0ff */
[----:B--2---:R1:W-:Y:S04]  /*4d5e0*/  @P6 STG.E desc[UR8][R240.64], R247 ;  /* 0x000000f7f0006986 */ /* 0x0043e8000c101908 */
[----:B----4-:R2:W-:Y:S04]  /*4d5f0*/  @P5 STG.E desc[UR8][R242.64], R248 ;  /* 0x000000f8f2005986 */ /* 0x0105e8000c101908 */
[----:B------:R4:W-:Y:S01]  /*4d600*/  @P4 STG.E desc[UR8][R244.64], R249 ;  /* 0x000000f9f4004986 */ /* 0x0009e2000c101908 */
[----:B-1----:R-:W-:-:S04]  /*4d610*/  IMAD.WIDE R240, R2, 0x4, R210 ;  /* 0x0000000402f07825 */ /* 0x002fc800078e02d2 */
[C---:B--2---:R-:W-:Y:S01]  /*4d620*/  IMAD.WIDE R242, R2.reuse, 0x4, R150 ;  /* 0x0000000402f27825 */ /* 0x044fe200078e0296 */
[----:B------:R1:W-:Y:S03]  /*4d630*/  @P0 STG.E desc[UR8][R240.64], R239 ;  /* 0x000000eff0000986 */ /* 0x0003e6000c101908 */
[C---:B----4-:R-:W-:Y:S01]  /*4d640*/  IMAD.WIDE R244, R2.reuse, 0x4, R148 ;  /* 0x0000000402f47825 */ /* 0x050fe200078e0294 */
[----:B------:R-:W2:Y:S04]  /*4d650*/  LDL.LU R249, [R1+0x230] ;  /* 0x0002300001f97983 */ /* 0x000ea80000300800 */
[----:B-1----:R-:W4:Y:S01]  /*4d660*/  LDL.LU R239, [R1+0x130] ;  /* 0x0001300001ef7983 */ /* 0x002f220000300800 */
[----:B------:R-:W-:-:S03]  /*4d670*/  IMAD.WIDE R240, R2, 0x4, R208 ;  /* 0x0000000402f07825 */ /* 0x000fc600078e02d0 */
        /* <DEDUP_REMOVED lines=11> */
[----:B------:R-:W4:Y:S01]  /*4d730*/  LDL.LU R248, [R1+0x594] ;  /* 0x0005940001f87983 */ /* 0x000f220000300800 */
[----:B------:R-:W-:Y:S01]  /*4d740*/  ULDC UR10, c[0x0][0x228] ;  /* 0x00008a00000a7ab9 */ /* 0x000fe20000000800 */
[----:B------:R-:W-:-:S02]  /*4d750*/  ULDC UR12, c[0x0][0x228] ;  /* 0x00008a00000c7ab9 */ /* 0x000fc40000000800 */
[----:B---3--:R-:W-:Y:S04]  /*4d760*/  @P4 STG.E desc[UR8][R240.64], R2 ;  /* 0x00000002f0004986 */ /* 0x008fe8000c101908 */
[----:B------:R-:W-:Y:S04]  /*4d770*/  @P5 STG.E desc[UR8][R242.64], R251 ;  /* 0x000000fbf2005986 */ /* 0x000fe8000c101908 */
[----:B------:R1:W-:Y:S04]  /*4d780*/  @P1 STG.E desc[UR8][R244.64], R250 ;  /* 0x000000faf4001986 */ /* 0x0003e8000c101908 */
[----:B------:R3:W-:Y:S04]  /*4d790*/  @P6 STG.E desc[UR8][R246.64], R238 ;  /* 0x000000eef6006986 */ /* 0x0007e8000c101908 */
[----:B-1----:R-:W4:Y:S04]  /*4d7a0*/  LDL.LU R250, [R1+0x5b4] ;  /* 0x0005b40001fa7983 */ /* 0x002f280000300800 */
[----:B---3--:R-:W3:Y:S04]  /*4d7b0*/  LDL.LU R247, [R1+0x30] ;  /* 0x0000300001f77983 */ /* 0x008ee80000300800 */
[----:B------:R-:W3:Y:S01]  /*4d7c0*/  LDL.LU R238, [R1+0x5a4] ;  /* 0x0005a40001ee7983 */ /* 0x000ee20000300800 */
        /* <DEDUP_REMOVED lines=15> */
[----:B----4-:R2:W-:Y:S01]  /*4d8c0*/  @P4 STG.E desc[UR8][R240.64], R239 ;  /* 0x000000eff0004986 */ /* 0x0105e2000c101908 */
        /* <DEDUP_REMOVED lines=9> */
[----:B------:R-:W4:Y:S04]  /*4d960*/  LDL.LU R251, [R1+0x234] ;  /* 0x0002340001fb7983 */ /* 0x000f280000300800 */
[----:B------:R-:W4:Y:S04]  /*4d970*/  LDL.LU R249, [R1+0x134] ;  /* 0x0001340001f97983 */ /* 0x000f280000300800 */
[----:B---3--:R-:W-:Y:S04]  /*4d980*/  @P3 STG.E desc[UR8][R242.64], R247 ;  /* 0x000000f7f2003986 */ /* 0x008fe8000c101908 */
[----:B------:R1:W-:Y:S04]  /*4d990*/  @P5 STG.E desc[UR8][R240.64], R248 ;  /* 0x000000f8f0005986 */ /* 0x0003e8000c101908 */
[----:B------:R-:W-:Y:S01]  /*4d9a0*/  @P6 STG.E desc[UR8][R244.64], R250 ;  /* 0x000000faf4006986 */ /* 0x000fe2000c101908 */
[----:B-1----:R-:W-:-:S05]  /*4d9b0*/  IMAD.WIDE R240, R2, 0x4, R150 ;  /* 0x0000000402f07825 */ /* 0x002fca00078e0296 */
[----:B------:R1:W-:Y:S04]  /*4d9c0*/  @P4 STG.E desc[UR8][R240.64], R238 ;  /* 0x000000eef0004986 */ /* 0x0003e8000c101908 */
[----:B-1----:R-:W3:Y:S01]  /*4d9d0*/  LDL.LU R238, [R1+0x34] ;  /* 0x0000340001ee7983 */ /* 0x002ee20000300800 */
[----:B------:R-:W-:-:S03]  /*4d9e0*/  IMAD.WIDE R240, R2, 0x4, R148 ;  /* 0x0000000402f07825 */ /* 0x000fc600078e0294 */
[----:B------:R-:W3:Y:S04]  /*4d9f0*/  LDL.LU R250, [R1+0x5b8] ;  /* 0x0005b80001fa7983 */ /* 0x000ee80000300800 */
        /* <DEDUP_REMOVED lines=18> */
[----:B----4-:R1:W-:Y:S01]  /*4db20*/  @P3 STG.E desc[UR8][R242.64], R2 ;  /* 0x00000002f2003986 */ /* 0x0103e2000c101908 */
[----:B------:R-:W-:Y:S01]  /*4db30*/  ISETP.LT.AND P3, PT, R9, UR4, !P0 ;  /* 0x0000000409007c0c */ /* 0x000fe2000c761270 */
[----:B------:R-:W-:Y:S02]  /*4db40*/  ULDC UR4, c[0x0][0x22c] ;  /* 0x00008b0000047ab9 */ /* 0x000fe40000000800 */
[----:B------:R4:W-:Y:S01]  /*4db50*/  @P5 STG.E desc[UR8][R244.64], R251 ;  /* 0x000000fbf4005986 */ /* 0x0009e2000c101908 */
[----:B------:R-:W-:Y:S01]  /*4db60*/  ISETP.GE.AND P2, PT, R240, UR4, PT ;  /* 0x00000004f0007c0c */ /* 0x000fe2000bf46270 */
[C---:B------:R-:W-:Y:S01]  /*4db70*/  IMAD.WIDE R240, R0.reuse, 0x4, R148 ;  /* 0x0000000400f07825 */ /* 0x040fe200078e0294 */
[----:B-1----:R-:W-:Y:S01]  /*4db80*/  IADD3 R2, R0, UR28, RZ ;  /* 0x0000001c00027c10 */ /* 0x002fe2000fffe0ff */
[----:B------:R1:W-:Y:S04]  /*4db90*/  @P6 STG.E desc[UR8][R246.64], R249 ;  /* 0x000000f9f6006986 */ /* 0x0003e8000c101908 */
[----:B----4-:R-:W4:Y:S01]  /*4dba0*/  LDL.LU R251, [R1+0x428] ;  /* 0x0004280001fb7983 */ /* 0x010f220000300800 */
[----:B------:R-:W-:-:S02]  /*4dbb0*/  ISETP.LT.AND P0, PT, R8, UR6, !P1 ;  /* 0x0000000608007c0c */ /* 0x000fc4000cf01270 */
[----:B------:R-:W-:Y:S01]  /*4dbc0*/  ISETP.LT.AND P5, PT, R11, UR10, !P1 ;  /* 0x0000000a0b007c0c */ /* 0x000fe2000cfa1270 */
[----:B------:R-:W-:Y:S01]  /*4dbd0*/  VIADD R248, R3, 0x1f ;  /* 0x0000001f03f87836 */ /* 0x000fe20000000000 */
[----:B------:R-:W-:Y:S01]  /*4dbe0*/  ISETP.LT.AND P6, PT, R10, UR12, !P1 ;  /* 0x0000000c0a007c0c */ /* 0x000fe2000cfc1270 */
[C---:B------:R-:W-:Y:S01]  /*4dbf0*/  IMAD.WIDE R242, R2.reuse, 0x4, R210 ;  /* 0x0000000402f27825 */ /* 0x040fe200078e02d2 */
[----:B---3--:R3:W-:Y:S01]  /*4dc00*/  @P3 STG.E desc[UR8][R240.64], R238 ;  /* 0x000000eef0003986 */ /* 0x0087e2000c101908 */
[----:B------:R-:W-:Y:S01]  /*4dc10*/  ULDC UR4, c[0x0][0x22c] ;  /* 0x00008b0000047ab9 */ /* 0x000fe20000000800 */
[----:B------:R-:W-:Y:S02]  /*4dc20*/  ULDC UR6, c[0x0][0x228] ;  /* 0x00008a0000067ab9 */ /* 0x000fe40000000800 */
[----:B-1----:R-:W4:Y:S01]  /*4dc30*/  LDL.LU R249, [R1+0x338] ;  /* 0x0003380001f97983 */ /* 0x002f220000300800 */
[C---:B------:R-:W-:Y:S01]  /*4dc40*/  IMAD.WIDE R244, R2.reuse, 0x4, R208 ;  /* 0x0000000402f47825 */ /* 0x040fe200078e02d0 */
[----:B------:R-:W-:Y:S01]  /*4dc50*/  ULDC UR10, c[0x0][0x228] ;  /* 0x00008a00000a7ab9 */ /* 0x000fe20000000800 */
[----:B------:R-:W-:Y:S01]  /*4dc60*/  ULDC UR12, c[0x0][0x228] ;  /* 0x00008a00000c7ab9 */ /* 0x000fe20000000800 */
[----:B------:R-:W2:Y:S01]  /*4dc70*/  LDL.LU R0, [R1+0x598] ;  /* 0x0005980001007983 */ /* 0x000ea20000300800 */
[----:B------:R-:W-:-:S03]  /*4dc80*/  IMAD.WIDE R246, R2, 0x4, R150 ;  /* 0x0000000402f67825 */ /* 0x000fc600078e0296 */
[----:B---3--:R-:W3:Y:S01]  /*4dc90*/  LDL.LU R238, [R1+0x238] ;  /* 0x0002380001ee7983 */ /* 0x008ee20000300800 */
[----:B------:R-:W-:Y:S01]  /*4dca0*/  ISETP.GE.AND P3, PT, R248, UR4, PT ;  /* 0x00000004f8007c0c */ /* 0x000fe2000bf66270 */
[----:B------:R-:W-:Y:S02]  /*4dcb0*/  ULDC UR4, c[0x0][0x228] ;  /* 0x00008a0000047ab9 */ /* 0x000fe40000000800 */
[----:B------:R-:W3:Y:S01]  /*4dcc0*/  LDL.LU R248, [R1+0x138] ;  /* 0x0001380001f87983 */ /* 0x000ee20000300800 */
[----:B------:R-:W-:Y:S01]  /*4dcd0*/  ISETP.LT.AND P1, PT, R9, UR4, !P1 ;  /* 0x0000000409007c0c */ /* 0x000fe2000cf21270 */
[----:B------:R-:W-:Y:S01]  /*4dce0*/  ULDC UR4, c[0x0][0x228] ;  /* 0x00008a0000047ab9 */ /* 0x000fe20000000800 */
[----:B------:R-:W-:Y:S01]  /*4dcf0*/  IMAD.WIDE R240, R2, 0x4, R148 ;  /* 0x0000000402f07825 */ /* 0x000fe200078e0294 */
[----:B--2---:R-:W-:Y:S04]  /*4dd00*/  @P0 STG.E desc[UR8][R242.64], R0 ;  /* 0x00000000f2000986 */ /* 0x004fe8000c101908 */
[----:B------:R1:W-:Y:S04]  /*4dd10*/  @P5 STG.E desc[UR8][R244.64], R250 ;  /* 0x000000faf4005986 */ /* 0x0003e8000c101908 */
[----:B------:R2:W-:Y:S04]  /*4dd20*/  @P6 STG.E desc[UR8][R246.64], R239 ;  /* 0x000000eff6006986 */ /* 0x0005e8000c101908 */
[----:B-1----:R-:W3:Y:S04]  /*4dd30*/  LDL.LU R250, [R1+0x38] ;  /* 0x0000380001fa7983 */ /* 0x002ee80000300800 */
[----:B--2---:R-:W2:Y:S01]  /*4dd40*/  LDL.LU R239, [R1+0x59c] ;  /* 0x00059c0001ef7983 */ /* 0x004ea20000300800 */
[----:B------:R-:W-:-:S02]  /*4dd50*/  ISETP.LT.AND P0, PT, R8, UR4, !P4 ;  /* 0x0000000408007c0c */ /* 0x000fc4000e701270 */
[----:B------:R-:W-:Y:S01]  /*4dd60*/  IADD3 R0, R2, UR28, RZ ;  /* 0x0000001c02007c10 */ /* 0x000fe2000fffe0ff */
[----:B------:R-:W-:Y:S01]  /*4dd70*/  VIADD R244, R3, 0x20 ;  /* 0x0000002003f47836 */ /* 0x000fe20000000000 */
[----:B------:R-:W-:Y:S01]  /*4dd80*/  ULDC UR4, c[0x0][0x228] ;  /* 0x00008a0000047ab9 */ /* 0x000fe20000000800 */
[----:B------:R-:W-:Y:S01]  /*4dd90*/  ISETP.LT.AND P6, PT, R11, UR6, !P4 ;  /* 0x000000060b007c0c */ /* 0x000fe2000e7c1270 */
[----:B----4-:R1:W-:Y:S01]  /*4dda0*/  @P1 STG.E desc[UR8][R240.64], R251 ;  /* 0x000000fbf0001986 */ /* 0x0103e2000c101908 */
        /* <DEDUP_REMOVED lines=15> */
[----:B---3--:R1:W-:Y:S03]  /*4dea0*/  @P6 STG.E desc[UR8][R240.64], R238 ;  /* 0x000000eef0006986 */ /* 0x0083e6000c101908 */
[----:B----4-:R-:W-:Y:S01]  /*4deb0*/  IMAD.WIDE R242, R0, 0x4, R150 ;  /* 0x0000000400f27825 */ /* 0x010fe200078e0296 */
        /* <DEDUP_REMOVED lines=13> */
[----:B------:R-:W-:Y:S02]  /*4df90*/  ISETP.LT.AND P4, PT, R11, UR4, !P2 ;  /* 0x000000040b007c0c */ /* 0x000fe4000d781270 */
[----:B------:R-:W-:Y:S01]  /*4dfa0*/  ISETP.LT.AND P6, PT, R8, UR12, !P3 ;  /* 0x0000000c08007c0c */ /* 0x000fe2000dfc1270 */
[----:B------:R-:W-:Y:S01]  /*4dfb0*/  VIADD R248, R3, 0x21 ;  /* 0x0000002103f87836 */ /* 0x000fe20000000000 */
[----:B------:R-:W-:Y:S01]  /*4dfc0*/  ISETP.LT.AND P5, PT, R10, UR6, !P2 ;  /* 0x000000060a007c0c */ /* 0x000fe2000d7a1270 */
[----:B------:R-:W-:Y:S01]  /*4dfd0*/  ULDC UR4, c[0x0][0x22c] ;  /* 0x00008b0000047ab9 */ /* 0x000fe20000000800 */
        /* <DEDUP_REMOVED lines=29> */
[----:B--2---:R2:W-:Y:S01]  /*4e1b0*/  @P4 STG.E desc[UR8][R242.64], R239 ;  /* 0x000000eff2004986 */ /* 0x0045e2000c101908 */
[----:B------:R-:W-:Y:S01]  /*4e1c0*/  ISETP.LT.AND P4, PT, R10, UR4, !P1 ;  /* 0x000000040a007c0c */ /* 0x000fe2000cf81270 */
[C---:B------:R-:W-:Y:S01]  /*4e1d0*/  VIADD R2, R0.reuse, UR28 ;  /* 0x0000001c00027c36 */ /* 0x040fe20008000000 */
[----:B------:R-:W-:Y:S01]  /*4e1e0*/  ULDC UR4, c[0x0][0x228] ;  /* 0x00008a0000047ab9 */ /* 0x000fe20000000800 */
[----:B------:R-:W-:Y:S01]  /*4e1f0*/  ULDC UR10, c[0x0][0x228] ;  /* 0x00008a00000a7ab9 */ /* 0x000fe20000000800 */
[----:B------:R-:W-:Y:S01]  /*4e200*/  ULDC UR12, c[0x0][0x228] ;  /* 0x00008a00000c7ab9 */ /* 0x000fe20000000800 */
[----:B-1----:R-:W-:Y:S01]  /*4e210*/  IMAD.WIDE R240, R0, 0x4, R148 ;  /* 0x0000000400f07825 */ /* 0x002fe200078e0294 */
[----:B------:R-:W4:Y:S03]  /*4e220*/  LDL.LU R250, [R1+0x140] ;  /* 0x0001400001fa7983 */ /* 0x000f260000300800 */
[C---:B--2---:R-:W-:Y:S01]  /*4e230*/  IMAD.WIDE R242, R2.reuse, 0x4, R210 ;  /* 0x0000000402f27825 */ /* 0x044fe200078e02d2 */
[----:B------:R1:W-:Y:S03]  /*4e240*/  @P3 STG.E desc[UR8][R240.64], R248 ;  /* 0x000000f8f0003986 */ /* 0x0003e6000c101908 */
[----:B------:R-:W-:Y:S01]  /*4e250*/  IMAD.WIDE R244, R2, 0x4, R208 ;  /* 0x0000000402f47825 */ /* 0x000fe200078e02d0 */
[----:B------:R-:W2:Y:S01]  /*4e260*/  LDL.LU R239, [R1+0x40] ;  /* 0x0000400001ef7983 */ /* 0x000ea20000300800 */
[----:B------:R-:W-:Y:S01]  /*4e270*/  ISETP.LT.AND P1, PT, R9, UR4, !P1 ;  /* 0x0000000409007c0c */ /* 0x000fe2000cf21270 */
[----:B------:R-:W-:-:S02]  /*4e280*/  ULDC UR4, c[0x0][0x22c] ;  /* 0x00008b0000047ab9 */ /* 0x000fc40000000800 */
[----:B------:R3:W-:Y:S01]  /*4e290*/  @P5 STG.E desc[UR8][R242.64], R251 ;  /* 0x000000fbf2005986 */ /* 0x0007e2000c101908 */
[----:B-1----:R-:W-:-:S03]  /*4e2a0*/  IMAD.WIDE R240, R2, 0x4, R150 ;  /* 0x0000000402f07825 */ /* 0x002fc600078e0296 */
[----:B---3--:R1:W-:Y:S01]  /*4e2b0*/  @P6 STG.E desc[UR8][R244.64], R249 ;  /* 0x000000f9f4006986 */ /* 0x0083e2000c101908 */
[----:B------:R-:W-:Y:S01]  /*4e2c0*/  VIADD R248, R3, 0x23 ;  /* 0x0000002303f87836 */ /* 0x000fe20000000000 */
[----:B------:R-:W-:Y:S02]  /*4e2d0*/  IADD3 R0, R2, UR28, RZ ;  /* 0x0000001c02007c10 */ /* 0x000fe4000fffe0ff */
[----:B------:R-:W3:Y:S04]  /*4e2e0*/  LDL.LU R251, [R1+0x5e4] ;  /* 0x0005e40001fb7983 */ /* 0x000ee80000300800 */
[----:B-1----:R-:W3:Y:S04]  /*4e2f0*/  LDL.LU R249, [R1+0x5c4] ;  /* 0x0005c40001f97983 */ /* 0x002ee80000300800 */
[----:B----4-:R1:W-:Y:S01]  /*4e300*/  @P4 STG.E desc[UR8][R240.64], R238 ;  /* 0x000000eef0004986 */ /* 0x0103e2000c101908 */
[----:B------:R-:W-:-:S02]  /*4e310*/  ISETP.GE.AND P4, PT, R248, UR4, PT ;  /* 0x00000004f8007c0c */ /* 0x000fc4000bf86270 */
[----:B------:R-:W-:Y:S02]  /*4e320*/  ISETP.LT.AND P3, PT, R8, UR6, !P0 ;  /* 0x0000000608007c0c */ /* 0x000fe4000c761270 */
        /* <DEDUP_REMOVED lines=8> */
[----:B------:R-:W-:-:S02]  /*4e3b0*/  ULDC UR12, c[0x0][0x228] ;  /* 0x00008a00000c7ab9 */ /* 0x000fc40000000800 */
        /* <DEDUP_REMOVED lines=406> */
[----:B-1----:R-:W-:Y:S01]  /*4fd20*/  IMAD.WIDE R242, R0, 0x4, R148 ;  /* 0x0000000400f27825 */ /* 0x002fe200078e0294 */
[----:B------:R-:W4:Y:S03]  /*4fd30*/  LDL.LU R249, [R1+0x454] ;  /* 0x0004540001f97983 */ /* 0x000f260000300800 */
[C---:B--2---:R-:W-:Y:S01]  /*4fd40*/  IMAD.WIDE R240, R2.reuse, 0x4, R210 ;  /* 0x0000000402f07825 */ /* 0x044fe200078e02d2 */
[----:B------:R-:W2:Y:S01]  /*4fd50*/  LDL.LU R251, [R1+0x264] ;  /* 0x0002640001fb7983 */ /* 0x000ea20000300800 */
[----:B------:R-:W-:-:S03]  /*4fd60*/  IADD3 R0, R2, UR28, RZ ;  /* 0x0000001c02007c10 */ /* 0x000fc6000fffe0ff */
[----:B------:R-:W2:Y:S04]  /*4fd70*/  LDL.LU R239, [R1+0x164] ;  /* 0x0001640001ef7983 */ /* 0x000ea80000300800 */
        /* <DEDUP_REMOVED lines=8> */
[----:B------:R-:W2:Y:S01]  /*4fe00*/  LDL.LU R2, [R1+0x364] ;  /* 0x0003640001027983 */ /* 0x000ea20000300800 */
        /* <DEDUP_REMOVED lines=12> */
[----:B----4-:R1:W-:Y:S01]  /*4fed0*/  @P2 STG.E desc[UR8][R240.64], R249 ;  /* 0x000000f9f0002986 */ /* 0x0103e2000c101908 */
[----:B------:R-:W-:Y:S01]  /*4fee0*/  IMAD.WIDE R246, R0, 0x4, R150 ;  /* 0x0000000400f67825 */ /* 0x000fe200078e0296 */
[----:B------:R-:W-:-:S03]  /*4fef0*/  ULDC UR12, c[0x0][0x228] ;  /* 0x00008a00000c7ab9 */ /* 0x000fc60000000800 */
[----:B-1----:R-:W-:Y:S01]  /*4ff00*/  VIADD R240, R3, 0x36 ;  /* 0x0000003603f07836 */ /* 0x002fe20000000000 */
[----:B------:R-:W4:Y:S04]  /*4ff10*/  LDL.LU R249, [R1+0x638] ;  /* 0x0006380001f97983 */ /* 0x000f280000300800 */
[----:B--2---:R1:W-:Y:S01]  /*4ff20*/  @P3 STG.E desc[UR8][R242.64], R2 ;  /* 0x00000002f2003986 */ /* 0x0043e2000c101908 */
[----:B------:R-:W-:Y:S01]  /*4ff30*/  ISETP.LT.AND P3, PT, R9, UR4, !P0 ;  /* 0x0000000409007c0c */ /* 0x000fe2000c761270 */
[----:B------:R-:W-:Y:S02]  /*4ff40*/  ULDC UR4, c[0x0][0x22c] ;  /* 0x00008b0000047ab9 */ /* 0x000fe40000000800 */
[----:B------:R2:W-:Y:S01]  /*4ff50*/  @P5 STG.E desc[UR8][R244.64], R251 ;  /* 0x000000fbf4005986 */ /* 0x0005e2000c101908 */
[----:B------:R-:W-:Y:S01]  /*4ff60*/  ISETP.GE.AND P2, PT, R240, UR4, PT ;  /* 0x00000004f0007c0c */ /* 0x000fe2000bf46270 */
[C---:B------:R-:W-:Y:S01]  /*4ff70*/  IMAD.WIDE R240, R0.reuse, 0x4, R148 ;  /* 0x0000000400f07825 */ /* 0x040fe200078e0294 */
[----:B-1----:R-:W-:Y:S01]  /*4ff80*/  IADD3 R2, R0, UR28, RZ ;  /* 0x0000001c00027c10 */ /* 0x002fe2000fffe0ff */
[----:B------:R1:W-:Y:S04]  /*4ff90*/  @P6 STG.E desc[UR8][R246.64], R239 ;  /* 0x000000eff6006986 */ /* 0x0003e8000c101908 */
[----:B--2---:R-:W2:Y:S01]  /*4ffa0*/  LDL.LU R251, [R1+0x458] ;  /* 0x0004580001fb7983 */ /* 0x004ea20000300800 */
[----:B------:R-:W-:-:S02]  /*4ffb0*/  ISETP.LT.AND P0, PT, R8, UR6, !P1 ;  /* 0x0000000608007c0c */ /* 0x000fc4000cf01270 */
[----:B------:R-:W-:Y:S01]  /*4ffc0*/  ISETP.LT.AND P5, PT, R11, UR10, !P1 ;  /* 0x0000000a0b007c0c */ /* 0x000fe2000cfa1270 */
[----:B------:R-:W-:Y:S01]  /*4ffd0*/  VIADD R248, R3, 0x37 ;  /* 0x0000003703f87836 */ /* 0x000fe20000000000 */
[----:B------:R-:W-:Y:S01]  /*4ffe0*/  ULDC UR4, c[0x0][0x22c] ;  /* 0x00008b0000047ab9 */ /* 0x000fe20000000800 */
[----:B------:R-:W-:Y:S01]  /*4fff0*/  IMAD.WIDE R242, R2, 0x4, R210 ;  /* 0x0000000402f27825 */ /* 0x000fe200078e02d2 */
[----:B------:R-:W-:Y:S01]  /*50000*/  ISETP.LT.AND P6, PT, R10, UR12, !P1 ;  /* 0x0000000c0a007c0c */ /* 0x000fe2000cfc1270 */
[----:B-1----:R-:W2:Y:S01]  /*50010*/  LDL.LU R239, [R1+0x368] ;  /* 0x0003680001ef7983 */ /* 0x002ea20000300800 */
[----:B------:R-:W-:Y:S01]  /*50020*/  ULDC UR6, c[0x0][0x228] ;  /* 0x00008a0000067ab9 */ /* 0x000fe20000000800 */
[----:B------:R-:W-:Y:S01]  /*50030*/  IMAD.WIDE R244, R2, 0x4, R208 ;  /* 0x0000000402f47825 */ /* 0x000fe200078e02d0 */
[----:B------:R-:W-:Y:S01]  /*50040*/  ULDC UR10, c[0x0][0x228] ;  /* 0x00008a00000a7ab9 */ /* 0x000fe20000000800 */
[----:B------:R-:W4:Y:S01]  /*50050*/  LDL.LU R0, [R1+0x628] ;  /* 0x0006280001007983 */ /* 0x000f220000300800 */
[----:B------:R-:W-:-:S03]  /*50060*/  ULDC UR12, c[0x0][0x228] ;  /* 0x00008a00000c7ab9 */ /* 0x000fc60000000800 */
[----:B---3--:R1:W-:Y:S01]  /*50070*/  @P3 STG.E desc[UR8][R240.64], R238 ;  /* 0x000000eef0003986 */ /* 0x0083e2000c101908 */
[----:B------:R-:W-:Y:S01]  /*50080*/  ISETP.GE.AND P3, PT, R248, UR4, PT ;  /* 0x00000004f8007c0c */ /* 0x000fe2000bf66270 */
[----:B------:R-:W-:Y:S01]  /*50090*/  IMAD.WIDE R246, R2, 0x4, R150 ;  /* 0x0000000402f67825 */ /* 0x000fe200078e0296 */
[----:B------:R-:W-:Y:S01]  /*500a0*/  ULDC UR4, c[0x0][0x228] ;  /* 0x00008a0000047ab9 */ /* 0x000fe20000000800 */
[----:B-1----:R-:W3:Y:S04]  /*500b0*/  LDL.LU R238, [R1+0x268] ;  /* 0x0002680001ee7983 */ /* 0x002ee80000300800 */
[----:B------:R-:W3:Y:S01]  /*500c0*/  LDL.LU R248, [R1+0x168] ;  /* 0x0001680001f87983 */ /* 0x000ee20000300800 */
[----:B------:R-:W-:Y:S01]  /*500d0*/  ISETP.LT.AND P1, PT, R9, UR4, !P1 ;  /* 0x0000000409007c0c */ /* 0x000fe2000cf21270 */
[----:B------:R-:W-:-:S02]  /*500e0*/  ULDC UR4, c[0x0][0x228] ;  /* 0x00008a0000047ab9 */ /* 0x000fc40000000800 */
[----:B----4-:R-:W-:Y:S04]  /*500f0*/  @P0 STG.E desc[UR8][R242.64], R0 ;  /* 0x00000000f2000986 */ /* 0x010fe8000c101908 */
[----:B------:R1:W-:Y:S04]  /*50100*/  @P5 STG.E desc[UR8][R244.64], R250 ;  /* 0x000000faf4005986 */ /* 0x0003e8000c101908 */
[----:B-1----:R-:W4:Y:S04]  /*50110*/  LDL.LU R250, [R1+0x68] ;  /* 0x0000680001fa7983 */ /* 0x002f280000300800 */
[----:B------:R1:W-:Y:S04]  /*50120*/  @P6 STG.E desc[UR8][R246.64], R249 ;  /* 0x000000f9f6006986 */ /* 0x0003e8000c101908 */
[----:B-1----:R-:W4:Y:S01]  /*50130*/  LDL.LU R249, [R1+0x62c] ;  /* 0x00062c0001f97983 */ /* 0x002f220000300800 */
[----:B------:R-:W-:Y:S01]  /*50140*/  ISETP.LT.AND P0, PT, R8, UR4, !P4 ;  /* 0x0000000408007c0c */ /* 0x000fe2000e701270 */
[----:B------:R-:W-:Y:S01]  /*50150*/  ULDC UR4, c[0x0][0x228] ;  /* 0x00008a0000047ab9 */ /* 0x000fe20000000800 */
[----:B------:R-:W-:-:S02]  /*50160*/  IADD3 R0, R2, UR28, RZ ;  /* 0x0000001c02007c10 */ /* 0x000fc4000fffe0ff */
[----:B------:R-:W-:Y:S01]  /*50170*/  ISETP.LT.AND P6, PT, R11, UR6, !P4 ;  /* 0x000000060b007c0c */ /* 0x000fe2000e7c1270 */
[----:B------:R-:W-:Y:S01]  /*50180*/  IMAD.WIDE R240, R2, 0x4, R148 ;  /* 0x0000000402f07825 */ /* 0x000fe200078e0294 */
[----:B------:R-:W-:Y:S01]  /*50190*/  ISETP.LT.AND P5, PT, R10, UR4, !P4 ;  /* 0x000000040a007c0c */ /* 0x000fe2000e7a1270 */
[----:B------:R-:W-:Y:S01]  /*501a0*/  ULDC UR4, c[0x0][0x22c] ;  /* 0x00008b0000047ab9 */ /* 0x000fe20000000800 */
[----:B------:R-:W-:Y:S01]  /*501b0*/  ISETP.LT.AND P4, PT, R9, UR10, !P4 ;  /* 0x0000000a09007c0c */ /* 0x000fe2000e781270 */
[----:B------:R-:W-:Y:S01]  /*501c0*/  IMAD.WIDE R242, R0, 0x4, R210 ;  /* 0x0000000400f27825 */ /* 0x000fe200078e02d2 */
[----:B--2---:R1:W-:Y:S01]  /*501d0*/  @P1 STG.E desc[UR8][R240.64], R251 ;  /* 0x000000fbf0001986 */ /* 0x0043e2000c101908 */
[----:B------:R-:W-:Y:S01]  /*501e0*/  ULDC UR6, c[0x0][0x228] ;  /* 0x00008a0000067ab9 */ /* 0x000fe20000000800 */
[----:B------:R-:W-:Y:S01]  /*501f0*/  ULDC UR10, c[0x0][0x228] ;  /* 0x00008a00000a7ab9 */ /* 0x000fe20000000800 */
[----:B------:R-:W-:Y:S01]  /*50200*/  VIADD R244, R3, 0x38 ;  /* 0x0000003803f47836 */ /* 0x000fe20000000000 */
[----:B------:R2:W-:Y:S04]  /*50210*/  @P0 STG.E desc[UR8][R242.64], R239 ;  /* 0x000000eff2000986 */ /* 0x0005e8000c101908 */
[----:B------:R-:W-:Y:S01]  /*50220*/  ISETP.GE.AND P1, PT, R244, UR4, PT ;  /* 0x00000004f4007c0c */ /* 0x000fe2000bf26270 */
[C---:B------:R-:W-:Y:S01]  /*50230*/  IMAD.WIDE R244, R0.reuse, 0x4, R148 ;  /* 0x0000000400f47825 */ /* 0x040fe200078e0294 */
[----:B------:R-:W-:Y:S01]  /*50240*/  ULDC UR4, c[0x0][0x228] ;  /* 0x00008a0000047ab9 */ /* 0x000fe20000000800 */
[----:B-1----:R-:W4:Y:S02]  /*50250*/  LDL.LU R251, [R1+0x64c] ;  /* 0x00064c0001fb7983 */ /* 0x002f240000300800 */
[----:B------:R-:W-:Y:S01]  /*50260*/  IMAD.WIDE R240, R0, 0x4, R208 ;  /* 0x0000000400f07825 */ /* 0x000fe200078e02d0 */
[----:B------:R-:W-:Y:S01]  /*50270*/  ISETP.LT.AND P0, PT, R8, UR4, !P2 ;  /* 0x0000000408007c0c */ /* 0x000fe2000d701270 */
[----:B------:R-:W-:Y:S01]  /*50280*/  ULDC UR4, c[0x0][0x228] ;  /* 0x00008a0000047ab9 */ /* 0x000fe20000000800 */
[----:B--2---:R-:W2:Y:S01]  /*50290*/  LDL.LU R239, [R1+0x63c] ;  /* 0x00063c0001ef7983 */ /* 0x004ea20000300800 */
[----:B------:R-:W-:-:S03]  /*502a0*/  IMAD.WIDE R242, R0, 0x4, R150 ;  /* 0x0000000400f27825 */ /* 0x000fc600078e0296 */
[----:B---3--:R1:W-:Y:S04]  /*502b0*/  @P6 STG.E desc[UR8][R240.64], R238 ;  /* 0x000000eef0006986 */ /* 0x0083e8000c101908 */
[----:B------:R-:W-:Y:S01]  /*502c0*/  @P5 STG.E desc[UR8][R242.64], R248 ;  /* 0x000000f8f2005986 */ /* 0x000fe2000c101908 */
[----:B------:R-:W-:-:S03]  /*502d0*/  VIADD R2, R3, 0x39 ;  /* 0x0000003903027836 */ /* 0x000fc60000000000 */
[----:B-1----:R-:W3:Y:S04]  /*502e0*/  LDL.LU R238, [R1+0x36c] ;  /* 0x00036c0001ee7983 */ /* 0x002ee80000300800 */
[----:B----4-:R1:W-:Y:S01]  /*502f0*/  @P4 STG.E desc[UR8][R244.64], R250 ;  /* 0x000000faf4004986 */ /* 0x0103e2000c101908 */
[----:B------:R-:W-:Y:S01]  /*50300*/  ISETP.LT.AND P4, PT, R11, UR4, !P2 ;  /* 0x000000040b007c0c */ /* 0x000fe2000d781270 */
[----:B------:R-:W-:Y:S01]  /*50310*/  ULDC UR4, c[0x0][0x22c] ;  /* 0x00008b0000047ab9 */ /* 0x000fe20000000800 */
[----:B-1----:R-:W-:Y:S01]  /*50320*/  VIADD R244, R0, UR28 ;  /* 0x0000001c00f47c36 */ /* 0x002fe20008000000 */
[----:B------:R-:W4:Y:S03]  /*50330*/  LDL.LU R250, [R1+0x26c] ;  /* 0x00026c0001fa7983 */ /* 0x000f260000300800 */
[----:B------:R-:W-:-:S05]  /*50340*/  IMAD.WIDE R240, R244, 0x4, R210 ;  /* 0x00000004f4f07825 */ /* 0x000fca00078e02d2 */
[----:B------:R1:W-:Y:S01]  /*50350*/  @P0 STG.E desc[UR8][R240.64], R249 ;  /* 0x000000f9f0000986 */ /* 0x0003e2000c101908 */
[----:B------:R-:W-:Y:S02]  /*50360*/  ISETP.GE.AND P0, PT, R2, UR4, PT ;  /* 0x0000000402007c0c */ /* 0x000fe4000bf06270 */
[----:B------:R-:W-:Y:S02]  /*50370*/  ISETP.LT.AND P5, PT, R10, UR6, !P2 ;  /* 0x000000060a007c0c */ /* 0x000fe4000d7a1270 */
[----:B------:R-:W-:Y:S01]  /*50380*/  ISETP.LT.AND P6, PT, R8, UR12, !P3 ;  /* 0x0000000c08007c0c */ /* 0x000fe2000dfc1270 */
[C---:B------:R-:W-:Y:S01]  /*50390*/  IMAD.WIDE R242, R244.reuse, 0x4, R150 ;  /* 0x00000004f4f27825 */ /* 0x040fe200078e0296 */
[----:B-1----:R-:W4:Y:S01]  /*503a0*/  LDL.LU R249, [R1+0x16c] ;  /* 0x00016c0001f97983 */ /* 0x002f220000300800 */
[----:B------:R-:W-:Y:S02]  /*503b0*/  ISETP.LT.AND P2, PT, R9, UR10, !P2 ;  /* 0x0000000a09007c0c */ /* 0x000fe4000d741270 */
[C---:B------:R-:W-:Y:S01]  /*503c0*/  IADD3 R0, R244.reuse, UR28, RZ ;  /* 0x0000001cf4007c10 */ /* 0x040fe2000fffe0ff */
[----:B------:R-:W3:Y:S01]  /*503d0*/  LDL.LU R2, [R1+0x45c] ;  /* 0x00045c0001027983 */ /* 0x000ee20000300800 */
[C---:B------:R-:W-:Y:S01]  /*503e0*/  IMAD.WIDE R240, R244.reuse, 0x4, R208 ;  /* 0x00000004f4f07825 */ /* 0x040fe200078e02d0 */
[----:B------:R-:W-:Y:S01]  /*503f0*/  ULDC UR4, c[0x0][0x228] ;  /* 0x00008a0000047ab9 */ /* 0x000fe20000000800 */
[----:B------:R-:W-:Y:S01]  /*50400*/  ULDC UR6, c[0x0][0x228] ;  /* 0x00008a0000067ab9 */ /* 0x000fe20000000800 */
[----:B------:R-:W4:Y:S01]  /*50410*/  LDL.LU R248, [R1+0x6c] ;  /* 0x00006c0001f87983 */ /* 0x000f220000300800 */
[----:B------:R-:W-:Y:S01]  /*50420*/  IMAD.WIDE R244, R244, 0x4, R148 ;  /* 0x00000004f4f47825 */ /* 0x000fe200078e0294 */
[----:B------:R-:W-:Y:S01]  /*50430*/  ULDC UR10, c[0x0][0x228] ;  /* 0x00008a00000a7ab9 */ /* 0x000fe20000000800 */
[----:B------:R-:W-:-:S02]  /*50440*/  ULDC UR12, c[0x0][0x228] ;  /* 0x00008a00000c7ab9 */ /* 0x000fc40000000800 */
[----:B------:R-:W-:Y:S01]  /*50450*/  IMAD.WIDE R246, R0, 0x4, R210 ;  /* 0x0000000400f67825 */ /* 0x000fe200078e02d2 */
[----:B------:R1:W-:Y:S04]  /*50460*/  @P4 STG.E desc[UR8][R240.64], R251 ;  /* 0x000000fbf0004986 */ /* 0x0003e8000c101908 */
[----:B--2---:R2:W-:Y:S04]  /*50470*/  @P5 STG.E desc[UR8][R242.64], R239 ;  /* 0x000000eff2005986 */ /* 0x0045e8000c101908 */
[----:B-1----:R-:W4:Y:S04]  /*50480*/  LDL.LU R251, [R1+0x670] ;  /* 0x0006700001fb7983 */ /* 0x002f280000300800 */
[----:B--2---:R-:W2:Y:S04]  /*50490*/  LDL.LU R239, [R1+0x650] ;  /* 0x0006500001ef7983 */ /* 0x004ea80000300800 */
[----:B---3--:R-:W-:Y:S04]  /*504a0*/  @P2 STG.E desc[UR8][R244.64], R2 ;  /* 0x00000002f4002986 */ /* 0x008fe8000c101908 */
[----:B------:R1:W-:Y:S04]  /*504b0*/  @P6 STG.E desc[UR8][R246.64], R238 ;  /* 0x000000eef6006986 */ /* 0x0003e8000c101908 */
[----:B-1----:R-:W3:Y:S01]  /*504c0*/  LDL.LU R238, [R1+0x660] ;  /* 0x0006600001ee7983 */ /* 0x002ee20000300800 */
        /* <DEDUP_REMOVED lines=10> */
[----:B----4-:R1:W-:Y:S01]  /*50570*/  @P2 STG.E desc[UR8][R240.64], R250 ;  /* 0x000000faf0002986 */ /* 0x0103e2000c101908 */
[----:B------:R-:W-:Y:S01]  /*50580*/  ISETP.GE.AND P2, PT, R244, UR4, PT ;  /* 0x00000004f4007c0c */ /* 0x000fe2000bf46270 */
[----:B------:R-:W-:Y:S01]  /*50590*/  ULDC UR4, c[0x0][0x228] ;  /* 0x00008a0000047ab9 */ /* 0x000fe20000000800 */
[----:B------:R-:W-:Y:S01]  /*505a0*/  ISETP.LT.AND P6, PT, R11, UR12, !P1 ;  /* 0x0000000c0b007c0c */ /* 0x000fe2000cfc1270 */
[----:B------:R4:W-:Y:S01]  /*505b0*/  @P4 STG.E desc[UR8][R242.64], R249 ;  /* 0x000000f9f2004986 */ /* 0x0009e2000c101908 */
[----:B------:R-:W-:Y:S01]  /*505c0*/  ISETP.LT.AND P4, PT, R10, UR4, !P1 ;  /* 0x000000040a007c0c */ /* 0x000fe2000cf81270 */
[C---:B------:R-:W-:Y:S01]  /*505d0*/  VIADD R2, R0.reuse, UR28 ;  /* 0x0000001c00027c36 */ /* 0x040fe20008000000 */
[----:B------:R-:W-:Y:S01]  /*505e0*/  ULDC UR4, c[0x0][0x228] ;  /* 0x00008a0000047ab9 */ /* 0x000fe20000000800 */
[----:B------:R-:W-:Y:S01]  /*505f0*/  ULDC UR10, c[0x0][0x228] ;  /* 0x00008a00000a7ab9 */ /* 0x000fe20000000800 */
[----:B------:R-:W-:Y:S01]  /*50600*/  ULDC UR12, c[0x0][0x228] ;  /* 0x00008a00000c7ab9 */ /* 0x000fe20000000800 */
[----:B-1----:R-:W-:Y:S01]  /*50610*/  IMAD.WIDE R240, R0, 0x4, R148 ;  /* 0x0000000400f07825 */ /* 0x002fe200078e0294 */
[----:B------:R-:W3:Y:S03]  /*50620*/  LDL.LU R250, [R1+0x270] ;  /* 0x0002700001fa7983 */ /* 0x000ee60000300800 */
[C---:B----4-:R-:W-:Y:S01]  /*50630*/  IMAD.WIDE R242, R2.reuse, 0x4, R210 ;  /* 0x0000000402f27825 */ /* 0x050fe200078e02d2 */
[----:B------:R1:W-:Y:S03]  /*50640*/  @P3 STG.E desc[UR8][R240.64], R248 ;  /* 0x000000f8f0003986 */ /* 0x0003e6000c101908 */
[----:B------:R-:W-:Y:S01]  /*50650*/  IMAD.WIDE R244, R2, 0x4, R208 ;  /* 0x0000000402f47825 */ /* 0x000fe200078e02d0 */
[----:B------:R4:W-:Y:S01]  /*50660*/  @P5 STG.E desc[UR8][R242.64], R251 ;  /* 0x000000fbf2005986 */ /* 0x0009e2000c101908 */
[----:B------:R-:W-:Y:S01]  /*50670*/  ISETP.LT.AND P1, PT, R9, UR4, !P1 ;  /* 0x0000000409007c0c */ /* 0x000fe2000cf21270 */
[----:B------:R-:W-:-:S02]  /*50680*/  ULDC UR4, c[0x0][0x22c] ;  /* 0x00008b0000047ab9 */ /* 0x000fc40000000800 */
[----:B--2---:R-:W-:Y:S01]  /*50690*/  @P6 STG.E desc[UR8][R244.64], R239 ;  /* 0x000000eff4006986 */ /* 0x004fe2000c101908 */
[----:B-1----:R-:W-:-:S03]  /*506a0*/  IMAD.WIDE R240, R2, 0x4, R150 ;  /* 0x0000000402f07825 */ /* 0x002fc600078e0296 */
[----:B------:R-:W2:Y:S01]  /*506b0*/  LDL.LU R249, [R1+0x170] ;  /* 0x0001700001f97983 */ /* 0x000ea20000300800 */
[----:B------:R-:W-:Y:S01]  /*506c0*/  VIADD R248, R3, 0x3b ;  /* 0x0000003b03f87836 */ /* 0x000fe20000000000 */
[----:B------:R-:W-:Y:S02]  /*506d0*/  IADD3 R0, R2, UR28, RZ ;  /* 0x0000001c02007c10 */ /* 0x000fe4000fffe0ff */
[----:B---3--:R1:W-:Y:S02]  /*506e0*/  @P4 STG.E desc[UR8][R240.64], R238 ;  /* 0x000000eef0004986 */ /* 0x0083e4000c101908 */
[----:B------:R-:W-:Y:S02]  /*506f0*/  ISETP.GE.AND P4, PT, R248, UR4, PT ;  /* 0x00000004f8007c0c */ /* 0x000fe4000bf86270 */
[----:B------:R-:W-:Y:S02]  /*50700*/  ISETP.LT.AND P3, PT, R8, UR6, !P0 ;  /* 0x0000000608007c0c */ /* 0x000fe4000c761270 */
[----:B------:R-:W-:-:S02]  /*50710*/  ISETP.LT.AND P5, PT, R11, UR10, !P0 ;  /* 0x0000000a0b007c0c */ /* 0x000fc4000c7a1270 */
[----:B------:R-:W-:Y:S01]  /*50720*/  ISETP.LT.AND P6, PT, R10, UR12, !P0 ;  /* 0x0000000c0a007c0c */ /* 0x000fe2000c7c1270 */
[----:B----4-:R-:W-:Y:S01]  /*50730*/  IMAD.WIDE R242, R0, 0x4, R210 ;  /* 0x0000000400f27825 */ /* 0x010fe200078e02d2 */
[----:B------:R-:W-:Y:S01]  /*50740*/  ULDC UR4, c[0x0][0x228] ;  /* 0x00008a0000047ab9 */ /* 0x000fe20000000800 */
[----:B------:R-:W-:Y:S01]  /*50750*/  ULDC UR6, c[0x0][0x228] ;  /* 0x00008a0000067ab9 */ /* 0x000fe20000000800 */
[----:B------:R-:W-:Y:S01]  /*50760*/  ULDC UR10, c[0x0][0x228] ;  /* 0x00008a00000a7ab9 */ /* 0x000fe20000000800 */
[----:B-1----:R-:W3:Y:S01]  /*50770*/  LDL.LU R238, [R1+0x370] ;  /* 0x0003700001ee7983 */ /* 0x002ee20000300800 */
[----:B------:R-:W-:Y:S01]  /*50780*/  IMAD.WIDE R240, R2, 0x4, R148 ;  /* 0x0000000402f07825 */ /* 0x000fe200078e0294 */
[----:B------:R-:W-:Y:S02]  /*50790*/  ULDC UR12, c[0x0][0x228] ;  /* 0x00008a00000c7ab9 */ /* 0x000fe40000000800 */
[----:B------:R-:W4:Y:S04]  /*507a0*/  LDL.LU R251, [R1+0x654] ;  /* 0x0006540001fb7983 */ /* 0x000f280000300800 */
[----:B------:R-:W4:Y:S04]  /*507b0*/  LDL.LU R239, [R1+0x664] ;  /* 0x0006640001ef7983 */ /* 0x000f280000300800 */
        /* <DEDUP_REMOVED lines=20> */
[C---:B------:R-:W-:Y:S01]  /*50900*/  IMAD.WIDE R242, R2.reuse, 0x4, R210 ;  /* 0x0000000402f27825 */ /* 0x040fe200078e02d2 */
[----:B------:R-:W-:Y:S01]  /*50910*/  ULDC UR6, c[0x0][0x228] ;  /* 0x00008a0000067ab9 */ /* 0x000fe20000000800 */
[----:B------:R-:W-:Y:S01]  /*50920*/  ULDC UR10, c[0x0][0x228] ;  /* 0x00008a00000a7ab9 */ /* 0x000fe20000000800 */
[----:B------:R-:W4:Y:S01]  /*50930*/  LDL.LU R0, [R1+0x674] ;  /* 0x0006740001007983 */ /* 0x000f220000300800 */
[----:B------:R-:W-:Y:S01]  /*50940*/  IMAD.WIDE R244, R2, 0x4, R208 ;  /* 0x0000000402f47825 */ /* 0x000fe200078e02d0 */
[----:B------:R-:W-:-:S03]  /*50950*/  ULDC UR12, c[0x0][0x228] ;  /* 0x00008a00000c7ab9 */ /* 0x000fc60000000800 */
[----:B------:R-:W-:Y:S01]  /*50960*/  IMAD.WIDE R246, R2, 0x4, R150 ;  /* 0x0000000402f67825 */ /* 0x000fe200078e0296 */
[----:B------:R1:W-:Y:S04]  /*50970*/  @P3 STG.E desc[UR8][R240.64], R238 ;  /* 0x000000eef0003986 */ /* 0x0003e8000c101908 */
[----:B-1----:R-:W3:Y:S01]  /*50980*/  LDL.LU R238, [R1+0x1d1c] ;  /* 0x001d1c0001ee7983 */ /* 0x002ee20000300800 */
[----:B------:R-:W-:-:S03]  /*50990*/  VIADD R248, R3, 0x3d ;  /* 0x0000003d03f87836 */ /* 0x000fc60000000000 */
[----:B----4-:R-:W-:Y:S04]  /*509a0*/  @P0 STG.E desc[UR8][R242.64], R0 ;  /* 0x00000000f2000986 */ /* 0x010fe8000c101908 */
[----:B------:R1:W-:Y:S04]  /*509b0*/  @P5 STG.E desc[UR8][R244.64], R251 ;  /* 0x000000fbf4005986 */ /* 0x0003e8000c101908 */
[----:B------:R4:W-:Y:S04]  /*509c0*/  @P6 STG.E desc[UR8][R246.64], R239 ;  /* 0x000000eff6006986 */ /* 0x0009e8000c101908 */
[----:B-1----:R-:W3:Y:S04]  /*509d0*/  LDL.LU R251, [R1+0x374] ;  /* 0x0003740001fb7983 */ /* 0x002ee80000300800 */
[----:B----4-:R-:W4:Y:S04]  /*509e0*/  LDL.LU R246, [R1+0x274] ;  /* 0x0002740001f67983 */ /* 0x010f280000300800 */
[----:B------:R-:W4:Y:S04]  /*509f0*/  LDL.LU R247, [R1+0x174] ;  /* 0x0001740001f77983 */ /* 0x000f280000300800 */
[----:B------:R-:W4:Y:S01]  /*50a00*/  LDL.LU R239, [R1+0x678] ;  /* 0x0006780001ef7983 */ /* 0x000f220000300800 */
[----:B------:R-:W-:Y:S01]  /*50a10*/  ISETP.GE.AND P3, PT, R248, UR4, PT ;  /* 0x00000004f8007c0c */ /* 0x000fe2000bf66270 */
[----:B------:R-:W-:-:S02]  /*50a20*/  ULDC UR4, c[0x0][0x228] ;  /* 0x00008a0000047ab9 */ /* 0x000fc40000000800 */
[----:B------:R-:W-:Y:S01]  /*50a30*/  ISETP.LT.AND P2, PT, R9, UR4, !P2 ;  /* 0x0000000409007c0c */ /* 0x000fe2000d741270 */
[----:B------:R-:W-:Y:S01]  /*50a40*/  ULDC UR4, c[0x0][0x228] ;  /* 0x00008a0000047ab9 */ /* 0x000fe20000000800 */
[C---:B------:R-:W-:Y:S01]  /*50a50*/  IADD3 R0, R2.reuse, UR28, RZ ;  /* 0x0000001c02007c10 */ /* 0x040fe2000fffe0ff */
[----:B------:R-:W-:Y:S01]  /*50a60*/  IMAD.WIDE R240, R2, 0x4, R148 ;  /* 0x0000000402f07825 */ /* 0x000fe200078e0294 */
[----:B------:R-:W-:Y:S01]  /*50a70*/  ISETP.LT.AND P0, PT, R8, UR4, !P4 ;  /* 0x0000000408007c0c */ /* 0x000fe2000e701270 */
[----:B------:R-:W-:Y:S01]  /*50a80*/  ULDC UR4, c[0x0][0x228] ;  /* 0x00008a0000047ab9 */ /* 0x000fe20000000800 */
[----:B------:R-:W-:Y:S01]  /*50a90*/  ISETP.LT.AND P6, PT, R11, UR6, !P4 ;  /* 0x000000060b007c0c */ /* 0x000fe2000e7c1270 */
[----:B------:R-:W-:Y:S01]  /*50aa0*/  IMAD.WIDE R242, R0, 0x4, R210 ;  /* 0x0000000400f27825 */ /* 0x000fe200078e02d2 */
[----:B------:R-:W-:Y:S01]  /*50ab0*/  ISETP.LT.AND P5, PT, R10, UR4, !P4 ;  /* 0x000000040a007c0c */ /* 0x000fe2000e7a1270 */
[----:B------:R-:W-:Y:S01]  /*50ac0*/  ULDC UR4, c[0x0][0x22c] ;  /* 0x00008b0000047ab9 */ /* 0x000fe20000000800 */
[----:B------:R-:W-:Y:S01]  /*50ad0*/  ISETP.LT.AND P4, PT, R9, UR10, !P4 ;  /* 0x0000000a09007c0c */ /* 0x000fe2000e781270 */
[C---:B------:R-:W-:Y:S01]  /*50ae0*/  VIADD R244, R3.reuse, 0x3e ;  /* 0x0000003e03f47836 */ /* 0x040fe20000000000 */
[----:B------:R-:W4:Y:S01]  /*50af0*/  LDL.LU R248, [R1+0x658] ;  /* 0x0006580001f87983 */ /* 0x000f220000300800 */
[----:B------:R-:W-:Y:S01]  /*50b00*/  VIADD R2, R3, 0x3f ;  /* 0x0000003f03027836 */ /* 0x000fe20000000000 */
[----:B------:R-:W-:Y:S01]  /*50b10*/  ULDC UR6, c[0x0][0x228] ;  /* 0x00008a0000067ab9 */ /* 0x000fe20000000800 */
[----:B------:R-:W-:Y:S01]  /*50b20*/  ULDC UR10, c[0x0][0x228] ;  /* 0x00008a00000a7ab9 */ /* 0x000fe20000000800 */
[----:B--2---:R1:W-:Y:S01]  /*50b30*/  @P2 STG.E desc[UR8][R240.64], R250 ;  /* 0x000000faf0002986 */ /* 0x0043e2000c101908 */
[----:B------:R-:W-:Y:S01]  /*50b40*/  ISETP.GE.AND P2, PT, R244, UR4, PT ;  /* 0x00000004f4007c0c */ /* 0x000fe2000bf46270 */
[----:B------:R-:W-:Y:S01]  /*50b50*/  IMAD.WIDE R244, R0, 0x4, R148 ;  /* 0x0000000400f47825 */ /* 0x000fe200078e0294 */
[----:B------:R-:W-:Y:S01]  /*50b60*/  ULDC UR4, c[0x0][0x228] ;  /* 0x00008a0000047ab9 */ /* 0x000fe20000000800 */
[----:B---3--:R2:W-:Y:S01]  /*50b70*/  @P0 STG.E desc[UR8][R242.64], R249 ;  /* 0x000000f9f2000986 */ /* 0x0085e2000c101908 */
[----:B------:R-:W-:Y:S01]  /*50b80*/  ISETP.LT.AND P0, PT, R8, UR4, !P1 ;  /* 0x0000000408007c0c */ /* 0x000fe2000cf01270 */
[----:B------:R-:W-:Y:S01]  /*50b90*/  ULDC UR4, c[0x0][0x228] ;  /* 0x00008a0000047ab9 */ /* 0x000fe20000000800 */
[C---:B-1----:R-:W-:Y:S01]  /*50ba0*/  IMAD.WIDE R240, R0.reuse, 0x4, R208 ;  /* 0x0000000400f07825 */ /* 0x042fe200078e02d0 */
[----:B------:R-:W3:Y:S03]  /*50bb0*/  LDL.LU R250, [R1+0x668] ;  /* 0x0006680001fa7983 */ /* 0x000ee60000300800 */
[C---:B--2---:R-:W-:Y:S01]  /*50bc0*/  IMAD.WIDE R242, R0.reuse, 0x4, R150 ;  /* 0x0000000400f27825 */ /* 0x044fe200078e0296 */
[----:B------:R-:W2:Y:S04]  /*50bd0*/  LDL.LU R249, [R1+0x468] ;  /* 0x0004680001f97983 */ /* 0x000ea80000300800 */
[----:B----4-:R-:W-:Y:S04]  /*50be0*/  @P6 STG.E desc[UR8][R240.64], R246 ;  /* 0x000000f6f0006986 */ /* 0x010fe8000c101908 */
[----:B------:R-:W-:Y:S04]  /*50bf0*/  @P5 STG.E desc[UR8][R242.64], R247 ;  /* 0x000000f7f2005986 */ /* 0x000fe8000c101908 */
[----:B------:R1:W-:Y:S01]  /*50c00*/  @P4 STG.E desc[UR8][R244.64], R251 ;  /* 0x000000fbf4004986 */ /* 0x0003e2000c101908 */
        /* <DEDUP_REMOVED lines=13> */
[----:B------:R-:W2:Y:S01]  /*50ce0*/  LDL.LU R2, [R1+0x478] ;  /* 0x0004780001027983 */ /* 0x000ea20000300800 */
[C---:B------:R-:W-:Y:S01]  /*50cf0*/  IMAD.WIDE R240, R244.reuse, 0x4, R208 ;  /* 0x00000004f4f07825 */ /* 0x040fe200078e02d0 */
[----:B------:R-:W-:Y:S01]  /*50d00*/  ULDC UR4, c[0x0][0x228] ;  /* 0x00008a0000047ab9 */ /* 0x000fe20000000800 */
[----:B------:R-:W-:Y:S01]  /*50d10*/  ULDC UR6, c[0x0][0x228] ;  /* 0x00008a0000067ab9 */ /* 0x000fe20000000800 */
[----:B------:R-:W-:Y:S01]  /*50d20*/  ULDC UR10, c[0x0][0x228] ;  /* 0x00008a00000a7ab9 */ /* 0x000fe20000000800 */
[----:B------:R-:W-:Y:S01]  /*50d30*/  IMAD.WIDE R244, R244, 0x4, R148 ;  /* 0x00000004f4f47825 */ /* 0x000fe200078e0294 */
[----:B------:R1:W-:Y:S01]  /*50d40*/  @P4 STG.E desc[UR8][R240.64], R248 ;  /* 0x000000f8f0004986 */ /* 0x0003e2000c101908 */
[----:B------:R-:W-:-:S02]  /*50d50*/  ULDC UR12, c[0x0][0x228] ;  /* 0x00008a00000c7ab9 */ /* 0x000fc40000000800 */
[----:B------:R-:W-:Y:S01]  /*50d60*/  IMAD.WIDE R246, R0, 0x4, R210 ;  /* 0x0000000400f67825 */ /* 0x000fe200078e02d2 */
[----:B---3--:R3:W-:Y:S04]  /*50d70*/  @P5 STG.E desc[UR8][R242.64], R250 ;  /* 0x000000faf2005986 */ /* 0x0087e8000c101908 */
[----:B-1----:R-:W4:Y:S04]  /*50d80*/  LDL.LU R248, [R1+0x67c] ;  /* 0x00067c0001f87983 */ /* 0x002f280000300800 */
[----:B---3--:R-:W3:Y:S04]  /*50d90*/  LDL.LU R250, [R1+0x65c] ;  /* 0x00065c0001fa7983 */ /* 0x008ee80000300800 */
[----:B--2---:R-:W-:Y:S04]  /*50da0*/  @P1 STG.E desc[UR8][R244.64], R2 ;  /* 0x00000002f4001986 */ /* 0x004fe8000c101908 */
[----:B------:R1:W-:Y:S04]  /*50db0*/  @P6 STG.E desc[UR8][R246.64], R249 ;  /* 0x000000f9f6006986 */ /* 0x0003e8000c101908 */
[----:B-1----:R-:W2:Y:S04]  /*50dc0*/  LDL.LU R247, [R1+0x378] ;  /* 0x0003780001f77983 */ /* 0x002ea80000300800 */
        /* <DEDUP_REMOVED lines=12> */
[----:B----4-:R1:W-:Y:S01]  /*50e90*/  @P1 STG.E desc[UR8][R242.64], R251 ;  /* 0x000000fbf2001986 */ /* 0x0103e2000c101908 */
[----:B------:R-:W-:Y:S01]  /*50ea0*/  ISETP.GE.AND P1, PT, R244, UR4, PT ;  /* 0x00000004f4007c0c */ /* 0x000fe2000bf26270 */
[----:B------:R-:W-:Y:S01]  /*50eb0*/  VIADD R2, R0, UR28 ;  /* 0x0000001c00027c36 */ /* 0x000fe20008000000 */
[----:B------:R-:W-:Y:S01]  /*50ec0*/  ULDC UR4, c[0x0][0x228] ;  /* 0x00008a0000047ab9 */ /* 0x000fe20000000800 */
[----:B------:R4:W-:Y:S01]  /*50ed0*/  @P4 STG.E desc[UR8][R240.64], R239 ;  /* 0x000000eff0004986 */ /* 0x0009e2000c101908 */
[----:B------:R-:W-:Y:S01]  /*50ee0*/  ISETP.LT.AND P4, PT, R10, UR4, !P2 ;  /* 0x000000040a007c0c */ /* 0x000fe2000d781270 */
[----:B------:R-:W-:Y:S01]  /*50ef0*/  IMAD.WIDE R244, R2, 0x4, R208 ;  /* 0x0000000402f47825 */ /* 0x000fe200078e02d0 */
[----:B------:R-:W-:Y:S01]  /*50f00*/  ULDC UR4, c[0x0][0x228] ;  /* 0x00008a0000047ab9 */ /* 0x000fe20000000800 */
[----:B------:R-:W-:Y:S01]  /*50f10*/  ULDC UR10, c[0x0][0x228] ;  /* 0x00008a00000a7ab9 */ /* 0x000fe20000000800 */
[----:B------:R-:W-:Y:S01]  /*50f20*/  ULDC UR12, c[0x0][0x228] ;  /* 0x00008a00000c7ab9 */ /* 0x000fe20000000800 */
[----:B-1----:R-:W-:-:S04]  /*50f30*/  IMAD.WIDE R242, R0, 0x4, R148 ;  /* 0x0000000400f27825 */ /* 0x002fc800078e0294 */
[C---:B----4-:R-:W-:Y:S01]  /*50f40*/  IMAD.WIDE R240, R2.reuse, 0x4, R210 ;  /* 0x0000000402f07825 */ /* 0x050fe200078e02d2 */
[----:B------:R-:W4:Y:S01]  /*50f50*/  LDL.LU R239, [R1+0x47c] ;  /* 0x00047c0001ef7983 */ /* 0x000f220000300800 */
[----:B------:R-:W-:Y:S01]  /*50f60*/  ISETP.LT.AND P2, PT, R9, UR4, !P2 ;  /* 0x0000000409007c0c */ /* 0x000fe2000d741270 */
[----:B------:R-:W-:Y:S02]  /*50f70*/  ULDC UR4, c[0x0][0x22c] ;  /* 0x00008b0000047ab9 */ /* 0x000fe40000000800 */
[----:B------:R-:W4:Y:S01]  /*50f80*/  LDL.LU R251, [R1+0x17c] ;  /* 0x00017c0001fb7983 */ /* 0x000f220000300800 */
[----:B------:R-:W-:-:S03]  /*50f90*/  IADD3 R0, R2, UR28, RZ ;  /* 0x0000001c02007c10 */ /* 0x000fc6000fffe0ff */
[----:B--2---:R-:W-:Y:S04]  /*50fa0*/  @P3 STG.E desc[UR8][R242.64], R247 ;  /* 0x000000f7f2003986 */ /* 0x004fe8000c101908 */
[----:B------:R1:W-:Y:S04]  /*50fb0*/  @P5 STG.E desc[UR8][R240.64], R248 ;  /* 0x000000f8f0005986 */ /* 0x0003e8000c101908 */
[----:B---3--:R-:W-:Y:S01]  /*50fc0*/  @P6 STG.E desc[UR8][R244.64], R250 ;  /* 0x000000faf4006986 */ /* 0x008fe2000c101908 */
[----:B-1----:R-:W-:-:S04]  /*50fd0*/  IMAD.WIDE R240, R2, 0x4, R150 ;  /* 0x0000000402f07825 */ /* 0x002fc800078e0296 */
[----:B------:R-:W-:Y:S01]  /*50fe0*/  VIADD R248, R3, 0x41 ;  /* 0x0000004103f87836 */ /* 0x000fe20000000000 */
[----:B------:R1:W-:Y:S04]  /*50ff0*/  @P4 STG.E desc[UR8][R240.64], R249 ;  /* 0x000000f9f0004986 */ /* 0x0003e8000c101908 */
[----:B------:R-:W-:Y:S01]  /*51000*/  ISETP.GE.AND P4, PT, R248, UR4, PT ;  /* 0x00000004f8007c0c */ /* 0x000fe2000bf86270 */
[----:B------:R-:W-:Y:S01]  /*51010*/  ULDC UR4, c[0x0][0x228] ;  /* 0x00008a0000047ab9 */ /* 0x000fe20000000800 */
[----:B-1----:R-:W2:Y:S01]  /*51020*/  LDL.LU R249, [R1+0x37c] ;  /* 0x00037c0001f97983 */ /* 0x002ea20000300800 */
[----:B------:R-:W-:-:S03]  /*51030*/  IMAD.WIDE R240, R2, 0x4, R148 ;  /* 0x0000000402f07825 */ /* 0x000fc600078e0294 */
[----:B------:R-:W3:Y:S04]  /*51040*/  LDL.LU R250, [R1+0x680] ;  /* 0x0006800001fa7983 */ /* 0x000ee80000300800 */
[----:B------:R-:W2:Y:S04]  /*51050*/  LDL.LU R2, [R1+0x27c] ;  /* 0x00027c0001027983 */ /* 0x000ea80000300800 */
[----:B------:R-:W3:Y:S01]  /*51060*/  LDL.LU R248, [R1+0x46c] ;  /* 0x00046c0001f87983 */ /* 0x000ee20000300800 */
[----:B------:R-:W-:Y:S02]  /*51070*/  ISETP.LT.AND P3, PT, R8, UR6, !P0 ;  /* 0x0000000608007c0c */ /* 0x000fe4000c761270 */
[----:B------:R-:W-:Y:S01]  /*51080*/  ISETP.LT.AND P5, PT, R11, UR10, !P0 ;  /* 0x0000000a0b007c0c */ /* 0x000fe2000c7a1270 */
[----:B----4-:R1:W-:Y:S01]  /*51090*/  @P2 STG.E desc[UR8][R240.64], R239 ;  /* 0x000000eff0002986 */ /* 0x0103e2000c101908 */
[----:B------:R-:W-:Y:S01]  /*510a0*/  ISETP.LT.AND P6, PT, R10, UR12, !P0 ;  /* 0x0000000c0a007c0c */ /* 0x000fe2000c7c1270 */
[C---:B------:R-:W-:Y:S01]  /*510b0*/  IMAD.WIDE R242, R0.reuse, 0x4, R210 ;  /* 0x0000000400f27825 */ /* 0x040fe200078e02d2 */
[----:B------:R-:W-:Y:S01]  /*510c0*/  ISETP.LT.AND P2, PT, R9, UR4, !P0 ;  /* 0x0000000409007c0c */ /* 0x000fe2000c741270 */
[----:B------:R-:W-:Y:S01]  /*510d0*/  ULDC UR4, c[0x0][0x22c] ;  /* 0x00008b0000047ab9 */ /* 0x000fe20000000800 */
[----:B------:R-:W-:Y:S01]  /*510e0*/  ULDC UR6, c[0x0][0x228] ;  /* 0x00008a0000067ab9 */ /* 0x000fe20000000800 */
[----:B------:R-:W-:Y:S01]  /*510f0*/  IMAD.WIDE R244, R0, 0x4, R208 ;  /* 0x0000000400f47825 */ /* 0x000fe200078e02d0 */
[----:B------:R-:W-:Y:S01]  /*51100*/  ULDC UR10, c[0x0][0x228] ;  /* 0x00008a00000a7ab9 */ /* 0x000fe20000000800 */
[----:B------:R-:W-:-:S02]  /*51110*/  ULDC UR12, c[0x0][0x228] ;  /* 0x00008a00000c7ab9 */ /* 0x000fc40000000800 */
[----:B-1----:R-:W-:Y:S01]  /*51120*/  VIADD R240, R3, 0x42 ;  /* 0x0000004203f07836 */ /* 0x002fe20000000000 */
[----:B------:R-:W4:Y:S01]  /*51130*/  LDL.LU R239, [R1+0x1d18] ;  /* 0x001d180001ef7983 */ /* 0x000f220000300800 */
[----:B------:R-:W-:-:S03]  /*51140*/  IMAD.WIDE R246, R0, 0x4, R150 ;  /* 0x0000000400f67825 */ /* 0x000fc600078e0296 */
[----:B---3--:R-:W-:Y:S01]  /*51150*/  @P3 STG.E desc[UR8][R242.64], R248 ;  /* 0x000000f8f2003986 */ /* 0x008fe2000c101908 */
[----:B------:R-:W-:Y:S01]  /*51160*/  ISETP.GE.AND P3, PT, R240, UR4, PT ;  /* 0x00000004f0007c0c */ /* 0x000fe2000bf66270 */
[----:B------:R-:W-:Y:S01]  /*51170*/  IMAD.WIDE R240, R0, 0x4, R148 ;  /* 0x0000000400f07825 */ /* 0x000fe200078e0294 */
[----:B------:R-:W-:Y:S01]  /*51180*/  ISETP.LT.AND P0, PT, R8, UR6, !P1 ;  /* 0x0000000608007c0c */ /* 0x000fe2000cf01270 */
[----:B--2---:R1:W-:Y:S01]  /*51190*/  @P5 STG.E desc[UR8][R244.64], R2 ;  /* 0x00000002f4005986 */ /* 0x0043e2000c101908 */
[----:B------:R-:W-:Y:S01]  /*511a0*/  ULDC UR4, c[0x0][0x22c] ;  /* 0x00008b0000047ab9 */ /* 0x000fe20000000800 */
[----:B------:R-:W-:Y:S02]  /*511b0*/  ULDC UR6, c[0x0][0x228] ;  /* 0x00008a0000067ab9 */ /* 0x000fe40000000800 */
[----:B------:R2:W-:Y:S04]  /*511c0*/  @P6 STG.E desc[UR8][R246.64], R251 ;  /* 0x000000fbf6006986 */ /* 0x0005e8000c101908 */
[----:B------:R3:W-:Y:S01]  /*511d0*/  @P2 STG.E desc[UR8][R240.64], R249 ;  /* 0x000000f9f0002986 */ /* 0x0007e2000c101908 */
[----:B-1----:R-:W-:-:S03]  /*511e0*/  IADD3 R2, R0, UR28, RZ ;  /* 0x0000001c00027c10 */ /* 0x002fc6000fffe0ff */
[----:B--2---:R-:W2:Y:S04]  /*511f0*/  LDL.LU R251, [R1+0x180] ;  /* 0x0001800001fb7983 */ /* 0x004ea80000300800 */
[----:B------:R-:W4:Y:S04]  /*51200*/  LDL.LU R0, [R1+0x690] ;  /* 0x0006900001007983 */ /* 0x000f280000300800 */
[----:B---3--:R-:W3:Y:S01]  /*51210*/  LDL.LU R241, [R1+0x6a0] ;  /* 0x0006a00001f17983 */ /* 0x008ee20000300800 */
[----:B------:R-:W-:Y:S02]  /*51220*/  ISETP.LT.AND P5, PT, R11, UR10, !P1 ;  /* 0x0000000a0b007c0c */ /* 0x000fe4000cfa1270 */
[----:B------:R-:W-:Y:S01]  /*51230*/  ISETP.LT.AND P6, PT, R10, UR12, !P1 ;  /* 0x0000000c0a007c0c */ /* 0x000fe2000cfc1270 */
[----:B------:R-:W-:Y:S01]  /*51240*/  VIADD R248, R3, 0x43 ;  /* 0x0000004303f87836 */ /* 0x000fe20000000000 */
[----:B------:R-:W2:Y:S01]  /*51250*/  LDL.LU R249, [R1+0x78] ;  /* 0x0000780001f97983 */ /* 0x000ea20000300800 */
[----:B------:R-:W-:Y:S01]  /*51260*/  IMAD.WIDE R242, R2, 0x4, R210 ;  /* 0x0000000402f27825 */ /* 0x000fe200078e02d2 */
[----:B------:R-:W-:Y:S01]  /*51270*/  ULDC UR10, c[0x0][0x228] ;  /* 0x00008a00000a7ab9 */ /* 0x000fe20000000800 */
[----:B------:R-:W-:Y:S01]  /*51280*/  ULDC UR12, c[0x0][0x228] ;  /* 0x00008a00000c7ab9 */ /* 0x000fe20000000800 */
[----:B------:R-:W-:Y:S01]  /*51290*/  ISETP.GE.AND P2, PT, R248, UR4, PT ;  /* 0x00000004f8007c0c */ /* 0x000fe2000bf46270 */
[----:B------:R-:W-:Y:S01]  /*512a0*/  IMAD.WIDE R244, R2, 0x4, R208 ;  /* 0x0000000402f47825 */ /* 0x000fe200078e02d0 */
[----:B------:R-:W2:Y:S01]  /*512b0*/  LDL.LU R248, [R1+0x280] ;  /* 0x0002800001f87983 */ /* 0x000ea20000300800 */
[----:B------:R-:W-:-:S02]  /*512c0*/  ULDC UR4, c[0x0][0x228] ;  /* 0x00008a0000047ab9 */ /* 0x000fc40000000800 */
[----:B------:R-:W-:Y:S01]  /*512d0*/  IMAD.WIDE R246, R2, 0x4, R150 ;  /* 0x0000000402f67825 */ /* 0x000fe200078e0296 */
[----:B------:R-:W-:Y:S01]  /*512e0*/  ISETP.LT.AND P1, PT, R9, UR4, !P1 ;  /* 0x0000000409007c0c */ /* 0x000fe2000cf21270 */
[----:B------:R-:W-:Y:S01]  /*512f0*/  ULDC UR4, c[0x0][0x228] ;  /* 0x00008a0000047ab9 */ /* 0x000fe20000000800 */
[----:B---3--:R-:W-:Y:S04]  /*51300*/  @P0 STG.E desc[UR8][R242.64], R241 ;  /* 0x000000f1f2000986 */ /* 0x008fe8000c101908 */
[----:B----4-:R-:W-:Y:S04]  /*51310*/  @P5 STG.E desc[UR8][R244.64], R0 ;  /* 0x00000000f4005986 */ /* 0x010fe8000c101908 */
[----:B------:R1:W-:Y:S04]  /*51320*/  @P6 STG.E desc[UR8][R246.64], R250 ;  /* 0x000000faf6006986 */ /* 0x0003e8000c101908 */
[----:B-1----:R-:W3:Y:S04]  /*51330*/  LDL.LU R246, [R1+0x80] ;  /* 0x0000800001f67983 */ /* 0x002ee80000300800 */
[----:B------:R-:W4:Y:S04]  /*51340*/  LDL.LU R247, [R1+0x70] ;  /* 0x0000700001f77983 */ /* 0x000f280000300800 */
[----:B------:R-:W4:Y:S01]  /*51350*/  LDL.LU R250, [R1+0x6a4] ;  /* 0x0006a40001fa7983 */ /* 0x000f220000300800 */
        /* <DEDUP_REMOVED lines=22> */
[----:B------:R-:W-:-:S04]  /*514c0*/  IMAD.WIDE R242, R0, 0x4, R150 ;  /* 0x0000000400f27825 */ /* 0x000fc800078e0296 */
[----:B------:R-:W-:Y:S01]  /*514d0*/  VIADD R2, R3, 0x45 ;  /* 0x0000004503027836 */ /* 0x000fe20000000000 */
[----:B---3--:R-:W-:Y:S04]  /*514e0*/  @P6 STG.E desc[UR8][R240.64], R246 ;  /* 0x000000f6f0006986 */ /* 0x008fe8000c101908 */
[----:B----4-:R-:W-:Y:S04]  /*514f0*/  @P5 STG.E desc[UR8][R242.64], R247 ;  /* 0x000000f7f2005986 */ /* 0x010fe8000c101908 */
[----:B------:R1:W-:Y:S01]  /*51500*/  @P4 STG.E desc[UR8][R244.64], R236 ;  /* 0x000000ecf4004986 */ /* 0x0003e2000c101908 */
[----:B------:R-:W-:Y:S01]  /*51510*/  ISETP.LT.AND P4, PT, R11, UR4, !P3 ;  /* 0x000000040b007c0c */ /* 0x000fe2000df81270 */
[----:B------:R-:W-:Y:S01]  /*51520*/  ULDC UR4, c[0x0][0x22c] ;  /* 0x00008b0000047ab9 */ /* 0x000fe20000000800 */
[----:B-1----:R-:W-:Y:S01]  /*51530*/  VIADD R244, R0, UR28 ;  /* 0x0000001c00f47c36 */ /* 0x002fe20008000000 */
[----:B------:R-:W3:Y:S03]  /*51540*/  LDL.LU R236, [R1+0x684] ;  /* 0x0006840001ec7983 */ /* 0x000ee60000300800 */
[----:B------:R-:W-:-:S05]  /*51550*/  IMAD.WIDE R240, R244, 0x4, R210 ;  /* 0x00000004f4f07825 */ /* 0x000fca00078e02d2 */
[----:B------:R1:W-:Y:S01]  /*51560*/  @P0 STG.E desc[UR8][R240.64], R250 ;  /* 0x000000faf0000986 */ /* 0x0003e2000c101908 */
[----:B------:R-:W-:Y:S02]  /*51570*/  ISETP.GE.AND P0, PT, R2, UR4, PT ;  /* 0x0000000402007c0c */ /* 0x000fe4000bf06270 */
[----:B------:R-:W-:Y:S01]  /*51580*/  ISETP.LT.AND P5, PT, R10, UR6, !P3 ;  /* 0x000000060a007c0c */ /* 0x000fe2000dfa1270 */
[C---:B------:R-:W-:Y:S01]  /*51590*/  IMAD.WIDE R242, R244.reuse, 0x4, R150 ;  /* 0x00000004f4f27825 */ /* 0x040fe200078e0296 */
[----:B-1----:R-:W4:Y:S03]  /*515a0*/  LDL.LU R250, [R1+0x84] ;  /* 0x0000840001fa7983 */ /* 0x002f260000300800 */
[C---:B------:R-:W-:Y:S01]  /*515b0*/  IMAD.WIDE R240, R244.reuse, 0x4, R208 ;  /* 0x00000004f4f07825 */ /* 0x040fe200078e02d0 */
[C---:B------:R-:W-:Y:S01]  /*515c0*/  IADD3 R0, R244.reuse, UR28, RZ ;  /* 0x0000001cf4007c10 */ /* 0x040fe2000fffe0ff */
[----:B------:R-:W-:Y:S01]  /*515d0*/  ULDC UR4, c[0x0][0x228] ;  /* 0x00008a0000047ab9 */ /* 0x000fe20000000800 */
[----:B------:R-:W2:Y:S01]  /*515e0*/  LDL.LU R2, [R1+0x694] ;  /* 0x0006940001027983 */ /* 0x000ea20000300800 */
[----:B------:R-:W-:Y:S01]  /*515f0*/  ISETP.LT.AND P3, PT, R9, UR10, !P3 ;  /* 0x0000000a09007c0c */ /* 0x000fe2000df61270 */
[----:B------:R-:W-:Y:S01]  /*51600*/  IMAD.WIDE R244, R244, 0x4, R148 ;  /* 0x00000004f4f47825 */ /* 0x000fe200078e0294 */
[----:B------:R-:W-:Y:S01]  /*51610*/  ISETP.LT.AND P6, PT, R8, UR12, !P2 ;  /* 0x0000000c08007c0c */ /* 0x000fe2000d7c1270 */
[----:B------:R-:W-:Y:S01]  /*51620*/  ULDC UR6, c[0x0][0x228] ;  /* 0x00008a0000067ab9 */ /* 0x000fe20000000800 */
[----:B------:R-:W-:Y:S01]  /*51630*/  ULDC UR10, c[0x0][0x228] ;  /* 0x00008a00000a7ab9 */ /* 0x000fe20000000800 */
[C---:B------:R-:W-:Y:S01]  /*51640*/  IMAD.WIDE R246, R0.reuse, 0x4, R210 ;  /* 0x0000000400f67825 */ /* 0x040fe200078e02d2 */
[----:B------:R-:W-:Y:S01]  /*51650*/  ULDC UR12, c[0x0][0x228] ;  /* 0x00008a00000c7ab9 */ /* 0x000fe20000000800 */
[----:B--2---:R1:W-:Y:S04]  /*51660*/  @P4 STG.E desc[UR8][R240.64], R2 ;  /* 0x00000002f0004986 */ /* 0x0043e8000c101908 */
[----:B---3--:R2:W-:Y:S04]  /*51670*/  @P5 STG.E desc[UR8][R242.64], R236 ;  /* 0x000000ecf2005986 */ /* 0x0085e8000c101908 */
[----:B------:R3:W-:Y:S01]  /*51680*/  @P3 STG.E desc[UR8][R244.64], R248 ;  /* 0x000000f8f4003986 */ /* 0x0007e2000c101908 */
[----:B------:R-:W-:Y:S01]  /*51690*/  ISETP.LT.AND P3, PT, R11, UR4, !P2 ;  /* 0x000000040b007c0c */ /* 0x000fe2000d761270 */
[----:B------:R-:W-:Y:S01]  /*516a0*/  ULDC UR4, c[0x0][0x228] ;  /* 0x00008a0000047ab9 */ /* 0x000fe20000000800 */
[----:B-1----:R-:W-:Y:S01]  /*516b0*/  IMAD.WIDE R240, R0, 0x4, R208 ;  /* 0x0000000400f07825 */ /* 0x002fe200078e02d0 */
[----:B------:R1:W-:Y:S01]  /*516c0*/  @P6 STG.E desc[UR8][R246.64], R251 ;  /* 0x000000fbf6006986 */ /* 0x0003e2000c101908 */
[----:B------:R-:W-:Y:S01]  /*516d0*/  ISETP.LT.AND P4, PT, R10, UR4, !P2 ;  /* 0x000000040a007c0c */ /* 0x000fe2000d781270 */
[----:B------:R-:W-:Y:S01]  /*516e0*/  ULDC UR4, c[0x0][0x22c] ;  /* 0x00008b0000047ab9 */ /* 0x000fe20000000800 */
[----:B--2---:R-:W-:Y:S01]  /*516f0*/  VIADD R236, R3, 0x46 ;  /* 0x0000004603ec7836 */ /* 0x004fe20000000000 */
[----:B---3--:R-:W2:Y:S04]  /*51700*/  LDL.LU R245, [R1+0x74] ;  /* 0x0000740001f57983 */ /* 0x008ea80000300800 */
[----:B-1----:R-:W3:Y:S04]  /*51710*/  LDL.LU R246, [R1+0x698] ;  /* 0x0006980001f67983 */ /* 0x002ee80000300800 */
[----:B------:R-:W3:Y:S04]  /*51720*/  LDL.LU R247, [R1+0x688] ;  /* 0x0006880001f77983 */ /* 0x000ee80000300800 */
[----:B------:R-:W3:Y:S04]  /*51730*/  LDL.LU R248, [R1+0x288] ;  /* 0x0002880001f87983 */ /* 0x000ee80000300800 */
[----:B----4-:R1:W-:Y:S01]  /*51740*/  @P3 STG.E desc[UR8][R240.64], R250 ;  /* 0x000000faf0003986 */ /* 0x0103e2000c101908 */
[----:B------:R-:W-:Y:S01]  /*51750*/  ISETP.GE.AND P3, PT, R236, UR4, PT ;  /* 0x00000004ec007c0c */ /* 0x000fe2000bf66270 */
[----:B------:R-:W-:Y:S01]  /*51760*/  IMAD.WIDE R242, R0, 0x4, R150 ;  /* 0x0000000400f27825 */ /* 0x000fe200078e0296 */
[----:B------:R-:W-:Y:S01]  /*51770*/  ISETP.LT.AND P2, PT, R9, UR6, !P2 ;  /* 0x0000000609007c0c */ /* 0x000fe2000d741270 */
[----:B------:R-:W4:Y:S01]  /*51780*/  LDL.LU R251, [R1+0x188] ;  /* 0x0001880001fb7983 */ /* 0x000f220000300800 */
[----:B------:R-:W-:Y:S01]  /*51790*/  ISETP.LT.AND P5, PT, R8, UR10, !P1 ;  /* 0x0000000a08007c0c */ /* 0x000fe2000cfa1270 */
[C---:B------:R-:W-:Y:S01]  /*517a0*/  VIADD R2, R0.reuse, UR28 ;  /* 0x0000001c00027c36 */ /* 0x040fe20008000000 */
[----:B------:R-:W-:Y:S01]  /*517b0*/  ISETP.LT.AND P6, PT, R11, UR12, !P1 ;  /* 0x0000000c0b007c0c */ /* 0x000fe2000cfc1270 */
[----:B------:R-:W-:Y:S01]  /*517c0*/  ULDC UR4, c[0x0][0x228] ;  /* 0x00008a0000047ab9 */ /* 0x000fe20000000800 */
[----:B------:R-:W-:Y:S01]  /*517d0*/  ULDC UR6, c[0x0][0x228] ;  /* 0x00008a0000067ab9 */ /* 0x000fe20000000800 */
[----:B------:R-:W-:Y:S01]  /*517e0*/  ULDC UR10, c[0x0][0x228] ;  /* 0x00008a00000a7ab9 */ /* 0x000fe20000000800 */
[----:B------:R-:W-:Y:S01]  /*517f0*/  ULDC UR12, c[0x0][0x228] ;  /* 0x00008a00000c7ab9 */ /* 0x000fe20000000800 */
[----:B-1----:R-:W4:Y:S04]  /*51800*/  LDL.LU R250, [R1+0x88] ;  /* 0x0000880001fa7983 */ /* 0x002f280000300800 */
[----:B------:R-:W3:Y:S01]  /*51810*/  LDL.LU R236, [R1+0x6a8] ;  /* 0x0006a80001ec7983 */ /* 0x000ee20000300800 */
[----:B------:R-:W-:Y:S01]  /*51820*/  IMAD.WIDE R240, R0, 0x4, R148 ;  /* 0x0000000400f07825 */ /* 0x000fe200078e0294 */
[----:B------:R-:W-:-:S02]  /*51830*/  IADD3 R0, R2, UR28, RZ ;  /* 0x0000001c02007c10 */ /* 0x000fc4000fffe0ff */
[----:B--2---:R1:W-:Y:S04]  /*51840*/  @P4 STG.E desc[UR8][R242.64], R245 ;  /* 0x000000f5f2004986 */ /* 0x0043e8000c101908 */
[----:B------:R2:W-:Y:S01]  /*51850*/  @P2 STG.E desc[UR8][R240.64], R237 ;  /* 0x000000edf0002986 */ /* 0x0005e2000c101908 */
[----:B------:R-:W-:Y:S01]  /*51860*/  ISETP.LT.AND P2, PT, R10, UR4, !P1 ;  /* 0x000000040a007c0c */ /* 0x000fe2000cf41270 */
[----:B------:R-:W-:Y:S01]  /*51870*/  ULDC UR4, c[0x0][0x228] ;  /* 0x00008a0000047ab9 */ /* 0x000fe20000000800 */
[----:B-1----:R-:W-:-:S04]  /*51880*/  IMAD.WIDE R242, R2, 0x4, R210 ;  /* 0x0000000402f27825 */ /* 0x002fc800078e02d2 */
[----:B------:R-:W-:Y:S01]  /*51890*/  IMAD.WIDE R244, R2, 0x4, R208 ;  /* 0x0000000402f47825 */ /* 0x000fe200078e02d0 */
[----:B------:R-:W-:Y:S01]  /*518a0*/  ISETP.LT.AND P1, PT, R9, UR4, !P1 ;  /* 0x0000000409007c0c */ /* 0x000fe2000cf21270 */
[----:B------:R-:W-:Y:S01]  /*518b0*/  ULDC UR4, c[0x0][0x22c] ;  /* 0x00008b0000047ab9 */ /* 0x000fe20000000800 */
[----:B------:R-:W-:Y:S01]  /*518c0*/  ISETP.LT.AND P4, PT, R10, UR12, !P0 ;  /* 0x0000000c0a007c0c */ /* 0x000fe2000c781270 */
[----:B--2---:R-:W-:Y:S01]  /*518d0*/  IMAD.WIDE R240, R0, 0x4, R210 ;  /* 0x0000000400f07825 */ /* 0x004fe200078e02d2 */
[----:B------:R-:W-:Y:S01]  /*518e0*/  ULDC UR12, c[0x0][0x228] ;  /* 0x00008a00000c7ab9 */ /* 0x000fe20000000800 */
[----:B---3--:R1:W-:Y:S04]  /*518f0*/  @P5 STG.E desc[UR8][R242.64], R236 ;  /* 0x000000ecf2005986 */ /* 0x0083e8000c101908 */
[----:B------:R2:W-:Y:S01]  /*51900*/  @P6 STG.E desc[UR8][R244.64], R246 ;  /* 0x000000f6f4006986 */ /* 0x0005e2000c101908 */
[----:B------:R-:W-:Y:S01]  /*51910*/  ISETP.LT.AND P6, PT, R8, UR6, !P0 ;  /* 0x0000000608007c0c */ /* 0x000fe2000c7c1270 */
[----:B------:R-:W-:Y:S01]  /*51920*/  ULDC UR6, c[0x0][0x228] ;  /* 0x00008a0000067ab9 */ /* 0x000fe20000000800 */
[----:B-1----:R-:W-:-:S04]  /*51930*/  IMAD.WIDE R236, R2, 0x4, R150 ;  /* 0x0000000402ec7825 */ /* 0x002fc800078e0296 */
[----:B--2---:R-:W-:Y:S01]  /*51940*/  VIADD R246, R3, 0x47 ;  /* 0x0000004703f67836 */ /* 0x004fe20000000000 */
[----:B------:R1:W-:Y:S01]  /*51950*/  @P2 STG.E desc[UR8][R236.64], R247 ;  /* 0x000000f7ec002986 */ /* 0x0003e2000c101908 */
[----:B------:R-:W-:Y:S01]  /*51960*/  ISETP.LT.AND P5, PT, R11, UR10, !P0 ;  /* 0x0000000a0b007c0c */ /* 0x000fe2000c7a1270 */
[----:B------:R-:W-:Y:S01]  /*51970*/  IMAD.WIDE R242, R0, 0x4, R208 ;  /* 0x0000000400f27825 */ /* 0x000fe200078e02d0 */
[----:B------:R-:W-:Y:S01]  /*51980*/  ULDC UR10, c[0x0][0x228] ;  /* 0x00008a00000a7ab9 */ /* 0x000fe20000000800 */
[----:B------:R-:W-:Y:S01]  /*51990*/  ISETP.GE.AND P2, PT, R246, UR4, PT ;  /* 0x00000004f6007c0c */ /* 0x000fe2000bf46270 */
[----:B------:R-:W-:Y:S02]  /*519a0*/  ULDC UR4, c[0x0][0x228] ;  /* 0x00008a0000047ab9 */ /* 0x000fe40000000800 */
[----:B------:R-:W-:Y:S01]  /*519b0*/  ISETP.LT.AND P0, PT, R9, UR4, !P0 ;  /* 0x0000000409007c0c */ /* 0x000fe2000c701270 */
[----:B------:R-:W-:Y:S01]  /*519c0*/  IMAD.WIDE R244, R0, 0x4, R150 ;  /* 0x0000000400f47825 */ /* 0x000fe200078e0296 */
[----:B------:R-:W-:-:S03]  /*519d0*/  ULDC UR4, c[0x0][0x22c] ;  /* 0x00008b0000047ab9 */ /* 0x000fc60000000800 */
[----:B-1----:R-:W-:Y:S01]  /*519e0*/  IMAD.WIDE R236, R2, 0x4, R148 ;  /* 0x0000000402ec7825 */ /* 0x002fe200078e0294 */
[----:B------:R-:W2:Y:S04]  /*519f0*/  LDL.LU R247, [R1+0x68c] ;  /* 0x00068c0001f77983 */ /* 0x000ea80000300800 */
[----:B------:R1:W-:Y:S01]  /*51a00*/  @P1 STG.E desc[UR8][R236.64], R248 ;  /* 0x000000f8ec001986 */ /* 0x0003e2000c101908 */
[----:B------:R-:W-:-:S03]  /*51a10*/  IADD3 R2, R0, UR28, RZ ;  /* 0x0000001c00027c10 */ /* 0x000fc6000fffe0ff */
[----:B----4-:R3:W-:Y:S04]  /*51a20*/  @P6 STG.E desc[UR8][R240.64], R251 ;  /* 0x000000fbf0006986 */ /* 0x0107e8000c101908 */
[----:B------:R4:W-:Y:S01]  /*51a30*/  @P5 STG.E desc[UR8][R242.64], R250 ;  /* 0x000000faf2005986 */ /* 0x0009e2000c101908 */
[----:B-1----:R-:W-:-:S03]  /*51a40*/  IMAD.WIDE R236, R0, 0x4, R148 ;  /* 0x0000000400ec7825 */ /* 0x002fc600078e0294 */
[----:B------:R-:W2:Y:S04]  /*51a50*/  LDL.LU R248, [R1+0x28c] ;  /* 0x00028c0001f87983 */ /* 0x000ea80000300800 */
[----:B---3--:R-:W3:Y:S04]  /*51a60*/  LDL.LU R251, [R1+0x18c] ;  /* 0x00018c0001fb7983 */ /* 0x008ee80000300800 */
[----:B------:R1:W-:Y:S04]  /*51a70*/  @P4 STG.E desc[UR8][R244.64], R249 ;  /* 0x000000f9f4004986 */ /* 0x0003e8000c101908 */
[----:B----4-:R-:W4:Y:S04]  /*51a80*/  LDL.LU R250, [R1+0x8c] ;  /* 0x00008c0001fa7983 */ /* 0x010f280000300800 */
[----:B------:R1:W-:Y:S04]  /*51a90*/  @P0 STG.E desc[UR8][R236.64], R238 ;  /* 0x000000eeec000986 */ /* 0x0003e8000c101908 */
[----:B-1----:R-:W4:Y:S04]  /*51aa0*/  LDL.LU R249, [R1+0x7c] ;  /* 0x00007c0001f97983 */ /* 0x002f280000300800 */
[----:B------:R-:W2:Y:S04]  /*51ab0*/  LDL.LU R0, [R1+0x69c] ;  /* 0x00069c0001007983 */ /* 0x000ea80000300800 */
[----:B------:R-:W3:Y:S01]  /*51ac0*/  LDL.LU R237, [R1+0x6ac] ;  /* 0x0006ac0001ed7983 */ /* 0x000ee20000300800 */
[----:B------:R-:W-:Y:S01]  /*51ad0*/  VIADD R246, R3, 0x48 ;  /* 0x0000004803f67836 */ /* 0x000fe20000000000 */
[----:B------:R-:W-:-:S02]  /*51ae0*/  ISETP.LT.AND P4, PT, R8, UR6, !P3 ;  /* 0x0000000608007c0c */ /* 0x000fc4000df81270 */
[----:B------:R-:W-:Y:S02]  /*51af0*/  ISETP.LT.AND P5, PT, R11, UR10, !P3 ;  /* 0x0000000a0b007c0c */ /* 0x000fe4000dfa1270 */
[----:B------:R-:W-:Y:S01]  /*51b00*/  ISETP.LT.AND P6, PT, R10, UR12, !P3 ;  /* 0x0000000c0a007c0c */ /* 0x000fe2000dfc1270 */
[----:B------:R-:W-:Y:S01]  /*51b10*/  IMAD.WIDE R240, R2, 0x4, R210 ;  /* 0x0000000402f07825 */ /* 0x000fe200078e02d2 */
[----:B------:R-:W-:Y:S01]  /*51b20*/  ISETP.GE.AND P1, PT, R246, UR4, PT ;  /* 0x00000004f6007c0c */ /* 0x000fe2000bf26270 */
[----:B------:R-:W-:Y:S01]  /*51b30*/  ULDC UR4, c[0x0][0x22c] ;  /* 0x00008b0000047ab9 */ /* 0x000fe20000000800 */
[----:B------:R-:W-:Y:S01]  /*51b40*/  ULDC UR6, c[0x0][0x228] ;  /* 0x00008a0000067ab9 */ /* 0x000fe20000000800 */
[----:B------:R-:W-:Y:S01]  /*51b50*/  VIADD R246, R3, 0x49 ;  /* 0x0000004903f67836 */ /* 0x000fe20000000000 */
[----:B------:R-:W-:Y:S01]  /*51b60*/  ULDC UR10, c[0x0][0x228] ;  /* 0x00008a00000a7ab9 */ /* 0x000fe20000000800 */
[----:B------:R-:W-:Y:S01]  /*51b70*/  IMAD.WIDE R242, R2, 0x4, R208 ;  /* 0x0000000402f27825 */ /* 0x000fe200078e02d0 */
[----:B------:R-:W-:-:S02]  /*51b80*/  ULDC UR12, c[0x0][0x228] ;  /* 0x00008a00000c7ab9 */ /* 0x000fc40000000800 */
[----:B------:R-:W-:Y:S01]  /*51b90*/  ISETP.GE.AND P0, PT, R246, UR4, PT ;  /* 0x00000004f6007c0c */ /* 0x000fe2000bf06270 */
[----:B------:R-:W-:Y:S01]  /*51ba0*/  ULDC UR4, c[0x0][0x228] ;  /* 0x00008a0000047ab9 */ /* 0x000fe20000000800 */
[----:B------:R-:W-:Y:S01]  /*51bb0*/  IMAD.WIDE R244, R2, 0x4, R150 ;  /* 0x0000000402f47825 */ /* 0x000fe200078e0296 */
[----:B------:R-:W-:Y:S01]  /*51bc0*/  ISETP.LT.AND P3, PT, R9, UR4, !P3 ;  /* 0x0000000409007c0c */ /* 0x000fe2000df61270 */
[----:B------:R-:W-:Y:S01]  /*51bd0*/  ULDC UR4, c[0x0][0x228] ;  /* 0x00008a0000047ab9 */ /* 0x000fe20000000800 */
[----:B---3--:R1:W-:Y:S01]  /*51be0*/  @P4 STG.E desc[UR8][R240.64], R237 ;  /* 0x000000edf0004986 */ /* 0x0083e2000c101908 */
[----:B------:R-:W-:Y:S01]  /*51bf0*/  ISETP.LT.AND P4, PT, R8, UR4, !P2 ;  /* 0x0000000408007c0c */ /* 0x000fe2000d781270 */
[----:B------:R-:W-:Y:S02]  /*51c00*/  ULDC UR4, c[0x0][0x228] ;  /* 0x00008a0000047ab9 */ /* 0x000fe40000000800 */
[----:B--2---:R-:W-:Y:S04]  /*51c10*/  @P5 STG.E desc[UR8][R242.64], R0 ;  /* 0x00000000f2005986 */ /* 0x004fe8000c101908 */
[----:B------:R2:W-:Y:S01]  /*51c20*/  @P6 STG.E desc[UR8][R244.64], R247 ;  /* 0x000000f7f4006986 */ /* 0x0005e2000c101908 */
[----:B------:R-:W-:Y:S01]  /*51c30*/  ISETP.LT.AND P6, PT, R11, UR6, !P2 ;  /* 0x000000060b007c0c */ /* 0x000fe2000d7c1270 */
[----:B------:R-:W-:Y:S01]  /*51c40*/  ULDC UR6, c[0x0][0x228] ;  /* 0x00008a0000067ab9 */ /* 0x000fe20000000800 */
[----:B------:R-:W-:Y:S01]  /*51c50*/  ISETP.LT.AND P5, PT, R10, UR4, !P2 ;  /* 0x000000040a007c0c */ /* 0x000fe2000d7a1270 */
[C---:B-1----:R-:W-:Y:S01]  /*51c60*/  IMAD.WIDE R236, R2.reuse, 0x4, R148 ;  /* 0x0000000402ec7825 */ /* 0x042fe200078e0294 */
[----:B------:R-:W-:Y:S01]  /*51c70*/  ISETP.LT.AND P2, PT, R9, UR10, !P2 ;  /* 0x0000000a09007c0c */ /* 0x000fe2000d741270 */
[----:B------:R-:W-:Y:S01]  /*51c80*/  ULDC UR4, c[0x0][0x22c] ;  /* 0x00008b0000047ab9 */ /* 0x000fe20000000800 */
[----:B------:R-:W-:Y:S01]  /*51c90*/  ULDC UR10, c[0x0][0x228] ;  /* 0x00008a00000a7ab9 */ /* 0x000fe20000000800 */
[----:B--2---:R-:W-:Y:S01]  /*51ca0*/  IADD3 R247, R2, UR28, RZ ;  /* 0x0000001c02f77c10 */ /* 0x004fe2000fffe0ff */
[----:B------:R-:W-:-:S04]  /*51cb0*/  VIADD R0, R3, 0x4a ;  /* 0x0000004a03007836 */ /* 0x000fc80000000000 */
[C---:B------:R-:W-:Y:S01]  /*51cc0*/  IMAD.WIDE R240, R247.reuse, 0x4, R210 ;  /* 0x00000004f7f07825 */ /* 0x040fe200078e02d2 */
[----:B------:R1:W-:Y:S01]  /*51cd0*/  @P3 STG.E desc[UR8][R236.64], R248 ;  /* 0x000000f8ec003986 */ /* 0x0003e2000c101908 */
[----:B------:R-:W-:Y:S01]  /*51ce0*/  ISETP.GE.AND P3, PT, R0, UR4, PT ;  /* 0x0000000400007c0c */ /* 0x000fe2000bf66270 */
[----:B------:R-:W-:Y:S02]  /*51cf0*/  ULDC UR4, c[0x0][0x228] ;  /* 0x00008a0000047ab9 */ /* 0x000fe40000000800 */
[----:B------:R2:W-:Y:S01]  /*51d00*/  @P4 STG.E desc[UR8][R240.64], R251 ;  /* 0x000000fbf0004986 */ /* 0x0005e2000c101908 */
[C---:B------:R-:W-:Y:S01]  /*51d10*/  IMAD.WIDE R242, R247.reuse, 0x4, R148 ;  /* 0x00000004f7f27825 */ /* 0x040fe200078e0294 */
[----:B------:R-:W-:Y:S01]  /*51d20*/  ISETP.LT.AND P4, PT, R8, UR4, !P1 ;  /* 0x0000000408007c0c */ /* 0x000fe2000cf81270 */
[----:B------:R-:W-:Y:S02]  /*51d30*/  ULDC UR4, c[0x0][0x228] ;  /* 0x00008a0000047ab9 */ /* 0x000fe40000000800 */
[----:B-1----:R-:W-:-:S04]  /*51d40*/  IMAD.WIDE R236, R247, 0x4, R208 ;  /* 0x00000004f7ec7825 */ /* 0x002fc800078e02d0 */
[C---:B--2---:R-:W-:Y:S01]  /*51d50*/  IMAD.WIDE R240, R247.reuse, 0x4, R150 ;  /* 0x00000004f7f07825 */ /* 0x044fe200078e0296 */
[----:B----4-:R1:W-:Y:S04]  /*51d60*/  @P6 STG.E desc[UR8][R236.64], R250 ;  /* 0x000000faec006986 */ /* 0x0103e8000c101908 */
[----:B------:R2:W-:Y:S01]  /*51d70*/  @P5 STG.E desc[UR8][R240.64], R249 ;  /* 0x000000f9f0005986 */ /* 0x0005e2000c101908 */
[----:B------:R-:W-:-:S03]  /*51d80*/  VIADD R247, R247, UR28 ;  /* 0x0000001cf7f77c36 */ /* 0x000fc60008000000 */
[----:B------:R3:W-:Y:S01]  /*51d90*/  @P2 STG.E desc[UR8][R242.64], R239 ;  /* 0x000000eff2002986 */ /* 0x0007e2000c101908 */
[----:B------:R-:W-:Y:S02]  /*51da0*/  ISETP.LT.AND P2, PT, R11, UR4, !P1 ;  /* 0x000000040b007c0c */ /* 0x000fe4000cf41270 */
[----:B------:R-:W-:Y:S01]  /*51db0*/  ISETP.LT.AND P5, PT, R10, UR6, !P1 ;  /* 0x000000060a007c0c */ /* 0x000fe2000cfa1270 */
[----:B------:R-:W-:Y:S01]  /*51dc0*/  IMAD.WIDE R244, R247, 0x4, R210 ;  /* 0x00000004f7f47825 */ /* 0x000fe200078e02d2 */
[----:B------:R-:W-:Y:S01]  /*51dd0*/  ISETP.LT.AND P1, PT, R9, UR10, !P1 ;  /* 0x0000000a09007c0c */ /* 0x000fe2000cf21270 */
[----:B------:R-:W-:Y:S02]  /*51de0*/  ULDC UR4, c[0x0][0x22c] ;  /* 0x00008b0000047ab9 */ /* 0x000fe40000000800 */
[----:B------:R-:W-:Y:S01]  /*51df0*/  VIADD R0, R3, 0x4b ;  /* 0x0000004b03007836 */ /* 0x000fe20000000000 */
[----:B------:R-:W-:Y:S01]  /*51e00*/  ISETP.LT.AND P6, PT, R8, UR12, !P0 ;  /* 0x0000000c08007c0c */ /* 0x000fe2000c7c1270 */
[C---:B-1----:R-:W-:Y:S01]  /*51e10*/  IMAD.WIDE R236, R247.reuse, 0x4, R208 ;  /* 0x00000004f7ec7825 */ /* 0x042fe200078e02d0 */
[----:B------:R-:W-:Y:S01]  /*51e20*/  @P4 STG.E desc[UR8][R244.64], R232 ;  /* 0x000000e8f4004986 */ /* 0x000fe2000c101908 */
[C---:B--2---:R-:W-:Y:S01]  /*51e30*/  IADD3 R249, R247.reuse, UR28, RZ ;  /* 0x0000001cf7f97c10 */ /* 0x044fe2000fffe0ff */
[----:B------:R-:W-:Y:S01]  /*51e40*/  ULDC UR6, c[0x0][0x228] ;  /* 0x00008a0000067ab9 */ /* 0x000fe20000000800 */
[----:B---3--:R-:W-:Y:S01]  /*51e50*/  IMAD.WIDE R238, R247, 0x4, R150 ;  /* 0x00000004f7ee7825 */ /* 0x008fe200078e0296 */
[----:B------:R-:W-:Y:S01]  /*51e60*/  ISETP.GE.AND P4, PT, R0, UR4, PT ;  /* 0x0000000400007c0c */ /* 0x000fe2000bf86270 */
[----:B------:R-:W-:-:S02]  /*51e70*/  ULDC UR4, c[0x0][0x228] ;  /* 0x00008a0000047ab9 */ /* 0x000fc40000000800 */
[----:B------:R-:W-:Y:S01]  /*51e80*/  IMAD.WIDE R240, R247, 0x4, R148 ;  /* 0x00000004f7f07825 */ /* 0x000fe200078e0294 */
[----:B------:R1:W-:Y:S01]  /*51e90*/  @P2 STG.E desc[UR8][R236.64], R228 ;  /* 0x000000e4ec002986 */ /* 0x0003e2000c101908 */
[----:B------:R-:W-:Y:S01]  /*51ea0*/  ISETP.LT.AND P2, PT, R11, UR4, !P0 ;  /* 0x000000040b007c0c */ /* 0x000fe2000c741270 */
[----:B------:R-:W-:Y:S01]  /*51eb0*/  ULDC UR4, c[0x0][0x228] ;  /* 0x00008a0000047ab9 */ /* 0x000fe20000000800 */
[----:B------:R-:W-:Y:S01]  /*51ec0*/  IMAD.WIDE R242, R249, 0x4, R210 ;  /* 0x00000004f9f27825 */ /* 0x000fe200078e02d2 */
[----:B------:R2:W-:Y:S01]  /*51ed0*/  @P5 STG.E desc[UR8][R238.64], R220 ;  /* 0x000000dcee005986 */ /* 0x0005e2000c101908 */
[----:B------:R-:W-:Y:S01]  /*51ee0*/  ULDC UR10, c[0x0][0x228] ;  /* 0x00008a00000a7ab9 */ /* 0x000fe20000000800 */
[----:B------:R-:W-:Y:S02]  /*51ef0*/  ULDC UR12, c[0x0][0x228] ;  /* 0x00008a00000c7ab9 */ /* 0x000fe40000000800 */
[----:B------:R3:W-:Y:S01]  /*51f00*/  @P1 STG.E desc[UR8][R240.64], R184 ;  /* 0x000000b8f0001986 */ /* 0x0007e2000c101908 */
[----:B------:R-:W-:Y:S01]  /*51f10*/  ISETP.LT.AND P1, PT, R10, UR4, !P0 ;  /* 0x000000040a007c0c */ /* 0x000fe2000c721270 */
[----:B------:R-:W-:Y:S01]  /*51f20*/  VIADD R0, R3, 0x4c ;  /* 0x0000004c03007836 */ /* 0x000fe20000000000 */
[----:B------:R-:W-:Y:S01]  /*51f30*/  ISETP.LT.AND P0, PT, R9, UR6, !P0 ;  /* 0x0000000609007c0c */ /* 0x000fe2000c701270 */
[----:B------:R4:W-:Y:S01]  /*51f40*/  @P6 STG.E desc[UR8][R242.64], R4 ;  /* 0x00000004f2006986 */ /* 0x0009e2000c101908 */
[----:B------:R-:W-:Y:S01]  /*51f50*/  ISETP.LT.AND P5, PT, R8, UR10, !P3 ;  /* 0x0000000a08007c0c */ /* 0x000fe2000dfa1270 */
[----:B-1----:R-:W-:Y:S01]  /*51f60*/  IMAD.WIDE R236, R249, 0x4, R150 ;  /* 0x00000004f9ec7825 */ /* 0x002fe200078e0296 */
[----:B------:R-:W-:Y:S01]  /*51f70*/  ISETP.LT.AND P6, PT, R11, UR12, !P3 ;  /* 0x0000000c0b007c0c */ /* 0x000fe2000dfc1270 */
[----:B------:R-:W-:Y:S01]  /*51f80*/  ULDC UR4, c[0x0][0x22c] ;  /* 0x00008b0000047ab9 */ /* 0x000fe20000000800 */
[----:B------:R-:W-:Y:S01]  /*51f90*/  ULDC UR6, c[0x0][0x228] ;  /* 0x00008a0000067ab9 */ /* 0x000fe20000000800 */
[----:B--2---:R-:W-:Y:S01]  /*51fa0*/  IMAD.WIDE R238, R249, 0x4, R208 ;  /* 0x00000004f9ee7825 */ /* 0x004fe200078e02d0 */
[----:B------:R-:W-:Y:S01]  /*51fb0*/  ULDC UR10, c[0x0][0x228] ;  /* 0x00008a00000a7ab9 */ /* 0x000fe20000000800 */
[----:B------:R-:W-:-:S02]  /*51fc0*/  ULDC UR12, c[0x0][0x228] ;  /* 0x00008a00000c7ab9 */ /* 0x000fc40000000800 */
[C---:B------:R-:W-:Y:S02]  /*51fd0*/  VIADD R247, R249.reuse, UR28 ;  /* 0x0000001cf9f77c36 */ /* 0x040fe40008000000 */
[----:B---3--:R-:W-:Y:S01]  /*51fe0*/  IMAD.WIDE R240, R249, 0x4, R148 ;  /* 0x00000004f9f07825 */ /* 0x008fe200078e0294 */
[----:B------:R-:W-:Y:S01]  /*51ff0*/  @P2 STG.E desc[UR8][R238.64], R24 ;  /* 0x00000018ee002986 */ /* 0x000fe2000c101908 */
[----:B------:R-:W-:Y:S01]  /*52000*/  ISETP.GE.AND P2, PT, R0, UR4, PT ;  /* 0x0000000400007c0c */ /* 0x000fe2000bf46270 */
[----:B------:R-:W-:Y:S01]  /*52010*/  ULDC UR4, c[0x0][0x228] ;  /* 0x00008a0000047ab9 */ /* 0x000fe20000000800 */
[C---:B----4-:R-:W-:Y:S01]  /*52020*/  IMAD.WIDE R242, R247.reuse, 0x4, R210 ;  /* 0x00000004f7f27825 */ /* 0x050fe200078e02d2 */
[----:B------:R1:W-:Y:S03]  /*52030*/  @P1 STG.E desc[UR8][R236.64], R32 ;  /* 0x00000020ec001986 */ /* 0x0003e6000c101908 */
[----:B------:R-:W-:Y:S01]  /*52040*/  IMAD.WIDE R244, R247, 0x4, R208 ;  /* 0x00000004f7f47825 */ /* 0x000fe200078e02d0 */
[----:B------:R-:W-:Y:S01]  /*52050*/  @P0 STG.E desc[UR8][R240.64], R28 ;  /* 0x0000001cf0000986 */ /* 0x000fe2000c101908 */
[----:B------:R-:W-:Y:S01]  /*52060*/  ISETP.LT.AND P0, PT, R10, UR4, !P3 ;  /* 0x000000040a007c0c */ /* 0x000fe2000df01270 */
[----:B------:R-:W-:-:S02]  /*52070*/  ULDC UR4, c[0x0][0x228] ;  /* 0x00008a0000047ab9 */ /* 0x000fc40000000800 */
[----:B------:R2:W-:Y:S01]  /*52080*/  @P5 STG.E desc[UR8][R242.64], R233 ;  /* 0x000000e9f2005986 */ /* 0x0005e2000c101908 */
[----:B------:R-:W-:Y:S01]  /*52090*/  ISETP.LT.AND P3, PT, R9, UR4, !P3 ;  /* 0x0000000409007c0c */ /* 0x000fe2000df61270 */
[----:B------:R-:W-:Y:S01]  /*520a0*/  VIADD R0, R3, 0x4d ;  /* 0x0000004d03007836 */ /* 0x000fe20000000000 */
[----:B------:R-:W-:Y:S01]  /*520b0*/  ISETP.LT.AND P5, PT, R11, UR10, !P4 ;  /* 0x0000000a0b007c0c */ /* 0x000fe2000e7a1270 */
[----:B------:R3:W-:Y:S01]  /*520c0*/  @P6 STG.E desc[UR8][R244.64], R229 ;  /* 0x000000e5f4006986 */ /* 0x0007e2000c101908 */
[----:B------:R-:W-:Y:S01]  /*520d0*/  ISETP.LT.AND P6, PT, R8, UR6, !P4 ;  /* 0x0000000608007c0c */ /* 0x000fe2000e7c1270 */
[C---:B-1----:R-:W-:Y:S01]  /*520e0*/  IMAD.WIDE R236, R247.reuse, 0x4, R150 ;  /* 0x00000004f7ec7825 */ /* 0x042fe200078e0296 */
[----:B------:R-:W-:Y:S01]  /*520f0*/  ISETP.LT.AND P1, PT, R10, UR12, !P4 ;  /* 0x0000000c0a007c0c */ /* 0x000fe2000e721270 */
[----:B------:R-:W-:Y:S01]  /*52100*/  ULDC UR4, c[0x0][0x22c] ;  /* 0x00008b0000047ab9 */ /* 0x000fe20000000800 */
[----:B------:R-:W-:Y:S01]  /*52110*/  ULDC UR6, c[0x0][0x228] ;  /* 0x00008a0000067ab9 */ /* 0x000fe20000000800 */
[----:B------:R-:W-:Y:S01]  /*52120*/  ULDC UR10, c[0x0][0x228] ;  /* 0x00008a00000a7ab9 */ /* 0x000fe20000000800 */
[C---:B--2---:R-:W-:Y:S01]  /*52130*/  IADD3 R243, R247.reuse, UR28, RZ ;  /* 0x0000001cf7f37c10 */ /* 0x044fe2000fffe0ff */
[----:B---3--:R-:W-:Y:S01]  /*52140*/  IMAD.WIDE R228, R247, 0x4, R148 ;  /* 0x00000004f7e47825 */ /* 0x008fe200078e0294 */
[----:B------:R-:W-:Y:S01]  /*52150*/  @P0 STG.E desc[UR8][R236.64], R221 ;  /* 0x000000ddec000986 */ /* 0x000fe2000c101908 */
[----:B------:R-:W-:-:S02]  /*52160*/  ULDC UR12, c[0x0][0x228] ;  /* 0x00008a00000c7ab9 */ /* 0x000fc40000000800 */
[C---:B------:R-:W-:Y:S01]  /*52170*/  IMAD.WIDE R232, R243.reuse, 0x4, R210 ;  /* 0x00000004f3e87825 */ /* 0x040fe200078e02d2 */
[----:B------:R-:W-:Y:S03]  /*52180*/  @P3 STG.E desc[UR8][R228.64], R185 ;  /* 0x000000b9e4003986 */ /* 0x000fe6000c101908 */
[----:B------:R-:W-:Y:S01]  /*52190*/  IMAD.WIDE R238, R243, 0x4, R208 ;  /* 0x00000004f3ee7825 */ /* 0x000fe200078e02d0 */
[----:B------:R-:W-:-:S03]  /*521a0*/  ISETP.GE.AND P0, PT, R0, UR4, PT ;  /* 0x0000000400007c0c */ /* 0x000fc6000bf06270 */
[----:B------:R-:W-:Y:S01]  /*521b0*/  IMAD.WIDE R240, R243, 0x4, R150 ;  /* 0x00000004f3f07825 */ /* 0x000fe200078e0296 */
[----:B------:R1:W-:Y:S01]  /*521c0*/  @P6 STG.E desc[UR8][R232.64], R5 ;  /* 0x00000005e8006986 */ /* 0x0003e2000c101908 */
[----:B------:R-:W-:-:S03]  /*521d0*/  ULDC UR4, c[0x0][0x228] ;  /* 0x00008a0000047ab9 */ /* 0x000fc60000000800 */
[----:B------:R2:W-:Y:S04]  /*521e0*/  @P5 STG.E desc[UR8][R238.64], R25 ;  /* 0x00000019ee005986 */ /* 0x0005e8000c101908 */
[----:B------:R3:W-:Y:S01]  /*521f0*/  @P1 STG.E desc[UR8][R240.64], R33 ;  /* 0x00000021f0001986 */ /* 0x0007e2000c101908 */
[----:B------:R-:W-:Y:S01]  /*52200*/  ISETP.LT.AND P1, PT, R9, UR4, !P4 ;  /* 0x0000000409007c0c */ /* 0x000fe2000e721270 */
[----:B------:R-:W-:Y:S01]  /*52210*/  VIADD R0, R3, 0x4e ;  /* 0x0000004e03007836 */ /* 0x000fe20000000000 */
[----:B------:R-:W-:Y:S01]  /*52220*/  ULDC UR4, c[0x0][0x22c] ;  /* 0x00008b0000047ab9 */ /* 0x000fe20000000800 */
[----:B------:R-:W-:Y:S01]  /*52230*/  ISETP.LT.AND P4, PT, R8, UR6, !P2 ;  /* 0x0000000608007c0c */ /* 0x000fe2000d781270 */
[----:B-1----:R-:W-:Y:S01]  /*52240*/  IMAD.WIDE R4, R243, 0x4, R148 ;  /* 0x00000004f3047825 */ /* 0x002fe200078e0294 */
[----:B------:R-:W-:Y:S01]  /*52250*/  ISETP.LT.AND P5, PT, R11, UR10, !P2 ;  /* 0x0000000a0b007c0c */ /* 0x000fe2000d7a1270 */
[----:B------:R-:W-:Y:S01]  /*52260*/  ULDC UR6, c[0x0][0x228] ;  /* 0x00008a0000067ab9 */ /* 0x000fe20000000800 */
[----:B------:R-:W-:Y:S01]  /*52270*/  ISETP.LT.AND P6, PT, R10, UR12, !P2 ;  /* 0x0000000c0a007c0c */ /* 0x000fe2000d7c1270 */
[----:B------:R-:W-:Y:S01]  /*52280*/  ULDC UR10, c[0x0][0x228] ;  /* 0x00008a00000a7ab9 */ /* 0x000fe20000000800 */
[----:B------:R-:W-:Y:S01]  /*52290*/  ISETP.GE.AND P3, PT, R0, UR4, PT ;  /* 0x0000000400007c0c */ /* 0x000fe2000bf66270 */
[----:B------:R-:W-:Y:S01]  /*522a0*/  VIADD R0, R3, 0x4f ;  /* 0x0000004f03007836 */ /* 0x000fe20000000000 */
[----:B------:R-:W-:Y:S01]  /*522b0*/  IADD3 R221, R243, UR28, RZ ;  /* 0x0000001cf3dd7c10 */ /* 0x000fe2000fffe0ff */
[----:B------:R-:W-:Y:S01]  /*522c0*/  ULDC UR4, c[0x0][0x22c] ;  /* 0x00008b0000047ab9 */ /* 0x000fe20000000800 */
[----:B------:R1:W-:Y:S01]  /*522d0*/  @P1 STG.E desc[UR8][R4.64], R29 ;  /* 0x0000001d04001986 */ /* 0x0003e2000c101908 */
[----:B------:R-:W-:Y:S01]  /*522e0*/  ULDC UR12, c[0x0][0x228] ;  /* 0x00008a00000c7ab9 */ /* 0x000fe20000000800 */
[----:B------:R-:W-:Y:S01]  /*522f0*/  ISETP.GE.AND P1, PT, R0, UR4, PT ;  /* 0x0000000400007c0c */ /* 0x000fe2000bf26270 */
[----:B--2---:R-:W-:Y:S01]  /*52300*/  IMAD.WIDE R24, R221, 0x4, R210 ;  /* 0x00000004dd187825 */ /* 0x004fe200078e02d2 */
[----:B------:R-:W-:-:S03]  /*52310*/  ULDC UR4, c[0x0][0x228] ;  /* 0x00008a0000047ab9 */ /* 0x000fc60000000800 */
[----:B---3--:R-:W-:Y:S01]  /*52320*/  IMAD.WIDE R32, R221, 0x4, R208 ;  /* 0x00000004dd207825 */ /* 0x008fe200078e02d0 */
[----:B------:R-:W-:Y:S01]  /*52330*/  ISETP.LT.AND P2, PT, R9, UR4, !P2 ;  /* 0x0000000409007c0c */ /* 0x000fe2000d741270 */
[----:B------:R-:W-:Y:S02]  /*52340*/  ULDC UR4, c[0x0][0x228] ;  /* 0x00008a0000047ab9 */ /* 0x000fe40000000800 */
[----:B------:R-:W-:Y:S01]  /*52350*/  IMAD.WIDE R184, R221, 0x4, R150 ;  /* 0x00000004ddb87825 */ /* 0x000fe200078e0296 */
[----:B------:R2:W-:Y:S01]  /*52360*/  @P4 STG.E desc[UR8][R24.64], R234 ;  /* 0x000000ea18004986 */ /* 0x0005e2000c101908 */
[----:B------:R-:W-:Y:S01]  /*52370*/  ISETP.LT.AND P4, PT, R8, UR4, !P0 ;  /* 0x0000000408007c0c */ /* 0x000fe2000c781270 */
[----:B------:R-:W-:Y:S02]  /*52380*/  ULDC UR4, c[0x0][0x228] ;  /* 0x00008a0000047ab9 */ /* 0x000fe40000000800 */
[----:B------:R3:W-:Y:S01]  /*52390*/  @P5 STG.E desc[UR8][R32.64], R230 ;  /* 0x000000e620005986 */ /* 0x0007e2000c101908 */
[----:B------:R-:W-:-:S02]  /*523a0*/  ISETP.LT.AND P5, PT, R10, UR4, !P0 ;  /* 0x000000040a007c0c */ /* 0x000fc4000c7a1270 */
[----:B------:R-:W-:Y:S01]  /*523b0*/  IADD3 R229, R221, UR28, RZ ;  /* 0x0000001cdde57c10 */ /* 0x000fe2000fffe0ff */
[----:B------:R4:W-:Y:S01]  /*523c0*/  @P6 STG.E desc[UR8][R184.64], R222 ;  /* 0x000000deb8006986 */ /* 0x0009e2000c101908 */
[----:B------:R-:W-:Y:S01]  /*523d0*/  ISETP.LT.AND P6, PT, R11, UR6, !P0 ;  /* 0x000000060b007c0c */ /* 0x000fe2000c7c1270 */
[----:B-1----:R-:W-:Y:S01]  /*523e0*/  IMAD.WIDE R4, R221, 0x4, R148 ;  /* 0x00000004dd047825 */ /* 0x002fe200078e0294 */
[----:B------:R-:W-:Y:S01]  /*523f0*/  ISETP.LT.AND P0, PT, R9, UR10, !P0 ;  /* 0x0000000a09007c0c */ /* 0x000fe2000c701270 */
[----:B------:R-:W-:Y:S01]  /*52400*/  ULDC UR4, c[0x0][0x22c] ;  /* 0x00008b0000047ab9 */ /* 0x000fe20000000800 */
[----:B------:R-:W-:Y:S01]  /*52410*/  ULDC UR6, c[0x0][0x228] ;  /* 0x00008a0000067ab9 */ /* 0x000fe20000000800 */
[----:B------:R-:W-:Y:S02]  /*52420*/  VIADD R0, R3, 0x50 ;  /* 0x0000005003007836 */ /* 0x000fe40000000000 */
[----:B--2---:R-:W-:Y:S01]  /*52430*/  IMAD.WIDE R24, R229, 0x4, R210 ;  /* 0x00000004e5187825 */ /* 0x004fe200078e02d2 */
[----:B------:R1:W-:Y:S01]  /*52440*/  @P2 STG.E desc[UR8][R4.64], R186 ;  /* 0x000000ba04002986 */ /* 0x0003e2000c101908 */
[----:B------:R-:W-:-:S02]  /*52450*/  ULDC UR10, c[0x0][0x228] ;  /* 0x00008a00000a7ab9 */ /* 0x000fc40000000800 */
[C---:B------:R-:W-:Y:S01]  /*52460*/  IMAD.WIDE R28, R229.reuse, 0x4, R208 ;  /* 0x00000004e51c7825 */ /* 0x040fe200078e02d0 */
[----:B------:R-:W-:Y:S01]  /*52470*/  ISETP.GE.AND P2, PT, R0, UR4, PT ;  /* 0x0000000400007c0c */ /* 0x000fe2000bf46270 */
[----:B------:R-:W-:Y:S02]  /*52480*/  ULDC UR4, c[0x0][0x228] ;  /* 0x00008a0000047ab9 */ /* 0x000fe40000000800 */
[C---:B---3--:R-:W-:Y:S01]  /*52490*/  IMAD.WIDE R32, R229.reuse, 0x4, R150 ;  /* 0x00000004e5207825 */ /* 0x048fe200078e0296 */
[----:B------:R2:W-:Y:S03]  /*524a0*/  @P4 STG.E desc[UR8][R24.64], R6 ;  /* 0x0000000618004986 */ /* 0x0005e6000c101908 */
[----:B----4-:R-:W-:Y:S01]  /*524b0*/  IMAD.WIDE R184, R229, 0x4, R148 ;  /* 0x00000004e5b87825 */ /* 0x010fe200078e0294 */
[----:B------:R3:W-:Y:S01]  /*524c0*/  @P6 STG.E desc[UR8][R28.64], R26 ;  /* 0x0000001a1c006986 */ /* 0x0007e2000c101908 */
[----:B------:R-:W-:Y:S01]  /*524d0*/  ISETP.LT.AND P4, PT, R8, UR4, !P3 ;  /* 0x0000000408007c0c */ /* 0x000fe2000df81270 */
[----:B------:R-:W-:-:S02]  /*524e0*/  ULDC UR4, c[0x0][0x228] ;  /* 0x00008a0000047ab9 */ /* 0x000fc40000000800 */
[----:B------:R4:W-:Y:S01]  /*524f0*/  @P5 STG.E desc[UR8][R32.64], R34 ;  /* 0x0000002220005986 */ /* 0x0009e2000c101908 */
[----:B------:R-:W-:Y:S01]  /*52500*/  ISETP.LT.AND P5, PT, R10, UR6, !P3 ;  /* 0x000000060a007c0c */ /* 0x000fe2000dfa1270 */
[----:B------:R-:W-:Y:S01]  /*52510*/  VIADD R229, R229, UR28 ;  /* 0x0000001ce5e57c36 */ /* 0x000fe20008000000 */
[----:B------:R-:W-:Y:S01]  /*52520*/  ISETP.LT.AND P6, PT, R8, UR12, !P1 ;  /* 0x0000000c08007c0c */ /* 0x000fe2000cfc1270 */
[----:B------:R4:W-:Y:S01]  /*52530*/  @P0 STG.E desc[UR8][R184.64], R30 ;  /* 0x0000001eb8000986 */ /* 0x0009e2000c101908 */
[----:B------:R-:W-:Y:S01]  /*52540*/  ISETP.LT.AND P0, PT, R11, UR4, !P3 ;  /* 0x000000040b007c0c */ /* 0x000fe2000df01270 */
[----:B-1----:R-:W-:Y:S01]  /*52550*/  IMAD.WIDE R4, R229, 0x4, R210 ;  /* 0x00000004e5047825 */ /* 0x002fe200078e02d2 */
[----:B------:R-:W-:Y:S01]  /*52560*/  ISETP.LT.AND P3, PT, R9, UR10, !P3 ;  /* 0x0000000a09007c0c */ /* 0x000fe2000df61270 */
[----:B------:R-:W-:Y:S01]  /*52570*/  ULDC UR4, c[0x0][0x22c] ;  /* 0x00008b0000047ab9 */ /* 0x000fe20000000800 */
[----:B------:R-:W-:Y:S01]  /*52580*/  ULDC UR6, c[0x0][0x228] ;  /* 0x00008a0000067ab9 */ /* 0x000fe20000000800 */
[----:B------:R-:W-:-:S02]  /*52590*/  VIADD R0, R3, 0x51 ;  /* 0x0000005103007836 */ /* 0x000fc40000000000 */
[C---:B--2---:R-:W-:Y:S01]  /*525a0*/  IMAD.WIDE R24, R229.reuse, 0x4, R208 ;  /* 0x00000004e5187825 */ /* 0x044fe200078e02d0 */
[----:B------:R1:W-:Y:S03]  /*525b0*/  @P4 STG.E desc[UR8][R4.64], R235 ;  /* 0x000000eb04004986 */ /* 0x0003e6000c101908 */
[C---:B---3--:R-:W-:Y:S01]  /*525c0*/  IMAD.WIDE R28, R229.reuse, 0x4, R150 ;  /* 0x00000004e51c7825 */ /* 0x048fe200078e0296 */
[----:B------:R-:W-:-:S03]  /*525d0*/  IADD3 R221, R229, UR28, RZ ;  /* 0x0000001ce5dd7c10 */ /* 0x000fc6000fffe0ff */
[----:B----4-:R-:W-:Y:S01]  /*525e0*/  IMAD.WIDE R32, R229, 0x4, R148 ;  /* 0x00000004e5207825 */ /* 0x010fe200078e0294 */
[----:B------:R-:W-:Y:S01]  /*525f0*/  ISETP.GE.AND P4, PT, R0, UR4, PT ;  /* 0x0000000400007c0c */ /* 0x000fe2000bf86270 */
[----:B------:R2:W-:Y:S01]  /*52600*/  @P0 STG.E desc[UR8][R24.64], R231 ;  /* 0x000000e718000986 */ /* 0x0005e2000c101908 */
[----:B------:R-:W-:Y:S01]  /*52610*/  ULDC UR4, c[0x0][0x228] ;  /* 0x00008a0000047ab9 */ /* 0x000fe20000000800 */
[----:B------:R-:W-:Y:S01]  /*52620*/  ULDC UR10, c[0x0][0x228] ;  /* 0x00008a00000a7ab9 */ /* 0x000fe20000000800 */
[----:B------:R-:W-:Y:S01]  /*52630*/  ULDC UR12, c[0x0][0x228] ;  /* 0x00008a00000c7ab9 */ /* 0x000fe20000000800 */
[----:B------:R-:W-:Y:S01]  /*52640*/  @P5 STG.E desc[UR8][R28.64], R223 ;  /* 0x000000df1c005986 */ /* 0x000fe2000c101908 */
[----:B------:R-:W-:-:S03]  /*52650*/  IMAD.WIDE R184, R221, 0x4, R210 ;  /* 0x00000004ddb87825 */ /* 0x000fc600078e02d2 */
[----:B------:R-:W-:Y:S01]  /*52660*/  @P3 STG.E desc[UR8][R32.64], R187 ;  /* 0x000000bb20003986 */ /* 0x000fe2000c101908 */
[----:B------:R-:W-:Y:S01]  /*52670*/  ISETP.LT.AND P3, PT, R11, UR4, !P1 ;  /* 0x000000040b007c0c */ /* 0x000fe2000cf61270 */
[----:B------:R-:W-:Y:S02]  /*52680*/  ULDC UR4, c[0x0][0x228] ;  /* 0x00008a0000047ab9 */ /* 0x000fe40000000800 */
[----:B------:R-:W-:Y:S01]  /*52690*/  ISETP.LT.AND P0, PT, R10, UR4, !P1 ;  /* 0x000000040a007c0c */ /* 0x000fe2000cf01270 */
[----:B------:R3:W-:Y:S01]  /*526a0*/  @P6 STG.E desc[UR8][R184.64], R7 ;  /* 0x00000007b8006986 */ /* 0x0007e2000c101908 */
[----:B------:R-:W-:Y:S01]  /*526b0*/  ISETP.LT.AND P1, PT, R9, UR6, !P1 ;  /* 0x0000000609007c0c */ /* 0x000fe2000cf21270 */
[----:B-1----:R-:W-:Y:S01]  /*526c0*/  IMAD.WIDE R4, R221, 0x4, R208 ;  /* 0x00000004dd047825 */ /* 0x002fe200078e02d0 */
[----:B------:R-:W-:Y:S01]  /*526d0*/  ISETP.LT.AND P5, PT, R8, UR10, !P2 ;  /* 0x0000000a08007c0c */ /* 0x000fe2000d7a1270 */
[----:B------:R-:W-:Y:S01]  /*526e0*/  ULDC UR4, c[0x0][0x22c] ;  /* 0x00008b0000047ab9 */ /* 0x000fe20000000800 */
[----:B------:R-:W-:Y:S01]  /*526f0*/  ISETP.LT.AND P6, PT, R11, UR12, !P2 ;  /* 0x0000000c0b007c0c */ /* 0x000fe2000d7c1270 */
[----:B------:R-:W-:Y:S01]  /*52700*/  VIADD R0, R3, 0x52 ;  /* 0x0000005203007836 */ /* 0x000fe20000000000 */
[----:B------:R-:W-:Y:S01]  /*52710*/  ULDC UR6, c[0x0][0x228] ;  /* 0x00008a0000067ab9 */ /* 0x000fe20000000800 */
[----:B--2---:R-:W-:Y:S01]  /*52720*/  IMAD.WIDE R24, R221, 0x4, R148 ;  /* 0x00000004dd187825 */ /* 0x004fe200078e0294 */
[----:B------:R1:W-:Y:S01]  /*52730*/  @P3 STG.E desc[UR8][R4.64], R27 ;  /* 0x0000001b04003986 */ /* 0x0003e2000c101908 */
[----:B------:R-:W-:-:S02]  /*52740*/  ULDC UR10, c[0x0][0x228] ;  /* 0x00008a00000a7ab9 */ /* 0x000fc40000000800 */
[C---:B---3--:R-:W-:Y:S02]  /*52750*/  VIADD R185, R221.reuse, UR28 ;  /* 0x0000001cddb97c36 */ /* 0x048fe40008000000 */
[----:B------:R-:W-:Y:S01]  /*52760*/  IMAD.WIDE R6, R221, 0x4, R150 ;  /* 0x00000004dd067825 */ /* 0x000fe200078e0296 */
[----:B------:R-:W-:Y:S01]  /*52770*/  ISETP.GE.AND P3, PT, R0, UR4, PT ;  /* 0x0000000400007c0c */ /* 0x000fe2000bf66270 */
[----:B------:R-:W-:Y:S01]  /*52780*/  ULDC UR4, c[0x0][0x228] ;  /* 0x00008a0000047ab9 */ /* 0x000fe20000000800 */
[----:B------:R-:W-:Y:S01]  /*52790*/  ULDC UR12, c[0x0][0x228] ;  /* 0x00008a00000c7ab9 */ /* 0x000fe20000000800 */
[C---:B------:R-:W-:Y:S01]  /*527a0*/  IMAD.WIDE R28, R185.reuse, 0x4, R210 ;  /* 0x00000004b91c7825 */ /* 0x040fe200078e02d2 */
[----:B------:R2:W-:Y:S01]  /*527b0*/  @P0 STG.E desc[UR8][R6.64], R35 ;  /* 0x0000002306000986 */ /* 0x0005e2000c101908 */
[----:B------:R-:W-:Y:S01]  /*527c0*/  ISETP.LT.AND P0, PT, R10, UR4, !P2 ;  /* 0x000000040a007c0c */ /* 0x000fe2000d701270 */
[----:B------:R-:W-:Y:S01]  /*527d0*/  ULDC UR4, c[0x0][0x228] ;  /* 0x00008a0000047ab9 */ /* 0x000fe20000000800 */
[----:B------:R-:W-:Y:S01]  /*527e0*/  IMAD.WIDE R32, R185, 0x4, R208 ;  /* 0x00000004b9207825 */ /* 0x000fe200078e02d0 */
[----:B------:R3:W-:Y:S01]  /*527f0*/  @P1 STG.E desc[UR8][R24.64], R31 ;  /* 0x0000001f18001986 */ /* 0x0007e2000c101908 */
[----:B------:R-:W-:Y:S01]  /*52800*/  ISETP.LT.AND P2, PT, R9, UR4, !P2 ;  /* 0x0000000409007c0c */ /* 0x000fe2000d741270 */
[----:B------:R-:W-:-:S02]  /*52810*/  ULDC UR4, c[0x0][0x22c] ;  /* 0x00008b0000047ab9 */ /* 0x000fc40000000800 */
[----:B------:R4:W-:Y:S01]  /*52820*/  @P5 STG.E desc[UR8][R28.64], R20 ;  /* 0x000000141c005986 */ /* 0x0009e2000c101908 */
[----:B------:R-:W-:Y:S01]  /*52830*/  ISETP.LT.AND P5, PT, R11, UR10, !P4 ;  /* 0x0000000a0b007c0c */ /* 0x000fe2000e7a1270 */
[C---:B-1----:R-:W-:Y:S01]  /*52840*/  IMAD.WIDE R4, R185.reuse, 0x4, R150 ;  /* 0x00000004b9047825 */ /* 0x042fe200078e0296 */
[----:B------:R-:W-:Y:S01]  /*52850*/  ISETP.LT.AND P1, PT, R10, UR12, !P4 ;  /* 0x0000000c0a007c0c */ /* 0x000fe2000e721270 */
[----:B------:R-:W-:Y:S01]  /*52860*/  @P6 STG.E desc[UR8][R32.64], R16 ;  /* 0x0000001020006986 */ /* 0x000fe2000c101908 */
[----:B------:R-:W-:Y:S01]  /*52870*/  ISETP.LT.AND P6, PT, R8, UR6, !P4 ;  /* 0x0000000608007c0c */ /* 0x000fe2000e7c1270 */
[C---:B--2---:R-:W-:Y:S01]  /*52880*/  IMAD.WIDE R6, R185.reuse, 0x4, R148 ;  /* 0x00000004b9067825 */ /* 0x044fe200078e0294 */
[----:B------:R-:W-:Y:S01]  /*52890*/  ULDC UR6, c[0x0][0x228] ;  /* 0x00008a0000067ab9 */ /* 0x000fe20000000800 */
[----:B---3--:R-:W-:Y:S02]  /*528a0*/  IADD3 R31, R185, UR28, RZ ;  /* 0x0000001cb91f7c10 */ /* 0x008fe4000fffe0ff */
[----:B------:R-:W-:Y:S01]  /*528b0*/  VIADD R0, R3, 0x53 ;  /* 0x0000005303007836 */ /* 0x000fe20000000000 */
[----:B------:R-:W-:Y:S01]  /*528c0*/  ULDC UR10, c[0x0][0x228] ;  /* 0x00008a00000a7ab9 */ /* 0x000fe20000000800 */
[----:B------:R-:W-:Y:S01]  /*528d0*/  ULDC UR12, c[0x0][0x228] ;  /* 0x00008a00000c7ab9 */ /* 0x000fe20000000800 */
[C---:B------:R-:W-:Y:S01]  /*528e0*/  IMAD.WIDE R24, R31.reuse, 0x4, R210 ;  /* 0x000000041f187825 */ /* 0x040fe200078e02d2 */
[----:B------:R1:W-:Y:S03]  /*528f0*/  @P0 STG.E desc[UR8][R4.64], R12 ;  /* 0x0000000c04000986 */ /* 0x0003e6000c101908 */
[C---:B------:R-:W-:Y:S01]  /*52900*/  IMAD.WIDE R26, R31.reuse, 0x4, R208 ;  /* 0x000000041f1a7825 */ /* 0x040fe200078e02d0 */
[----:B------:R-:W-:Y:S03]  /*52910*/  @P2 STG.E desc[UR8][R6.64], R40 ;  /* 0x0000002806002986 */ /* 0x000fe6000c101908 */
[----:B----4-:R-:W-:Y:S01]  /*52920*/  IMAD.WIDE R28, R31, 0x4, R150 ;  /* 0x000000041f1c7825 */ /* 0x010fe200078e0296 */
[----:B------:R-:W-:Y:S01]  /*52930*/  ISETP.GE.AND P0, PT, R0, UR4, PT ;  /* 0x0000000400007c0c */ /* 0x000fe2000bf06270 */
[----:B------:R-:W-:Y:S01]  /*52940*/  @P6 STG.E desc[UR8][R24.64], R36 ;  /* 0x0000002418006986 */ /* 0x000fe2000c101908 */
[----:B------:R-:W-:-:S03]  /*52950*/  ULDC UR4, c[0x0][0x228] ;  /* 0x00008a0000047ab9 */ /* 0x000fc60000000800 */
[----:B------:R-:W-:Y:S04]  /*52960*/  @P5 STG.E desc[UR8][R26.64], R64 ;  /* 0x000000401a005986 */ /* 0x000fe8000c101908 */
        /* <DEDUP_REMOVED lines=12> */
[----:B--2---:R-:W-:Y:S01]  /*52a30*/  IADD3 R29, R31, UR28, RZ ;  /* 0x0000001c1f1d7c10 */ /* 0x004fe2000fffe0ff */
[----:B------:R-:W-:Y:S01]  /*52a40*/  ULDC UR4, c[0x0][0x22c] ;  /* 0x00008b0000047ab9 */ /* 0x000fe20000000800 */
[----:B------:R1:W-:Y:S01]  /*52a50*/  @P1 STG.E desc[UR8][R4.64], R56 ;  /* 0x0000003804001986 */ /* 0x0003e2000c101908 */
[----:B------:R-:W-:Y:S01]  /*52a60*/  ULDC UR12, c[0x0][0x228] ;  /* 0x00008a00000c7ab9 */ /* 0x000fe20000000800 */
[----:B------:R-:W-:Y:S01]  /*52a70*/  ISETP.GE.AND P1, PT, R0, UR4, PT ;  /* 0x0000000400007c0c */ /* 0x000fe2000bf26270 */
[----:B------:R-:W-:Y:S01]  /*52a80*/  IMAD.WIDE R6, R29, 0x4, R210 ;  /* 0x000000041d067825 */ /* 0x000fe200078e02d2 */
[----:B------:R-:W-:-:S03]  /*52a90*/  ULDC UR4, c[0x0][0x228] ;  /* 0x00008a0000047ab9 */ /* 0x000fc60000000800 */
[----:B------:R-:W-:Y:S01]  /*52aa0*/  IMAD.WIDE R24, R29, 0x4, R208 ;  /* 0x000000041d187825 */ /* 0x000fe200078e02d0 */
[----:B------:R-:W-:Y:S01]  /*52ab0*/  ISETP.LT.AND P3, PT, R9, UR4, !P3 ;  /* 0x0000000409007c0c */ /* 0x000fe2000df61270 */
[----:B------:R-:W-:Y:S02]  /*52ac0*/  ULDC UR4, c[0x0][0x228] ;  /* 0x00008a0000047ab9 */ /* 0x000fe40000000800 */
[----:B------:R-:W-:Y:S01]  /*52ad0*/  IMAD.WIDE R26, R29, 0x4, R150 ;  /* 0x000000041d1a7825 */ /* 0x000fe200078e0296 */
[----:B------:R2:W-:Y:S01]  /*52ae0*/  @P4 STG.E desc[UR8][R6.64], R21 ;  /* 0x0000001506004986 */ /* 0x0005e2000c101908 */
[----:B------:R-:W-:Y:S01]  /*52af0*/  ISETP.LT.AND P4, PT, R8, UR4, !P0 ;  /* 0x0000000408007c0c */ /* 0x000fe2000c781270 */
[----:B------:R-:W-:Y:S02]  /*52b00*/  ULDC UR4, c[0x0][0x228] ;  /* 0x00008a0000047ab9 */ /* 0x000fe40000000800 */
[----:B------:R-:W-:Y:S01]  /*52b10*/  @P5 STG.E desc[UR8][R24.64], R17 ;  /* 0x0000001118005986 */ /* 0x000fe2000c101908 */
        /* <DEDUP_REMOVED lines=12> */
[C---:B---3--:R-:W-:Y:S01]  /*52be0*/  IMAD.WIDE R12, R31.reuse, 0x4, R208 ;  /* 0x000000041f0c7825 */ /* 0x048fe200078e02d0 */
[----:B------:R-:W-:Y:S01]  /*52bf0*/  ISETP.GE.AND P3, PT, R0, UR4, PT ;  /* 0x0000000400007c0c */ /* 0x000fe2000bf66270 */
[----:B------:R-:W-:Y:S02]  /*52c00*/  ULDC UR4, c[0x0][0x228] ;  /* 0x00008a0000047ab9 */ /* 0x000fe40000000800 */
[C---:B------:R-:W-:Y:S01]  /*52c10*/  IMAD.WIDE R16, R31.reuse, 0x4, R150 ;  /* 0x000000041f107825 */ /* 0x040fe200078e0296 */
[----:B------:R2:W-:Y:S03]  /*52c20*/  @P4 STG.E desc[UR8][R6.64], R37 ;  /* 0x0000002506004986 */ /* 0x0005e6000c101908 */
[----:B------:R-:W-:Y:S01]  /*52c30*/  IMAD.WIDE R20, R31, 0x4, R148 ;  /* 0x000000041f147825 */ /* 0x000fe200078e0294 */
        /* <DEDUP_REMOVED lines=24> */
[----:B------:R3:W-:Y:S01]  /*52dc0*/  @P5 STG.E desc[UR8][R12.64], R14 ;  /* 0x0000000e0c005986 */ /* 0x0007e2000c101908 */
[----:B------:R-:W-:-:S03]  /*52dd0*/  IMAD.WIDE R20, R25, 0x4, R210 ;  /* 0x0000000419147825 */ /* 0x000fc600078e02d2 */
[----:B------:R4:W-:Y:S01]  /*52de0*/  @P2 STG.E desc[UR8][R16.64], R42 ;  /* 0x0000002a10002986 */ /* 0x0009e2000c101908 */
        /* <DEDUP_REMOVED lines=11> */
[----:B------:R-:W-:-:S02]  /*52ea0*/  VIADD R27, R25, UR28 ;  /* 0x0000001c191b7c36 */ /* 0x000fc40008000000 */
[C---:B--2---:R-:W-:Y:S01]  /*52eb0*/  IMAD.WIDE R6, R25.reuse, 0x4, R150 ;  /* 0x0000000419067825 */ /* 0x044fe200078e0296 */
[----:B------:R1:W-:Y:S01]  /*52ec0*/  @P2 STG.E desc[UR8][R4.64], R66 ;  /* 0x0000004204002986 */ /* 0x0003e2000c101908 */
[----:B------:R-:W-:Y:S01]  /*52ed0*/  ISETP.GE.AND P2, PT, R0, UR4, PT ;  /* 0x0000000400007c0c */ /* 0x000fe2000bf46270 */
[----:B------:R-:W-:Y:S01]  /*52ee0*/  ULDC UR4, c[0x0][0x228] ;  /* 0x00008a0000047ab9 */ /* 0x000fe20000000800 */
[----:B---3--:R-:W-:Y:S01]  /*52ef0*/  IMAD.WIDE R12, R25, 0x4, R148 ;  /* 0x00000004190c7825 */ /* 0x008fe200078e0294 */
[----:B------:R2:W-:Y:S01]  /*52f00*/  @P0 STG.E desc[UR8][R6.64], R62 ;  /* 0x0000003e06000986 */ /* 0x0005e2000c101908 */
[----:B------:R-:W-:Y:S01]  /*52f10*/  ULDC UR10, c[0x0][0x228] ;  /* 0x00008a00000a7ab9 */ /* 0x000fe20000000800 */
[----:B------:R-:W-:Y:S01]  /*52f20*/  ULDC UR12, c[0x0][0x228] ;  /* 0x00008a00000c7ab9 */ /* 0x000fe20000000800 */
[----:B----4-:R-:W-:Y:S01]  /*52f30*/  IMAD.WIDE R16, R27, 0x4, R210 ;  /* 0x000000041b107825 */ /* 0x010fe200078e02d2 */
[----:B------:R-:W-:-:S03]  /*52f40*/  ISETP.LT.AND P0, PT, R10, UR4, !P3 ;  /* 0x000000040a007c0c */ /* 0x000fc6000df01270 */
[----:B------:R-:W-:Y:S01]  /*52f50*/  IMAD.WIDE R20, R27, 0x4, R208 ;  /* 0x000000041b147825 */ /* 0x000fe200078e02d0 */
[----:B------:R-:W-:Y:S01]  /*52f60*/  @P1 STG.E desc[UR8][R12.64], R58 ;  /* 0x0000003a0c001986 */ /* 0x000fe2000c101908 */
[----:B------:R-:W-:Y:S02]  /*52f70*/  ULDC UR4, c[0x0][0x228] ;  /* 0x00008a0000047ab9 */ /* 0x000fe40000000800 */
[----:B------:R-:W-:Y:S01]  /*52f80*/  ISETP.LT.AND P3, PT, R9, UR4, !P3 ;  /* 0x0000000409007c0c */ /* 0x000fe2000df61270 */
[----:B------:R3:W-:Y:S01]  /*52f90*/  @P5 STG.E desc[UR8][R16.64], R23 ;  /* 0x0000001710005986 */ /* 0x0007e2000c101908 */
[----:B------:R-:W-:Y:S01]  /*52fa0*/  ISETP.LT.AND P5, PT, R11, UR10, !P4 ;  /* 0x0000000a0b007c0c */ /* 0x000fe2000e7a1270 */
[C---:B-1----:R-:W-:Y:S01]  /*52fb0*/  IMAD.WIDE R4, R27.reuse, 0x4, R150 ;  /* 0x000000041b047825 */ /* 0x042fe200078e0296 */
[----:B------:R-:W-:Y:S01]  /*52fc0*/  ISETP.LT.AND P1, PT, R10, UR12, !P4 ;  /* 0x0000000c0a007c0c */ /* 0x000fe2000e721270 */
[----:B------:R1:W-:Y:S01]  /*52fd0*/  @P6 STG.E desc[UR8][R20.64], R19 ;  /* 0x0000001314006986 */ /* 0x0003e2000c101908 */
[----:B------:R-:W-:Y:S01]  /*52fe0*/  ISETP.LT.AND P6, PT, R8, UR6, !P4 ;  /* 0x0000000608007c0c */ /* 0x000fe2000e7c1270 */
[C---:B--2---:R-:W-:Y:S01]  /*52ff0*/  IMAD.WIDE R6, R27.reuse, 0x4, R148 ;  /* 0x000000041b067825 */ /* 0x044fe200078e0294 */
[----:B------:R-:W-:Y:S01]  /*53000*/  ULDC UR4, c[0x0][0x22c] ;  /* 0x00008b0000047ab9 */ /* 0x000fe20000000800 */
[----:B---3--:R-:W-:-:S02]  /*53010*/  IADD3 R23, R27, UR28, RZ ;  /* 0x0000001c1b177c10 */ /* 0x008fc4000fffe0ff */
[----:B------:R-:W-:Y:S01]  /*53020*/  VIADD R0, R3, 0x59 ;  /* 0x0000005903007836 */ /* 0x000fe20000000000 */
[----:B------:R2:W-:Y:S01]  /*53030*/  @P0 STG.E desc[UR8][R4.64], R15 ;  /* 0x0000000f04000986 */ /* 0x0005e2000c101908 */
[----:B------:R-:W-:Y:S01]  /*53040*/  ULDC UR6, c[0x0][0x228] ;  /* 0x00008a0000067ab9 */ /* 0x000fe20000000800 */
[----:B------:R-:W-:Y:S01]  /*53050*/  ULDC UR10, c[0x0][0x228] ;  /* 0x00008a00000a7ab9 */ /* 0x000fe20000000800 */
[C---:B------:R-:W-:Y:S01]  /*53060*/  IMAD.WIDE R12, R23.reuse, 0x4, R210 ;  /* 0x00000004170c7825 */ /* 0x040fe200078e02d2 */
[----:B------:R-:W-:Y:S01]  /*53070*/  @P3 STG.E desc[UR8][R6.64], R43 ;  /* 0x0000002b06003986 */ /* 0x000fe2000c101908 */
[----:B------:R-:W-:Y:S02]  /*53080*/  ULDC UR12, c[0x0][0x228] ;  /* 0x00008a00000c7ab9 */ /* 0x000fe40000000800 */
[----:B------:R-:W-:Y:S01]  /*53090*/  IMAD.WIDE R16, R23, 0x4, R208 ;  /* 0x0000000417107825 */ /* 0x000fe200078e02d0 */
[----:B------:R-:W-:-:S03]  /*530a0*/  ISETP.GE.AND P0, PT, R0, UR4, PT ;  /* 0x0000000400007c0c */ /* 0x000fc6000bf06270 */
[----:B-1----:R-:W-:Y:S01]  /*530b0*/  IMAD.WIDE R18, R23, 0x4, R150 ;  /* 0x0000000417127825 */ /* 0x002fe200078e0296 */
[----:B------:R-:W-:Y:S01]  /*530c0*/  @P6 STG.E desc[UR8][R12.64], R39 ;  /* 0x000000270c006986 */ /* 0x000fe2000c101908 */
[----:B------:R-:W-:-:S03]  /*530d0*/  ULDC UR4, c[0x0][0x228] ;  /* 0x00008a0000047ab9 */ /* 0x000fc60000000800 */
[----:B------:R1:W-:Y:S04]  /*530e0*/  @P5 STG.E desc[UR8][R16.64], R67 ;  /* 0x0000004310005986 */ /* 0x0003e8000c101908 */
[----:B------:R3:W-:Y:S01]  /*530f0*/  @P1 STG.E desc[UR8][R18.64], R63 ;  /* 0x0000003f12001986 */ /* 0x0007e2000c101908 */
[----:B------:R-:W-:Y:S01]  /*53100*/  ISETP.LT.AND P1, PT, R9, UR4, !P4 ;  /* 0x0000000409007c0c */ /* 0x000fe2000e721270 */
[----:B------:R-:W-:Y:S01]  /*53110*/  VIADD R0, R3, 0x5a ;  /* 0x0000005a03007836 */ /* 0x000fe20000000000 */
[----:B------:R-:W-:Y:S01]  /*53120*/  ULDC UR4, c[0x0][0x22c] ;  /* 0x00008b0000047ab9 */ /* 0x000fe20000000800 */
[----:B------:R-:W-:Y:S01]  /*53130*/  ISETP.LT.AND P4, PT, R8, UR6, !P2 ;  /* 0x0000000608007c0c */ /* 0x000fe2000d781270 */
[----:B--2---:R-:W-:Y:S01]  /*53140*/  IMAD.WIDE R4, R23, 0x4, R148 ;  /* 0x0000000417047825 */ /* 0x004fe200078e0294 */
[----:B------:R-:W-:Y:S01]  /*53150*/  ISETP.LT.AND P5, PT, R11, UR10, !P2 ;  /* 0x0000000a0b007c0c */ /* 0x000fe2000d7a1270 */
[----:B------:R-:W-:Y:S01]  /*53160*/  ULDC UR6, c[0x0][0x228] ;  /* 0x00008a0000067ab9 */ /* 0x000fe20000000800 */
[----:B------:R-:W-:Y:S01]  /*53170*/  ISETP.LT.AND P6, PT, R10, UR12, !P2 ;  /* 0x0000000c0a007c0c */ /* 0x000fe2000d7c1270 */
[----:B------:R-:W-:Y:S01]  /*53180*/  ULDC UR10, c[0x0][0x228] ;  /* 0x00008a00000a7ab9 */ /* 0x000fe20000000800 */
[----:B------:R-:W-:Y:S01]  /*53190*/  ISETP.GE.AND P3, PT, R0, UR4, PT ;  /* 0x0000000400007c0c */ /* 0x000fe2000bf66270 */
[----:B------:R-:W-:Y:S01]  /*531a0*/  VIADD R0, R3, 0x5b ;  /* 0x0000005b03007836 */ /* 0x000fe20000000000 */
[----:B-1----:R-:W-:Y:S01]  /*531b0*/  IADD3 R17, R23, UR28, RZ ;  /* 0x0000001c17117c10 */ /* 0x002fe2000fffe0ff */
        /* <DEDUP_REMOVED lines=15> */
[----:B---3--:R-:W-:Y:S01]  /*532b0*/  IADD3 R19, R17, UR28, RZ ;  /* 0x0000001c11137c10 */ /* 0x008fe2000fffe0ff */
        /* <DEDUP_REMOVED lines=10> */
[C---:B----4-:R-:W-:Y:S01]  /*53360*/  IMAD.WIDE R12, R19.reuse, 0x4, R208 ;  /* 0x00000004130c7825 */ /* 0x050fe200078e02d0 */
[----:B------:R-:W-:Y:S01]  /*53370*/  ISETP.GE.AND P2, PT, R0, UR4, PT ;  /* 0x0000000400007c0c */ /* 0x000fe2000bf46270 */
[----:B------:R-:W-:Y:S02]  /*53380*/  ULDC UR4, c[0x0][0x228] ;  /* 0x00008a0000047ab9 */ /* 0x000fe40000000800 */
[C---:B---3--:R-:W-:Y:S01]  /*53390*/  IMAD.WIDE R14, R19.reuse, 0x4, R150 ;  /* 0x00000004130e7825 */ /* 0x048fe200078e0296 */
        /* <DEDUP_REMOVED lines=52> */
[----:B------:R3:W-:Y:S01]  /*536e0*/  @P1 STG.E desc[UR8][R12.64], R105 ;  /* 0x000000690c001986 */ /* 0x0007e2000c101908 */
[----:B------:R-:W-:Y:S02]  /*536f0*/  ULDC UR4, c[0x0][0x228] ;  /* 0x00008a0000047ab9 */ /* 0x000fe40000000800 */
[----:B------:R-:W-:Y:S01]  /*53700*/  ISETP.LT.AND P2, PT, R9, UR4, !P2 ;  /* 0x0000000409007c0c */ /* 0x000fe2000d741270 */
[----:B------:R4:W-:Y:S01]  /*53710*/  @P5 STG.E desc[UR8][R14.64], R46 ;  /* 0x0000002e0e005986 */ /* 0x0009e2000c101908 */
[----:B------:R-:W-:Y:S02]  /*53720*/  ISETP.LT.AND P5, PT, R11, UR10, !P4 ;  /* 0x0000000a0b007c0c */ /* 0x000fe4000e7a1270 */
[C---:B------:R-:W-:Y:S01]  /*53730*/  IADD3 R21, R19.reuse, UR28, RZ ;  /* 0x0000001c13157c10 */ /* 0x040fe2000fffe0ff */
[----:B------:R4:W-:Y:S01]  /*53740*/  @P6 STG.E desc[UR8][R16.64], R54 ;  /* 0x0000003610006986 */ /* 0x0009e2000c101908 */
[----:B------:R-:W-:Y:S01]  /*53750*/  ISETP.LT.AND P6, PT, R8, UR6, !P4 ;  /* 0x0000000608007c0c */ /* 0x000fe2000e7c1270 */
[C---:B-1----:R-:W-:Y:S01]  /*53760*/  IMAD.WIDE R4, R19.reuse, 0x4, R150 ;  /* 0x0000000413047825 */ /* 0x042fe200078e0296 */
[----:B------:R-:W-:Y:S01]  /*53770*/  ISETP.LT.AND P1, PT, R10, UR12, !P4 ;  /* 0x0000000c0a007c0c */ /* 0x000fe2000e721270 */
[----:B------:R-:W-:Y:S01]  /*53780*/  ULDC UR4, c[0x0][0x22c] ;  /* 0x00008b0000047ab9 */ /* 0x000fe20000000800 */
[----:B------:R-:W-:Y:S01]  /*53790*/  ULDC UR6, c[0x0][0x228] ;  /* 0x00008a0000067ab9 */ /* 0x000fe20000000800 */
[----:B--2---:R-:W-:Y:S01]  /*537a0*/  IMAD.WIDE R6, R19, 0x4, R148 ;  /* 0x0000000413067825 */ /* 0x004fe200078e0294 */
[----:B------:R1:W-:Y:S01]  /*537b0*/  @P0 STG.E desc[UR8][R4.64], R50 ;  /* 0x0000003204000986 */ /* 0x0003e2000c101908 */
[----:B------:R-:W-:Y:S01]  /*537c0*/  ULDC UR10, c[0x0][0x228] ;  /* 0x00008a00000a7ab9 */ /* 0x000fe20000000800 */
[----:B------:R-:W-:Y:S01]  /*537d0*/  ULDC UR12, c[0x0][0x228] ;  /* 0x00008a00000c7ab9 */ /* 0x000fe20000000800 */
[----:B------:R-:W-:-:S02]  /*537e0*/  VIADD R0, R3, 0x5f ;  /* 0x0000005f03007836 */ /* 0x000fc40000000000 */
[C---:B---3--:R-:W-:Y:S01]  /*537f0*/  IMAD.WIDE R12, R21.reuse, 0x4, R210 ;  /* 0x00000004150c7825 */ /* 0x048fe200078e02d2 */
[----:B------:R-:W-:Y:S03]  /*53800*/  @P2 STG.E desc[UR8][R6.64], R94 ;  /* 0x0000005e06002986 */ /* 0x000fe6000c101908 */
[----:B----4-:R-:W-:Y:S01]  /*53810*/  IMAD.WIDE R14, R21, 0x4, R208 ;  /* 0x00000004150e7825 */ /* 0x010fe200078e02d0 */
[----:B------:R-:W-:-:S03]  /*53820*/  ISETP.GE.AND P0, PT, R0, UR4, PT ;  /* 0x0000000400007c0c */ /* 0x000fc6000bf06270 */
[----:B------:R-:W-:Y:S01]  /*53830*/  IMAD.WIDE R16, R21, 0x4, R150 ;  /* 0x0000000415107825 */ /* 0x000fe200078e0296 */
        /* <DEDUP_REMOVED lines=45> */
[C---:B----4-:R-:W-:Y:S01]  /*53b10*/  IMAD.WIDE R14, R19.reuse, 0x4, R150 ;  /* 0x00000004130e7825 */ /* 0x050fe200078e0296 */
        /* <DEDUP_REMOVED lines=190> */
[----:B------:R2:W-:Y:S03]  /*54700*/  @P2 STG.E desc[UR8][R6.64], R164 ;  /* 0x000000a406002986 */ /* 0x0005e6000c101908 */
[----:B----4-:R-:W-:Y:S01]  /*54710*/  IMAD.WIDE R14, R21, 0x4, R208 ;  /* 0x00000004150e7825 */ /* 0x010fe200078e02d0 */
[----:B------:R-:W-:-:S03]  /*54720*/  ISETP.GE.AND P0, PT, R0, UR4, PT ;  /* 0x0000000400007c0c */ /* 0x000fc6000bf06270 */
[----:B------:R-:W-:Y:S01]  /*54730*/  IMAD.WIDE R16, R21, 0x4, R150 ;  /* 0x0000000415107825 */ /* 0x000fe200078e0296 */
[----:B------:R3:W-:Y:S01]  /*54740*/  @P6 STG.E desc[UR8][R12.64], R136 ;  /* 0x000000880c006986 */ /* 0x0007e2000c101908 */
[----:B------:R-:W-:-:S03]  /*54750*/  ULDC UR4, c[0x0][0x228] ;  /* 0x00008a0000047ab9 */ /* 0x000fc60000000800 */
[----:B------:R4:W-:Y:S04]  /*54760*/  @P5 STG.E desc[UR8][R14.64], R172 ;  /* 0x000000ac0e005986 */ /* 0x0009e8000c101908 */
[----:B------:R-:W-:Y:S01]  /*54770*/  @P1 STG.E desc[UR8][R16.64], R168 ;  /* 0x000000a810001986 */ /* 0x000fe2000c101908 */
[----:B------:R-:W-:Y:S01]  /*54780*/  ISETP.LT.AND P1, PT, R9, UR4, !P4 ;  /* 0x0000000409007c0c */ /* 0x000fe2000e721270 */
[----:B------:R-:W-:Y:S01]  /*54790*/  VIADD R0, R3, 0x6c ;  /* 0x0000006c03007836 */ /* 0x000fe20000000000 */
[----:B------:R-:W-:Y:S01]  /*547a0*/  ISETP.LT.AND P6, PT, R8, UR6, !P3 ;  /* 0x0000000608007c0c */ /* 0x000fe2000dfc1270 */
[----:B------:R-:W-:Y:S01]  /*547b0*/  ULDC UR4, c[0x0][0x22c] ;  /* 0x00008b0000047ab9 */ /* 0x000fe20000000800 */
[----:B------:R-:W-:Y:S01]  /*547c0*/  ISETP.LT.AND P4, PT, R11, UR10, !P3 ;  /* 0x0000000a0b007c0c */ /* 0x000fe2000df81270 */
[C---:B-1----:R-:W-:Y:S01]  /*547d0*/  IMAD.WIDE R4, R21.reuse, 0x4, R148 ;  /* 0x0000000415047825 */ /* 0x042fe200078e0294 */
[----:B------:R-:W-:Y:S01]  /*547e0*/  ISETP.LT.AND P5, PT, R10, UR12, !P3 ;  /* 0x0000000c0a007c0c */ /* 0x000fe2000dfa1270 */
[----:B------:R-:W-:Y:S01]  /*547f0*/  ULDC UR6, c[0x0][0x228] ;  /* 0x00008a0000067ab9 */ /* 0x000fe20000000800 */
[----:B------:R-:W-:Y:S01]  /*54800*/  IADD3 R21, R21, UR28, RZ ;  /* 0x0000001c15157c10 */ /* 0x000fe2000fffe0ff */
[----:B------:R-:W-:Y:S01]  /*54810*/  ULDC UR10, c[0x0][0x228] ;  /* 0x00008a00000a7ab9 */ /* 0x000fe20000000800 */
[----:B------:R-:W-:Y:S01]  /*54820*/  ISETP.GE.AND P2, PT, R0, UR4, PT ;  /* 0x0000000400007c0c */ /* 0x000fe2000bf46270 */
[----:B------:R-:W-:Y:S01]  /*54830*/  VIADD R0, R3, 0x6d ;  /* 0x0000006d03007836 */ /* 0x000fe20000000000 */
[----:B------:R-:W-:Y:S01]  /*54840*/  ULDC UR4, c[0x0][0x22c] ;  /* 0x00008b0000047ab9 */ /* 0x000fe20000000800 */
[----:B------:R1:W-:Y:S01]  /*54850*/  @P1 STG.E desc[UR8][R4.64], R160 ;  /* 0x000000a004001986 */ /* 0x0003e2000c101908 */
[C---:B--2---:R-:W-:Y:S01]  /*54860*/  IMAD.WIDE R6, R21.reuse, 0x4, R210 ;  /* 0x0000000415067825 */ /* 0x044fe200078e02d2 */
[----:B------:R-:W-:Y:S01]  /*54870*/  ULDC UR12, c[0x0][0x228] ;  /* 0x00008a00000c7ab9 */ /* 0x000fe20000000800 */
[----:B------:R-:W-:Y:S01]  /*54880*/  ISETP.GE.AND P1, PT, R0, UR4, PT ;  /* 0x0000000400007c0c */ /* 0x000fe2000bf26270 */
[----:B------:R-:W-:Y:S01]  /*54890*/  ULDC UR4, c[0x0][0x228] ;  /* 0x00008a0000047ab9 */ /* 0x000fe20000000800 */
[----:B---3--:R-:W-:Y:S01]  /*548a0*/  IMAD.WIDE R12, R21, 0x4, R208 ;  /* 0x00000004150c7825 */ /* 0x008fe200078e02d0 */
[----:B------:R-:W-:Y:S01]  /*548b0*/  ISETP.LT.AND P3, PT, R9, UR4, !P3 ;  /* 0x0000000409007c0c */ /* 0x000fe2000df61270 */
[----:B------:R2:W-:Y:S01]  /*548c0*/  @P6 STG.E desc[UR8][R6.64], R73 ;  /* 0x0000004906006986 */ /* 0x0005e2000c101908 */
[----:B------:R-:W-:Y:S01]  /*548d0*/  ULDC UR4, c[0x0][0x228] ;  /* 0x00008a0000047ab9 */ /* 0x000fe20000000800 */
[----:B----4-:R-:W-:-:S02]  /*548e0*/  IMAD.WIDE R14, R21, 0x4, R150 ;  /* 0x00000004150e7825 */ /* 0x010fc400078e0296 */
[----:B------:R3:W-:Y:S01]  /*548f0*/  @P4 STG.E desc[UR8][R12.64], R153 ;  /* 0x000000990c004986 */ /* 0x0007e2000c101908 */
[----:B------:R-:W-:Y:S01]  /*54900*/  ISETP.LT.AND P4, PT, R8, UR4, !P0 ;  /* 0x0000000408007c0c */ /* 0x000fe2000c781270 */
[----:B-1----:R-:W-:Y:S01]  /*54910*/  IMAD.WIDE R4, R21, 0x4, R148 ;  /* 0x0000000415047825 */ /* 0x002fe200078e0294 */
[----:B------:R-:W-:Y:S01]  /*54920*/  ISETP.LT.AND P6, PT, R11, UR6, !P0 ;  /* 0x000000060b007c0c */ /* 0x000fe2000c7c1270 */
[----:B------:R1:W-:Y:S01]  /*54930*/  @P5 STG.E desc[UR8][R14.64], R157 ;  /* 0x0000009d0e005986 */ /* 0x0003e2000c101908 */
[----:B------:R-:W-:Y:S01]  /*54940*/  ISETP.LT.AND P5, PT, R10, UR10, !P0 ;  /* 0x0000000a0a007c0c */ /* 0x000fe2000c7a1270 */
[----:B------:R-:W-:Y:S01]  /*54950*/  VIADD R21, R21, UR28 ;  /* 0x0000001c15157c36 */ /* 0x000fe20008000000 */
[----:B------:R-:W-:Y:S01]  /*54960*/  ISETP.LT.AND P0, PT, R9, UR12, !P0 ;  /* 0x0000000c09007c0c */ /* 0x000fe2000c701270 */
[----:B------:R-:W-:Y:S01]  /*54970*/  ULDC UR4, c[0x0][0x22c] ;  /* 0x00008b0000047ab9 */ /* 0x000fe20000000800 */
[----:B------:R-:W-:Y:S01]  /*54980*/  IADD3 R0, R3, 0x6e, RZ ;  /* 0x0000006e03007810 */ /* 0x000fe20007ffe0ff */
[C---:B--2---:R-:W-:Y:S01]  /*54990*/  IMAD.WIDE R6, R21.reuse, 0x4, R210 ;  /* 0x0000000415067825 */ /* 0x044fe200078e02d2 */
[----:B------:R2:W-:Y:S01]  /*549a0*/  @P3 STG.E desc[UR8][R4.64], R165 ;  /* 0x000000a504003986 */ /* 0x0005e2000c101908 */
[----:B------:R-:W-:Y:S01]  /*549b0*/  ULDC UR6, c[0x0][0x228] ;  /* 0x00008a0000067ab9 */ /* 0x000fe20000000800 */
[----:B------:R-:W-:Y:S01]  /*549c0*/  ULDC UR10, c[0x0][0x228] ;  /* 0x00008a00000a7ab9 */ /* 0x000fe20000000800 */
[----:B---3--:R-:W-:Y:S01]  /*549d0*/  IMAD.WIDE R12, R21, 0x4, R208 ;  /* 0x00000004150c7825 */ /* 0x008fe200078e02d0 */
[----:B------:R-:W-:-:S03]  /*549e0*/  ISETP.GE.AND P3, PT, R0, UR4, PT ;  /* 0x0000000400007c0c */ /* 0x000fc6000bf66270 */
[C---:B-1----:R-:W-:Y:S01]  /*549f0*/  IMAD.WIDE R14, R21.reuse, 0x4, R150 ;  /* 0x00000004150e7825 */ /* 0x042fe200078e0296 */
[----:B------:R1:W-:Y:S01]  /*54a00*/  @P4 STG.E desc[UR8][R6.64], R137 ;  /* 0x0000008906004986 */ /* 0x0003e2000c101908 */
[----:B------:R-:W-:Y:S01]  /*54a10*/  ULDC UR4, c[0x0][0x228] ;  /* 0x00008a0000047ab9 */ /* 0x000fe20000000800 */
[----:B------:R-:W-:Y:S01]  /*54a20*/  ULDC UR12, c[0x0][0x228] ;  /* 0x00008a00000c7ab9 */ /* 0x000fe20000000800 */
[----:B------:R-:W-:Y:S01]  /*54a30*/  IMAD.WIDE R16, R21, 0x4, R148 ;  /* 0x0000000415107825 */ /* 0x000fe200078e0294 */
[----:B------:R3:W-:Y:S04]  /*54a40*/  @P6 STG.E desc[UR8][R12.64], R173 ;  /* 0x000000ad0c006986 */ /* 0x0007e8000c101908 */
[----:B------:R4:W-:Y:S01]  /*54a50*/  @P5 STG.E desc[UR8][R14.64], R169 ;  /* 0x000000a90e005986 */ /* 0x0009e2000c101908 */
[----:B------:R-:W-:Y:S01]  /*54a60*/  ISETP.LT.AND P5, PT, R8, UR4, !P2 ;  /* 0x0000000408007c0c */ /* 0x000fe2000d7a1270 */
[----:B------:R-:W-:-:S02]  /*54a70*/  ULDC UR4, c[0x0][0x228] ;  /* 0x00008a0000047ab9 */ /* 0x000fc40000000800 */
[----:B------:R4:W-:Y:S01]  /*54a80*/  @P0 STG.E desc[UR8][R16.64], R161 ;  /* 0x000000a110000986 */ /* 0x0009e2000c101908 */
[----:B------:R-:W-:Y:S01]  /*54a90*/  ISETP.LT.AND P0, PT, R11, UR4, !P2 ;  /* 0x000000040b007c0c */ /* 0x000fe2000d701270 */
[----:B------:R-:W-:Y:S01]  /*54aa0*/  VIADD R21, R21, UR28 ;  /* 0x0000001c15157c36 */ /* 0x000fe20008000000 */
[----:B------:R-:W-:Y:S01]  /*54ab0*/  ISETP.LT.AND P4, PT, R10, UR6, !P2 ;  /* 0x000000060a007c0c */ /* 0x000fe2000d781270 */
[----:B------:R-:W-:Y:S01]  /*54ac0*/  VIADD R0, R3, 0x6f ;  /* 0x0000006f03007836 */ /* 0x000fe20000000000 */
[----:B------:R-:W-:Y:S01]  /*54ad0*/  ISETP.LT.AND P2, PT, R9, UR10, !P2 ;  /* 0x0000000a09007c0c */ /* 0x000fe2000d741270 */
[C---:B--2---:R-:W-:Y:S01]  /*54ae0*/  IMAD.WIDE R4, R21.reuse, 0x4, R210 ;  /* 0x0000000415047825 */ /* 0x044fe200078e02d2 */
[----:B------:R-:W-:Y:S01]  /*54af0*/  ISETP.LT.AND P6, PT, R8, UR12, !P1 ;  /* 0x0000000c08007c0c */ /* 0x000fe2000cfc1270 */
[----:B------:R-:W-:Y:S02]  /*54b00*/  ULDC UR4, c[0x0][0x22c] ;  /* 0x00008b0000047ab9 */ /* 0x000fe40000000800 */
[C---:B-1----:R-:W-:Y:S01]  /*54b10*/  IMAD.WIDE R6, R21.reuse, 0x4, R208 ;  /* 0x0000000415067825 */ /* 0x042fe200078e02d0 */
[----:B------:R1:W-:Y:S01]  /*54b20*/  @P5 STG.E desc[UR8][R4.64], R74 ;  /* 0x0000004a04005986 */ /* 0x0003e2000c101908 */
[C---:B------:R-:W-:Y:S01]  /*54b30*/  IADD3 R19, R21.reuse, UR28, RZ ;  /* 0x0000001c15137c10 */ /* 0x040fe2000fffe0ff */
[----:B------:R-:W-:Y:S01]  /*54b40*/  ULDC UR6, c[0x0][0x228] ;  /* 0x00008a0000067ab9 */ /* 0x000fe20000000800 */
[----:B---3--:R-:W-:Y:S01]  /*54b50*/  IMAD.WIDE R12, R21, 0x4, R150 ;  /* 0x00000004150c7825 */ /* 0x008fe200078e0296 */
[----:B------:R-:W-:Y:S01]  /*54b60*/  ISETP.GE.AND P5, PT, R0, UR4, PT ;  /* 0x0000000400007c0c */ /* 0x000fe2000bfa6270 */
[----:B------:R-:W-:-:S02]  /*54b70*/  ULDC UR4, c[0x0][0x228] ;  /* 0x00008a0000047ab9 */ /* 0x000fc40000000800 */
[----:B----4-:R-:W-:Y:S01]  /*54b80*/  IMAD.WIDE R14, R21, 0x4, R148 ;  /* 0x00000004150e7825 */ /* 0x010fe200078e0294 */
[----:B------:R2:W-:Y:S01]  /*54b90*/  @P0 STG.E desc[UR8][R6.64], R154 ;  /* 0x0000009a06000986 */ /* 0x0005e2000c101908 */
[----:B------:R-:W-:Y:S01]  /*54ba0*/  ISETP.LT.AND P0, PT, R11, UR4, !P1 ;  /* 0x000000040b007c0c */ /* 0x000fe2000cf01270 */
[----:B------:R-:W-:Y:S01]  /*54bb0*/  ULDC UR4, c[0x0][0x228] ;  /* 0x00008a0000047ab9 */ /* 0x000fe20000000800 */
[C---:B------:R-:W-:Y:S01]  /*54bc0*/  IMAD.WIDE R16, R19.reuse, 0x4, R210 ;  /* 0x0000000413107825 */ /* 0x040fe200078e02d2 */
[----:B------:R3:W-:Y:S01]  /*54bd0*/  @P4 STG.E desc[UR8][R12.64], R158 ;  /* 0x0000009e0c004986 */ /* 0x0007e2000c101908 */
[----:B------:R-:W-:Y:S01]  /*54be0*/  ULDC UR10, c[0x0][0x228] ;  /* 0x00008a00000a7ab9 */ /* 0x000fe20000000800 */
[----:B------:R-:W-:Y:S02]  /*54bf0*/  ULDC UR12, c[0x0][0x228] ;  /* 0x00008a00000c7ab9 */ /* 0x000fe40000000800 */
[----:B------:R4:W-:Y:S01]  /*54c00*/  @P2 STG.E desc[UR8][R14.64], R166 ;  /* 0x000000a60e002986 */ /* 0x0009e2000c101908 */
[----:B------:R-:W-:Y:S01]  /*54c10*/  ISETP.LT.AND P2, PT, R10, UR4, !P1 ;  /* 0x000000040a007c0c */ /* 0x000fe2000cf41270 */
[----:B-1----:R-:W-:Y:S01]  /*54c20*/  IMAD.WIDE R4, R19, 0x4, R208 ;  /* 0x0000000413047825 */ /* 0x002fe200078e02d0 */
[----:B------:R-:W-:Y:S01]  /*54c30*/  ISETP.LT.AND P1, PT, R9, UR6, !P1 ;  /* 0x0000000609007c0c */ /* 0x000fe2000cf21270 */
[----:B------:R1:W-:Y:S01]  /*54c40*/  @P6 STG.E desc[UR8][R16.64], R138 ;  /* 0x0000008a10006986 */ /* 0x0003e2000c101908 */
[----:B------:R-:W-:Y:S01]  /*54c50*/  ISETP.LT.AND P6, PT, R8, UR10, !P3 ;  /* 0x0000000a08007c0c */ /* 0x000fe2000dfc1270 */
[----:B------:R-:W-:Y:S01]  /*54c60*/  VIADD R0, R3, 0x70 ;  /* 0x0000007003007836 */ /* 0x000fe20000000000 */
[----:B------:R-:W-:Y:S01]  /*54c70*/  ISETP.LT.AND P4, PT, R11, UR12, !P3 ;  /* 0x0000000c0b007c0c */ /* 0x000fe2000df81270 */
[C---:B------:R-:W-:Y:S01]  /*54c80*/  VIADD R21, R19.reuse, UR28 ;  /* 0x0000001c13157c36 */ /* 0x040fe20008000000 */
[----:B------:R-:W-:Y:S01]  /*54c90*/  ULDC UR4, c[0x0][0x22c] ;  /* 0x00008b0000047ab9 */ /* 0x000fe20000000800 */
[C---:B--2---:R-:W-:Y:S01]  /*54ca0*/  IMAD.WIDE R6, R19.reuse, 0x4, R150 ;  /* 0x0000000413067825 */ /* 0x044fe200078e0296 */
[----:B------:R2:W-:Y:S03]  /*54cb0*/  @P0 STG.E desc[UR8][R4.64], R174 ;  /* 0x000000ae04000986 */ /* 0x0005e6000c101908 */
[----:B---3--:R-:W-:Y:S01]  /*54cc0*/  IMAD.WIDE R12, R19, 0x4, R148 ;  /* 0x00000004130c7825 */ /* 0x008fe200078e0294 */
[----:B------:R-:W-:Y:S01]  /*54cd0*/  ISETP.GE.AND P0, PT, R0, UR4, PT ;  /* 0x0000000400007c0c */ /* 0x000fe2000bf06270 */
[----:B------:R3:W-:Y:S01]  /*54ce0*/  @P2 STG.E desc[UR8][R6.64], R170 ;  /* 0x000000aa06002986 */ /* 0x0007e2000c101908 */
[----:B------:R-:W-:Y:S01]  /*54cf0*/  ULDC UR4, c[0x0][0x228] ;  /* 0x00008a0000047ab9 */ /* 0x000fe20000000800 */
[C---:B----4-:R-:W-:Y:S01]  /*54d00*/  IMAD.WIDE R14, R21.reuse, 0x4, R210 ;  /* 0x00000004150e7825 */ /* 0x050fe200078e02d2 */
[----:B------:R-:W-:Y:S01]  /*54d10*/  ULDC UR6, c[0x0][0x228] ;  /* 0x00008a0000067ab9 */ /* 0x000fe20000000800 */
[----:B------:R4:W-:Y:S01]  /*54d20*/  @P1 STG.E desc[UR8][R12.64], R162 ;  /* 0x000000a20c001986 */ /* 0x0009e2000c101908 */
[----:B------:R-:W-:Y:S01]  /*54d30*/  ULDC UR10, c[0x0][0x228] ;  /* 0x00008a00000a7ab9 */ /* 0x000fe20000000800 */
[----:B-1----:R-:W-:Y:S01]  /*54d40*/  IMAD.WIDE R16, R21, 0x4, R208 ;  /* 0x0000000415107825 */ /* 0x002fe200078e02d0 */
[----:B------:R-:W-:Y:S01]  /*54d50*/  ISETP.LT.AND P1, PT, R10, UR4, !P3 ;  /* 0x000000040a007c0c */ /* 0x000fe2000df21270 */
[----:B------:R-:W-:Y:S01]  /*54d60*/  ULDC UR4, c[0x0][0x228] ;  /* 0x00008a0000047ab9 */ /* 0x000fe20000000800 */
[----:B------:R1:W-:Y:S01]  /*54d70*/  @P6 STG.E desc[UR8][R14.64], R75 ;  /* 0x0000004b0e006986 */ /* 0x0003e2000c101908 */
[----:B------:R-:W-:Y:S01]  /*54d80*/  ISETP.LT.AND P3, PT, R9, UR6, !P3 ;  /* 0x0000000609007c0c */ /* 0x000fe2000df61270 */
[----:B------:R-:W-:Y:S01]  /*54d90*/  ULDC UR12, c[0x0][0x228] ;  /* 0x00008a00000c7ab9 */ /* 0x000fe20000000800 */
[----:B------:R-:W-:Y:S01]  /*54da0*/  ISETP.LT.AND P6, PT, R8, UR4, !P5 ;  /* 0x0000000408007c0c */ /* 0x000fe2000efc1270 */
[----:B------:R1:W-:Y:S01]  /*54db0*/  @P4 STG.E desc[UR8][R16.64], R155 ;  /* 0x0000009b10004986 */ /* 0x0003e2000c101908 */
[----:B------:R-:W-:Y:S01]  /*54dc0*/  ISETP.LT.AND P4, PT, R11, UR10, !P5 ;  /* 0x0000000a0b007c0c */ /* 0x000fe2000ef81270 */
[C---:B------:R-:W-:Y:S01]  /*54dd0*/  VIADD R23, R21.reuse, UR28 ;  /* 0x0000001c15177c36 */ /* 0x040fe20008000000 */
[----:B------:R-:W-:Y:S01]  /*54de0*/  ISETP.LT.AND P2, PT, R10, UR12, !P5 ;  /* 0x0000000c0a007c0c */ /* 0x000fe2000ef41270 */
[----:B--2---:R-:W-:Y:S01]  /*54df0*/  IMAD.WIDE R4, R21, 0x4, R150 ;  /* 0x0000000415047825 */ /* 0x004fe200078e0296 */
[----:B------:R-:W-:Y:S01]  /*54e00*/  ISETP.LT.AND P5, PT, R9, UR14, !P5 ;  /* 0x0000000e09007c0c */ /* 0x000fe2000efa1270 */
[----:B------:R-:W-:Y:S01]  /*54e10*/  ULDC UR4, c[0x0][0x22c] ;  /* 0x00008b0000047ab9 */ /* 0x000fe20000000800 */
[----:B------:R-:W-:Y:S01]  /*54e20*/  IADD3 R0, R3, 0x71, RZ ;  /* 0x0000007103007810 */ /* 0x000fe20007ffe0ff */
[----:B---3--:R-:W-:Y:S01]  /*54e30*/  IMAD.WIDE R6, R21, 0x4, R148 ;  /* 0x0000000415067825 */ /* 0x008fe200078e0294 */
[----:B------:R-:W-:Y:S01]  /*54e40*/  @P1 STG.E desc[UR8][R4.64], R159 ;  /* 0x0000009f04001986 */ /* 0x000fe2000c101908 */
[----:B------:R-:W-:Y:S01]  /*54e50*/  ULDC UR6, c[0x0][0x228] ;  /* 0x00008a0000067ab9 */ /* 0x000fe20000000800 */
[----:B------:R-:W-:Y:S01]  /*54e60*/  ULDC UR10, c[0x0][0x228] ;  /* 0x00008a00000a7ab9 */ /* 0x000fe20000000800 */
[C---:B----4-:R-:W-:Y:S01]  /*54e70*/  IMAD.WIDE R12, R23.reuse, 0x4, R210 ;  /* 0x00000004170c7825 */ /* 0x050fe200078e02d2 */
[----:B------:R-:W-:Y:S03]  /*54e80*/  @P3 STG.E desc[UR8][R6.64], R167 ;  /* 0x000000a706003986 */ /* 0x000fe6000c101908 */
[----:B-1----:R-:W-:Y:S01]  /*54e90*/  IMAD.WIDE R14, R23, 0x4, R208 ;  /* 0x00000004170e7825 */ /* 0x002fe200078e02d0 */
[----:B------:R-:W-:-:S03]  /*54ea0*/  ISETP.GE.AND P1, PT, R0, UR4, PT ;  /* 0x0000000400007c0c */ /* 0x000fc6000bf26270 */
[C---:B------:R-:W-:Y:S01]  /*54eb0*/  IMAD.WIDE R16, R23.reuse, 0x4, R150 ;  /* 0x0000000417107825 */ /* 0x040fe200078e0296 */
[----:B------:R-:W-:Y:S01]  /*54ec0*/  @P6 STG.E desc[UR8][R12.64], R139 ;  /* 0x0000008b0c006986 */ /* 0x000fe2000c101908 */
[----:B------:R-:W-:Y:S01]  /*54ed0*/  ULDC UR4, c[0x0][0x228] ;  /* 0x00008a0000047ab9 */ /* 0x000fe20000000800 */
[----:B------:R-:W-:Y:S01]  /*54ee0*/  ULDC UR12, c[0x0][0x228] ;  /* 0x00008a00000c7ab9 */ /* 0x000fe20000000800 */
[----:B------:R-:W-:Y:S01]  /*54ef0*/  IMAD.WIDE R18, R23, 0x4, R148 ;  /* 0x0000000417127825 */ /* 0x000fe200078e0294 */
[----:B------:R1:W-:Y:S01]  /*54f00*/  @P4 STG.E desc[UR8][R14.64], R175 ;  /* 0x000000af0e004986 */ /* 0x0003e2000c101908 */
[----:B------:R-:W-:Y:S01]  /*54f10*/  ISETP.LT.AND P3, PT, R8, UR4, !P0 ;  /* 0x0000000408007c0c */ /* 0x000fe2000c761270 */
[----:B------:R-:W-:Y:S01]  /*54f20*/  ULDC UR14, c[0x0][0x228] ;  /* 0x00008a00000e7ab9 */ /* 0x000fe20000000800 */
[----:B------:R-:W-:Y:S01]  /*54f30*/  ISETP.LT.AND P4, PT, R10, UR10, !P0 ;  /* 0x0000000a0a007c0c */ /* 0x000fe2000c781270 */
[----:B------:R-:W-:Y:S01]  /*54f40*/  @P2 STG.E desc[UR8][R16.64], R171 ;  /* 0x000000ab10002986 */ /* 0x000fe2000c101908 */
[----:B------:R-:W-:Y:S01]  /*54f50*/  VIADD R0, R3, 0x72 ;  /* 0x0000007203007836 */ /* 0x000fe20000000000 */
[----:B------:R-:W-:Y:S01]  /*54f60*/  ISETP.LT.AND P6, PT, R8, UR14, !P1 ;  /* 0x0000000e08007c0c */ /* 0x000fe2000cfc1270 */
[----:B------:R-:W-:Y:S01]  /*54f70*/  ULDC UR4, c[0x0][0x22c] ;  /* 0x00008b0000047ab9 */ /* 0x000fe20000000800 */
[----:B------:R2:W-:Y:S01]  /*54f80*/  @P5 STG.E desc[UR8][R18.64], R163 ;  /* 0x000000a312005986 */ /* 0x0005e2000c101908 */
[----:B------:R-:W-:Y:S01]  /*54f90*/  ISETP.LT.AND P5, PT, R11, UR6, !P0 ;  /* 0x000000060b007c0c */ /* 0x000fe2000c7a1270 */
[----:B------:R-:W-:Y:S01]  /*54fa0*/  ULDC UR6, c[0x0][0x228] ;  /* 0x00008a0000067ab9 */ /* 0x000fe20000000800 */
[----:B------:R-:W-:Y:S01]  /*54fb0*/  ISETP.LT.AND P0, PT, R9, UR12, !P0 ;  /* 0x0000000c09007c0c */ /* 0x000fe2000c701270 */
[----:B------:R-:W-:Y:S01]  /*54fc0*/  ULDC UR10, c[0x0][0x228] ;  /* 0x00008a00000a7ab9 */ /* 0x000fe20000000800 */
[----:B-1----:R-:W-:Y:S01]  /*54fd0*/  IADD3 R15, R23, UR28, RZ ;  /* 0x0000001c170f7c10 */ /* 0x002fe2000fffe0ff */
[----:B------:R-:W-:Y:S01]  /*54fe0*/  ULDC UR12, c[0x0][0x228] ;  /* 0x00008a00000c7ab9 */ /* 0x000fe20000000800 */
[----:B------:R-:W-:-:S03]  /*54ff0*/  ULDC UR14, c[0x0][0x228] ;  /* 0x00008a00000e7ab9 */ /* 0x000fc60000000800 */
[C---:B------:R-:W-:Y:S01]  /*55000*/  IMAD.WIDE R4, R15.reuse, 0x4, R210 ;  /* 0x000000040f047825 */ /* 0x040fe200078e02d2 */
[----:B------:R-:W-:Y:S01]  /*55010*/  ISETP.GE.AND P2, PT, R0, UR4, PT ;  /* 0x0000000400007c0c */ /* 0x000fe2000bf46270 */
[----:B------:R-:W-:Y:S02]  /*55020*/  ULDC UR4, c[0x0][0x228] ;  /* 0x00008a0000047ab9 */ /* 0x000fe40000000800 */
[C---:B------:R-:W-:Y:S01]  /*55030*/  IMAD.WIDE R6, R15.reuse, 0x4, R208 ;  /* 0x000000040f067825 */ /* 0x040fe200078e02d0 */
[----:B------:R1:W-:Y:S03]  /*55040*/  @P3 STG.E desc[UR8][R4.64], R140 ;  /* 0x0000008c04003986 */ /* 0x0003e6000c101908 */
[C---:B--2---:R-:W-:Y:S02]  /*55050*/  VIADD R19, R15.reuse, UR28 ;  /* 0x0000001c0f137c36 */ /* 0x044fe40008000000 */
[C---:B------:R-:W-:Y:S01]  /*55060*/  IMAD.WIDE R12, R15.reuse, 0x4, R150 ;  /* 0x000000040f0c7825 */ /* 0x040fe200078e0296 */
[----:B------:R2:W-:Y:S03]  /*55070*/  @P5 STG.E desc[UR8][R6.64], R76 ;  /* 0x0000004c06005986 */ /* 0x0005e6000c101908 */
[----:B------:R-:W-:Y:S01]  /*55080*/  IMAD.WIDE R14, R15, 0x4, R148 ;  /* 0x000000040f0e7825 */ /* 0x000fe200078e0294 */
[----:B------:R3:W-:Y:S01]  /*55090*/  @P4 STG.E desc[UR8][R12.64], R180 ;  /* 0x000000b40c004986 */ /* 0x0007e2000c101908 */
[----:B------:R-:W-:Y:S01]  /*550a0*/  ISETP.LT.AND P3, PT, R11, UR4, !P1 ;  /* 0x000000040b007c0c */ /* 0x000fe2000cf61270 */
[----:B------:R-:W-:Y:S01]  /*550b0*/  ULDC UR4, c[0x0][0x22c] ;  /* 0x00008b0000047ab9 */ /* 0x000fe20000000800 */
[----:B------:R-:W-:Y:S01]  /*550c0*/  ISETP.LT.AND P4, PT, R10, UR6, !P1 ;  /* 0x000000060a007c0c */ /* 0x000fe2000cf81270 */
[----:B------:R4:W-:Y:S01]  /*550d0*/  @P0 STG.E desc[UR8][R14.64], R192 ;  /* 0x000000c00e000986 */ /* 0x0009e2000c101908 */
[----:B------:R-:W-:Y:S01]  /*550e0*/  IMAD.WIDE R16, R19, 0x4, R210 ;  /* 0x0000000413107825 */ /* 0x000fe200078e02d2 */
[----:B------:R-:W-:Y:S01]  /*550f0*/  ISETP.LT.AND P0, PT, R9, UR10, !P1 ;  /* 0x0000000a09007c0c */ /* 0x000fe2000cf01270 */
[----:B------:R-:W-:Y:S01]  /*55100*/  ULDC UR6, c[0x0][0x228] ;  /* 0x00008a0000067ab9 */ /* 0x000fe20000000800 */
[----:B------:R-:W-:Y:S01]  /*55110*/  ISETP.LT.AND P5, PT, R8, UR12, !P2 ;  /* 0x0000000c08007c0c */ /* 0x000fe2000d7a1270 */
[----:B------:R-:W-:Y:S01]  /*55120*/  VIADD R0, R3, 0x73 ;  /* 0x0000007303007836 */ /* 0x000fe20000000000 */
[----:B------:R4:W-:Y:S01]  /*55130*/  @P6 STG.E desc[UR8][R16.64], R176 ;  /* 0x000000b010006986 */ /* 0x0009e2000c101908 */
[----:B------:R-:W-:Y:S01]  /*55140*/  ISETP.LT.AND P6, PT, R11, UR14, !P2 ;  /* 0x0000000e0b007c0c */ /* 0x000fe2000d7c1270 */
[C---:B-1----:R-:W-:Y:S01]  /*55150*/  IMAD.WIDE R4, R19.reuse, 0x4, R208 ;  /* 0x0000000413047825 */ /* 0x042fe200078e02d0 */
[----:B------:R-:W-:Y:S01]  /*55160*/  IADD3 R21, R19, UR28, RZ ;  /* 0x0000001c13157c10 */ /* 0x000fe2000fffe0ff */
[----:B------:R-:W-:-:S02]  /*55170*/  ULDC UR10, c[0x0][0x228] ;  /* 0x00008a00000a7ab9 */ /* 0x000fc40000000800 */
[----:B--2---:R-:W-:Y:S01]  /*55180*/  IMAD.WIDE R6, R19, 0x4, R150 ;  /* 0x0000000413067825 */ /* 0x004fe200078e0296 */
[----:B------:R-:W-:-:S03]  /*55190*/  ISETP.GE.AND P1, PT, R0, UR4, PT ;  /* 0x0000000400007c0c */ /* 0x000fc6000bf26270 */
[----:B---3--:R-:W-:Y:S01]  /*551a0*/  IMAD.WIDE R12, R19, 0x4, R148 ;  /* 0x00000004130c7825 */ /* 0x008fe200078e0294 */
[----:B------:R1:W-:Y:S01]  /*551b0*/  @P3 STG.E desc[UR8][R4.64], R204 ;  /* 0x000000cc04003986 */ /* 0x0003e2000c101908 */
[----:B------:R-:W-:Y:S01]  /*551c0*/  ULDC UR4, c[0x0][0x228] ;  /* 0x00008a0000047ab9 */ /* 0x000fe20000000800 */
[----:B------:R-:W-:Y:S01]  /*551d0*/  ULDC UR12, c[0x0][0x228] ;  /* 0x00008a00000c7ab9 */ /* 0x000fe20000000800 */
[C---:B----4-:R-:W-:Y:S01]  /*551e0*/  IMAD.WIDE R14, R21.reuse, 0x4, R210 ;  /* 0x00000004150e7825 */ /* 0x050fe200078e02d2 */
[----:B------:R2:W-:Y:S01]  /*551f0*/  @P4 STG.E desc[UR8][R6.64], R196 ;  /* 0x000000c406004986 */ /* 0x0005e2000c101908 */
[----:B------:R-:W-:Y:S02]  /*55200*/  ULDC UR14, c[0x0][0x228] ;  /* 0x00008a00000e7ab9 */ /* 0x000fe40000000800 */
[----:B------:R-:W-:Y:S01]  /*55210*/  IMAD.WIDE R16, R21, 0x4, R208 ;  /* 0x0000000415107825 */ /* 0x000fe200078e02d0 */
[----:B------:R3:W-:Y:S01]  /*55220*/  @P0 STG.E desc[UR8][R12.64], R200 ;  /* 0x000000c80c000986 */ /* 0x0007e2000c101908 */
[----:B------:R-:W-:Y:S01]  /*55230*/  ISETP.LT.AND P0, PT, R10, UR4, !P2 ;  /* 0x000000040a007c0c */ /* 0x000fe2000d701270 */
[----:B------:R-:W-:Y:S01]  /*55240*/  ULDC UR4, c[0x0][0x22c] ;  /* 0x00008b0000047ab9 */ /* 0x000fe20000000800 */
[----:B------:R-:W-:Y:S01]  /*55250*/  ISETP.LT.AND P2, PT, R9, UR6, !P2 ;  /* 0x0000000609007c0c */ /* 0x000fe2000d741270 */
[----:B------:R4:W-:Y:S01]  /*55260*/  @P5 STG.E desc[UR8][R14.64], R141 ;  /* 0x0000008d0e005986 */ /* 0x0009e2000c101908 */
[----:B------:R-:W-:Y:S01]  /*55270*/  ISETP.LT.AND P4, PT, R8, UR10, !P1 ;  /* 0x0000000a08007c0c */ /* 0x000fe2000cf81270 */
[----:B------:R-:W-:Y:S01]  /*55280*/  VIADD R0, R3, 0x74 ;  /* 0x0000007403007836 */ /* 0x000fe20000000000 */
[----:B------:R-:W-:Y:S01]  /*55290*/  ISETP.LT.AND P5, PT, R11, UR12, !P1 ;  /* 0x0000000c0b007c0c */ /* 0x000fe2000cfa1270 */
[----:B------:R4:W-:Y:S01]  /*552a0*/  @P6 STG.E desc[UR8][R16.64], R77 ;  /* 0x0000004d10006986 */ /* 0x0009e2000c101908 */
[----:B------:R-:W-:Y:S01]  /*552b0*/  ISETP.LT.AND P6, PT, R10, UR14, !P1 ;  /* 0x0000000e0a007c0c */ /* 0x000fe2000cfc1270 */
[C---:B------:R-:W-:Y:S01]  /*552c0*/  VIADD R19, R21.reuse, UR28 ;  /* 0x0000001c15137c36 */ /* 0x040fe20008000000 */
[----:B------:R-:W-:Y:S01]  /*552d0*/  ISETP.GE.AND P3, PT, R0, UR4, PT ;  /* 0x0000000400007c0c */ /* 0x000fe2000bf66270 */
[----:B-1----:R-:W-:Y:S01]  /*552e0*/  IMAD.WIDE R4, R21, 0x4, R150 ;  /* 0x0000000415047825 */ /* 0x002fe200078e0296 */
[----:B------:R-:W-:Y:S01]  /*552f0*/  IADD3 R0, R3, 0x75, RZ ;  /* 0x0000007503007810 */ /* 0x000fe20007ffe0ff */
[----:B------:R-:W-:Y:S01]  /*55300*/  ULDC UR4, c[0x0][0x228] ;  /* 0x00008a0000047ab9 */ /* 0x000fe20000000800 */
[----:B------:R-:W-:Y:S01]  /*55310*/  ULDC UR6, c[0x0][0x228] ;  /* 0x00008a0000067ab9 */ /* 0x000fe20000000800 */
[----:B--2---:R-:W-:Y:S01]  /*55320*/  IMAD.WIDE R6, R21, 0x4, R148 ;  /* 0x0000000415067825 */ /* 0x004fe200078e0294 */
[----:B------:R1:W-:Y:S01]  /*55330*/  @P0 STG.E desc[UR8][R4.64], R181 ;  /* 0x000000b504000986 */ /* 0x0003e2000c101908 */
[----:B------:R-:W-:Y:S01]  /*55340*/  ISETP.LT.AND P1, PT, R9, UR4, !P1 ;  /* 0x0000000409007c0c */ /* 0x000fe2000cf21270 */
[----:B------:R-:W-:Y:S01]  /*55350*/  ULDC UR4, c[0x0][0x228] ;  /* 0x00008a0000047ab9 */ /* 0x000fe20000000800 */
[C---:B---3--:R-:W-:Y:S01]  /*55360*/  IMAD.WIDE R12, R19.reuse, 0x4, R210 ;  /* 0x00000004130c7825 */ /* 0x048fe200078e02d2 */
[----:B------:R-:W-:Y:S01]  /*55370*/  ISETP.GE.AND P0, PT, R0, UR5, PT ;  /* 0x0000000500007c0c */ /* 0x000fe2000bf06270 */
[----:B------:R-:W-:Y:S01]  /*55380*/  ULDC UR10, c[0x0][0x228] ;  /* 0x00008a00000a7ab9 */ /* 0x000fe20000000800 */
[----:B------:R-:W-:Y:S01]  /*55390*/  ULDC UR12, c[0x0][0x228] ;  /* 0x00008a00000c7ab9 */ /* 0x000fe20000000800 */
[----:B----4-:R-:W-:Y:S01]  /*553a0*/  IMAD.WIDE R14, R19, 0x4, R208 ;  /* 0x00000004130e7825 */ /* 0x010fe200078e02d0 */
[----:B------:R-:W-:Y:S01]  /*553b0*/  @P2 STG.E desc[UR8][R6.64], R193 ;  /* 0x000000c106002986 */ /* 0x000fe2000c101908 */
[----:B------:R-:W-:-:S02]  /*553c0*/  ULDC UR5, c[0x0][0x228] ;  /* 0x00008a0000057ab9 */ /* 0x000fc40000000800 */
[----:B------:R-:W-:Y:S01]  /*553d0*/  IMAD.WIDE R16, R19, 0x4, R150 ;  /* 0x0000000413107825 */ /* 0x000fe200078e0296 */
[----:B------:R-:W-:Y:S01]  /*553e0*/  @P4 STG.E desc[UR8][R12.64], R177 ;  /* 0x000000b10c004986 */ /* 0x000fe2000c101908 */
[----:B------:R-:W-:Y:S01]  /*553f0*/  ISETP.LT.AND P2, PT, R8, UR4, !P3 ;  /* 0x0000000408007c0c */ /* 0x000fe2000df41270 */
[----:B------:R-:W-:Y:S01]  /*55400*/  ULDC UR4, c[0x0][0x228] ;  /* 0x00008a0000047ab9 */ /* 0x000fe20000000800 */
[----:B------:R-:W-:Y:S01]  /*55410*/  ISETP.LT.AND P4, PT, R11, UR5, !P3 ;  /* 0x000000050b007c0c */ /* 0x000fe2000df81270 */
[----:B------:R-:W-:Y:S01]  /*55420*/  @P5 STG.E desc[UR8][R14.64], R205 ;  /* 0x000000cd0e005986 */ /* 0x000fe2000c101908 */
[----:B------:R-:W-:Y:S01]  /*55430*/  ISETP.LT.AND P5, PT, R10, UR6, !P3 ;  /* 0x000000060a007c0c */ /* 0x000fe2000dfa1270 */
[----:B-1----:R-:W-:Y:S01]  /*55440*/  IMAD.WIDE R4, R19, 0x4, R148 ;  /* 0x0000000413047825 */ /* 0x002fe200078e0294 */
[----:B------:R-:W-:Y:S01]  /*55450*/  ISETP.LT.AND P3, PT, R9, UR10, !P3 ;  /* 0x0000000a09007c0c */ /* 0x000fe2000df61270 */
[----:B------:R1:W-:Y:S01]  /*55460*/  @P6 STG.E desc[UR8][R16.64], R197 ;  /* 0x000000c510006986 */ /* 0x0003e2000c101908 */
[----:B------:R-:W-:Y:S01]  /*55470*/  ISETP.LT.AND P6, PT, R8, UR12, !P0 ;  /* 0x0000000c08007c0c */ /* 0x000fe2000c7c1270 */
[----:B------:R-:W-:Y:S01]  /*55480*/  VIADD R0, R3, 0x76 ;  /* 0x0000007603007836 */ /* 0x000fe20000000000 */
[----:B------:R-:W-:Y:S01]  /*55490*/  ULDC UR5, c[0x0][0x228] ;  /* 0x00008a0000057ab9 */ /* 0x000fe20000000800 */
[----:B------:R2:W-:Y:S01]  /*554a0*/  @P1 STG.E desc[UR8][R4.64], R201 ;  /* 0x000000c904001986 */ /* 0x0005e2000c101908 */
[----:B------:R-:W-:Y:S01]  /*554b0*/  ULDC UR6, c[0x0][0x228] ;  /* 0x00008a0000067ab9 */ /* 0x000fe20000000800 */
[----:B------:R-:W-:Y:S01]  /*554c0*/  ULDC UR10, c[0x0][0x228] ;  /* 0x00008a00000a7ab9 */ /* 0x000fe20000000800 */
[----:B-1----:R-:W-:-:S04]  /*554d0*/  VIADD R17, R19, UR28 ;  /* 0x0000001c13117c36 */ /* 0x002fc80008000000 */
[C---:B------:R-:W-:Y:S01]  /*554e0*/  IMAD.WIDE R6, R17.reuse, 0x4, R210 ;  /* 0x0000000411067825 */ /* 0x040fe200078e02d2 */
[----:B------:R-:W-:-:S03]  /*554f0*/  IADD3 R21, R17, UR28, RZ ;  /* 0x0000001c11157c10 */ /* 0x000fc6000fffe0ff */
[C---:B------:R-:W-:Y:S01]  /*55500*/  IMAD.WIDE R12, R17.reuse, 0x4, R208 ;  /* 0x00000004110c7825 */ /* 0x040fe200078e02d0 */
[----:B------:R1:W-:Y:S03]  /*55510*/  @P2 STG.E desc[UR8][R6.64], R142 ;  /* 0x0000008e06002986 */ /* 0x0003e6000c101908 */
[C---:B------:R-:W-:Y:S01]  /*55520*/  IMAD.WIDE R14, R17.reuse, 0x4, R150 ;  /* 0x00000004110e7825 */ /* 0x040fe200078e0296 */
[----:B------:R-:W-:Y:S03]  /*55530*/  @P4 STG.E desc[UR8][R12.64], R78 ;  /* 0x0000004e0c004986 */ /* 0x000fe6000c101908 */
[----:B------:R-:W-:Y:S01]  /*55540*/  IMAD.WIDE R16, R17, 0x4, R148 ;  /* 0x0000000411107825 */ /* 0x000fe200078e0294 */
[----:B------:R-:W-:Y:S04]  /*55550*/  @P5 STG.E desc[UR8][R14.64], R182 ;  /* 0x000000b60e005986 */ /* 0x000fe8000c101908 */
[----:B------:R-:W-:Y:S01]  /*55560*/  @P3 STG.E desc[UR8][R16.64], R194 ;  /* 0x000000c210003986 */ /* 0x000fe2000c101908 */
[----:B------:R-:W-:Y:S01]  /*55570*/  ISETP.LT.AND P3, PT, R11, UR4, !P0 ;  /* 0x000000040b007c0c */ /* 0x000fe2000c761270 */
[----:B------:R-:W-:Y:S01]  /*55580*/  IMAD.WIDE R18, R21, 0x4, R210 ;  /* 0x0000000415127825 */ /* 0x000fe200078e02d2 */
[----:B------:R-:W-:Y:S01]  /*55590*/  ISETP.GE.AND P1, PT, R0, UR15, PT ;  /* 0x0000000f00007c0c */ /* 0x000fe2000bf26270 */
[----:B------:R-:W-:Y:S01]  /*555a0*/  ULDC UR4, c[0x0][0x228] ;  /* 0x00008a0000047ab9 */ /* 0x000fe20000000800 */
[----:B------:R-:W-:Y:S01]  /*555b0*/  ISETP.LT.AND P4, PT, R10, UR5, !P0 ;  /* 0x000000050a007c0c */ /* 0x000fe2000c781270 */
[----:B------:R-:W-:Y:S01]  /*555c0*/  ULDC UR5, c[0x0][0x228] ;  /* 0x00008a0000057ab9 */ /* 0x000fe20000000800 */
[----:B------:R-:W-:Y:S01]  /*555d0*/  ISETP.LT.AND P2, PT, R9, UR4, !P0 ;  /* 0x0000000409007c0c */ /* 0x000fe2000c741270 */
[----:B--2---:R-:W-:Y:S01]  /*555e0*/  IMAD.WIDE R4, R21, 0x4, R208 ;  /* 0x0000000415047825 */ /* 0x004fe200078e02d0 */
[----:B------:R2:W-:Y:S01]  /*555f0*/  @P6 STG.E desc[UR8][R18.64], R178 ;  /* 0x000000b212006986 */ /* 0x0005e2000c101908 */
[----:B------:R-:W-:Y:S01]  /*55600*/  ULDC UR4, c[0x0][0x228] ;  /* 0x00008a0000047ab9 */ /* 0x000fe20000000800 */
[----:B------:R-:W-:Y:S01]  /*55610*/  ISETP.LT.AND P6, PT, R8, UR5, !P1 ;  /* 0x0000000508007c0c */ /* 0x000fe2000cfc1270 */
[----:B------:R-:W-:Y:S01]  /*55620*/  VIADD R0, R3, 0x77 ;  /* 0x0000007703007836 */ /* 0x000fe20000000000 */
[----:B------:R-:W-:Y:S01]  /*55630*/  ISETP.LT.AND P5, PT, R11, UR4, !P1 ;  /* 0x000000040b007c0c */ /* 0x000fe2000cfa1270 */
[----:B------:R-:W-:Y:S01]  /*55640*/  ULDC UR4, c[0x0][0x228] ;  /* 0x00008a0000047ab9 */ /* 0x000fe20000000800 */
[----:B------:R3:W-:Y:S01]  /*55650*/  @P3 STG.E desc[UR8][R4.64], R206 ;  /* 0x000000ce04003986 */ /* 0x0007e2000c101908 */
[----:B------:R-:W-:Y:S01]  /*55660*/  ISETP.LT.AND P3, PT, R10, UR4, !P1 ;  /* 0x000000040a007c0c */ /* 0x000fe2000cf61270 */
[----:B------:R-:W-:Y:S01]  /*55670*/  ULDC UR4, c[0x0][0x228] ;  /* 0x00008a0000047ab9 */ /* 0x000fe20000000800 */
[----:B-1----:R-:W-:Y:S01]  /*55680*/  IMAD.WIDE R6, R21, 0x4, R150 ;  /* 0x0000000415067825 */ /* 0x002fe200078e0296 */
[----:B------:R-:W-:Y:S01]  /*55690*/  ISETP.LT.AND P1, PT, R9, UR4, !P1 ;  /* 0x0000000409007c0c */ /* 0x000fe2000cf21270 */
[----:B------:R-:W-:-:S02]  /*556a0*/  ULDC UR5, c[0x0][0x228] ;  /* 0x00008a0000057ab9 */ /* 0x000fc40000000800 */
[C---:B--2---:R-:W-:Y:S02]  /*556b0*/  VIADD R19, R21.reuse, UR28 ;  /* 0x0000001c15137c36 */ /* 0x044fe40008000000 */
[----:B------:R-:W-:Y:S01]  /*556c0*/  IMAD.WIDE R12, R21, 0x4, R148 ;  /* 0x00000004150c7825 */ /* 0x000fe200078e0294 */
[----:B------:R-:W-:Y:S01]  /*556d0*/  ISETP.GE.AND P0, PT, R0, UR13, PT ;  /* 0x0000000d00007c0c */ /* 0x000fe2000bf06270 */
[----:B------:R1:W-:Y:S01]  /*556e0*/  @P4 STG.E desc[UR8][R6.64], R198 ;  /* 0x000000c606004986 */ /* 0x0003e2000c101908 */
[----:B------:R-:W-:Y:S01]  /*556f0*/  ULDC UR4, c[0x0][0x228] ;  /* 0x00008a0000047ab9 */ /* 0x000fe20000000800 */
[----:B------:R-:W-:-:S04]  /*55700*/  IMAD.WIDE R14, R19, 0x4, R210 ;  /* 0x00000004130e7825 */ /* 0x000fc800078e02d2 */
[C---:B------:R-:W-:Y:S01]  /*55710*/  IMAD.WIDE R16, R19.reuse, 0x4, R208 ;  /* 0x0000000413107825 */ /* 0x040fe200078e02d0 */
[----:B------:R2:W-:Y:S01]  /*55720*/  @P2 STG.E desc[UR8][R12.64], R202 ;  /* 0x000000ca0c002986 */ /* 0x0005e2000c101908 */
[----:B------:R-:W-:Y:S01]  /*55730*/  ISETP.LT.AND P2, PT, R8, UR5, !P0 ;  /* 0x0000000508007c0c */ /* 0x000fe2000c741270 */
[----:B------:R-:W-:Y:S01]  /*55740*/  ULDC UR5, c[0x0][0x228] ;  /* 0x00008a0000057ab9 */ /* 0x000fe20000000800 */
[----:B---3--:R-:W-:Y:S01]  /*55750*/  IMAD.WIDE R4, R19, 0x4, R150 ;  /* 0x0000000413047825 */ /* 0x008fe200078e0296 */
[----:B------:R3:W-:Y:S01]  /*55760*/  @P6 STG.E desc[UR8][R14.64], R143 ;  /* 0x0000008f0e006986 */ /* 0x0007e2000c101908 */
[----:B------:R-:W-:Y:S01]  /*55770*/  ISETP.LT.AND P4, PT, R11, UR6, !P0 ;  /* 0x000000060b007c0c */ /* 0x000fe2000c781270 */
[----:B------:R-:W-:Y:S01]  /*55780*/  ULDC UR6, c[0x0][0x228] ;  /* 0x00008a0000067ab9 */ /* 0x000fe20000000800 */
[----:B-1----:R-:W-:Y:S01]  /*55790*/  IMAD.WIDE R6, R19, 0x4, R148 ;  /* 0x0000000413067825 */ /* 0x002fe200078e0294 */
[----:B------:R1:W-:Y:S01]  /*557a0*/  @P5 STG.E desc[UR8][R16.64], R79 ;  /* 0x0000004f10005986 */ /* 0x0003e2000c101908 */
[----:B------:R-:W-:-:S02]  /*557b0*/  ISETP.LT.AND P5, PT, R10, UR10, !P0 ;  /* 0x0000000a0a007c0c */ /* 0x000fc4000c7a1270 */
[----:B------:R-:W-:Y:S01]  /*557c0*/  VIADD R21, R19, UR28 ;  /* 0x0000001c13157c36 */ /* 0x000fe20008000000 */
[----:B------:R-:W-:Y:S01]  /*557d0*/  @P3 STG.E desc[UR8][R4.64], R183 ;  /* 0x000000b704003986 */ /* 0x000fe2000c101908 */
[----:B------:R-:W-:Y:S02]  /*557e0*/  IADD3 R0, R3, 0x78, RZ ;  /* 0x0000007803007810 */ /* 0x000fe40007ffe0ff */
[C---:B--2---:R-:W-:Y:S01]  /*557f0*/  IMAD.WIDE R12, R21.reuse, 0x4, R210 ;  /* 0x00000004150c7825 */ /* 0x044fe200078e02d2 */
[----:B------:R-:W-:Y:S01]  /*55800*/  @P1 STG.E desc[UR8][R6.64], R195 ;  /* 0x000000c306001986 */ /* 0x000fe2000c101908 */
[----:B------:R-:W-:Y:S02]  /*55810*/  ISETP.GE.AND P6, PT, R0, UR11, PT ;  /* 0x0000000b00007c0c */ /* 0x000fe4000bfc6270 */
[C---:B---3--:R-:W-:Y:S01]  /*55820*/  IMAD.WIDE R14, R21.reuse, 0x4, R208 ;  /* 0x00000004150e7825 */ /* 0x048fe200078e02d0 */
[----:B------:R-:W2:Y:S03]  /*55830*/  LDS.128 R4, [R252] ;  /* 0x00000000fc047984 */ /* 0x000ea60000000c00 */
[----:B-1----:R-:W-:Y:S01]  /*55840*/  IMAD.WIDE R16, R21, 0x4, R150 ;  /* 0x0000000415107825 */ /* 0x002fe200078e0296 */
[----:B------:R1:W-:Y:S01]  /*55850*/  @P2 STG.E desc[UR8][R12.64], R179 ;  /* 0x000000b30c002986 */ /* 0x0003e2000c101908 */
[----:B------:R-:W-:Y:S01]  /*55860*/  ISETP.LT.AND P1, PT, R9, UR4, !P0 ;  /* 0x0000000409007c0c */ /* 0x000fe2000c721270 */
[----:B------:R-:W-:-:S02]  /*55870*/  ULDC UR4, c[0x0][0x228] ;  /* 0x00008a0000047ab9 */ /* 0x000fc40000000800 */
[----:B------:R3:W-:Y:S01]  /*55880*/  @P4 STG.E desc[UR8][R14.64], R207 ;  /* 0x000000cf0e004986 */ /* 0x0007e2000c101908 */
[----:B------:R-:W-:Y:S02]  /*55890*/  ISETP.LT.AND P4, PT, R8, UR5, !P6 ;  /* 0x0000000508007c0c */ /* 0x000fe4000f781270 */
[----:B------:R-:W-:Y:S01]  /*558a0*/  IADD3 R23, R21, UR28, RZ ;  /* 0x0000001c15177c10 */ /* 0x000fe2000fffe0ff */
[----:B------:R4:W-:Y:S01]  /*558b0*/  @P5 STG.E desc[UR8][R16.64], R199 ;  /* 0x000000c710005986 */ /* 0x0009e2000c101908 */
[----:B------:R-:W-:Y:S01]  /*558c0*/  ISETP.LT.AND P5, PT, R11, UR6, !P6 ;  /* 0x000000060b007c0c */ /* 0x000fe2000f7a1270 */
[----:B------:R-:W-:Y:S01]  /*558d0*/  VIADD R0, R3, 0x79 ;  /* 0x0000007903007836 */ /* 0x000fe20000000000 */
[----:B------:R-:W-:Y:S01]  /*558e0*/  ISETP.LT.AND P0, PT, R10, UR4, !P6 ;  /* 0x000000040a007c0c */ /* 0x000fe2000f701270 */
[----:B-1----:R-:W-:Y:S01]  /*558f0*/  IMAD.WIDE R12, R21, 0x4, R148 ;  /* 0x00000004150c7825 */ /* 0x002fe200078e0294 */
[----:B------:R-:W-:Y:S01]  /*55900*/  ULDC UR4, c[0x0][0x228] ;  /* 0x00008a0000047ab9 */ /* 0x000fe20000000800 */
[----:B------:R-:W-:-:S02]  /*55910*/  ULDC UR5, c[0x0][0x228] ;  /* 0x00008a0000057ab9 */ /* 0x000fc40000000800 */
[----:B---3--:R-:W-:Y:S01]  /*55920*/  IMAD.WIDE R14, R23, 0x4, R210 ;  /* 0x00000004170e7825 */ /* 0x008fe200078e02d2 */
[----:B------:R-:W-:-:S03]  /*55930*/  ISETP.GE.AND P3, PT, R0, UR7, PT ;  /* 0x0000000700007c0c */ /* 0x000fc6000bf66270 */
[C---:B----4-:R-:W-:Y:S01]  /*55940*/  IMAD.WIDE R16, R23.reuse, 0x4, R208 ;  /* 0x0000000417107825 */ /* 0x050fe200078e02d0 */
[----:B------:R1:W-:Y:S03]  /*55950*/  @P1 STG.E desc[UR8][R12.64], R203 ;  /* 0x000000cb0c001986 */ /* 0x0003e6000c101908 */
[----:B------:R-:W-:Y:S01]  /*55960*/  IMAD.WIDE R18, R23, 0x4, R150 ;  /* 0x0000000417127825 */ /* 0x000fe200078e0296 */
[----:B------:R3:W-:Y:S01]  /*55970*/  @P4 STG.E desc[UR8][R14.64], R188 ;  /* 0x000000bc0e004986 */ /* 0x0007e2000c101908 */
[----:B------:R-:W-:Y:S01]  /*55980*/  ISETP.LT.AND P6, PT, R9, UR4, !P6 ;  /* 0x0000000409007c0c */ /* 0x000fe2000f7c1270 */
[----:B------:R-:W-:Y:S01]  /*55990*/  ULDC UR4, c[0x0][0x228] ;  /* 0x00008a0000047ab9 */ /* 0x000fe20000000800 */
[----:B------:R-:W-:Y:S01]  /*559a0*/  ULDC UR6, c[0x0][0x228] ;  /* 0x00008a0000067ab9 */ /* 0x000fe20000000800 */
[----:B------:R4:W-:Y:S01]  /*559b0*/  @P5 STG.E desc[UR8][R16.64], R144 ;  /* 0x0000009010005986 */ /* 0x0009e2000c101908 */
[----:B------:R-:W-:-:S02]  /*559c0*/  ISETP.LT.AND P4, PT, R11, UR4, !P3 ;  /* 0x000000040b007c0c */ /* 0x000fc4000df81270 */
[----:B------:R-:W-:Y:S01]  /*559d0*/  IADD3 R21, R23, UR28, RZ ;  /* 0x0000001c17157c10 */ /* 0x000fe2000fffe0ff */
[----:B------:R2:W-:Y:S01]  /*559e0*/  @P0 STG.E desc[UR8][R18.64], R216 ;  /* 0x000000d812000986 */ /* 0x0005e2000c101908 */
[----:B------:R-:W-:Y:S01]  /*559f0*/  ISETP.LT.AND P0, PT, R8, UR5, !P3 ;  /* 0x0000000508007c0c */ /* 0x000fe2000df01270 */
[----:B------:R-:W-:Y:S01]  /*55a00*/  ULDC UR5, c[0x0][0x228] ;  /* 0x00008a0000057ab9 */ /* 0x000fe20000000800 */
[----:B------:R-:W-:Y:S01]  /*55a10*/  VIADD R0, R3, 0x7a ;  /* 0x0000007a03007836 */ /* 0x000fe20000000000 */
[----:B------:R-:W-:Y:S01]  /*55a20*/  ISETP.LT.AND P5, PT, R10, UR5, !P3 ;  /* 0x000000050a007c0c */ /* 0x000fe2000dfa1270 */
[----:B-1----:R-:W-:Y:S01]  /*55a30*/  IMAD.WIDE R12, R23, 0x4, R148 ;  /* 0x00000004170c7825 */ /* 0x002fe200078e0294 */
[----:B------:R-:W-:Y:S01]  /*55a40*/  ISETP.LT.AND P3, PT, R9, UR6, !P3 ;  /* 0x0000000609007c0c */ /* 0x000fe2000df61270 */
[----:B------:R-:W-:Y:S01]  /*55a50*/  ULDC UR4, c[0x0][0x228] ;  /* 0x00008a0000047ab9 */ /* 0x000fe20000000800 */
[----:B------:R-:W-:Y:S01]  /*55a60*/  ULDC UR7, c[0x0][0x228] ;  /* 0x00008a0000077ab9 */ /* 0x000fe20000000800 */
[----:B---3--:R-:W-:Y:S01]  /*55a70*/  IMAD.WIDE R14, R21, 0x4, R210 ;  /* 0x00000004150e7825 */ /* 0x008fe200078e02d2 */
[----:B------:R-:W-:-:S03]  /*55a80*/  ISETP.GE.AND P2, PT, R0, UR23, PT ;  /* 0x0000001700007c0c */ /* 0x000fc6000bf46270 */
[C---:B----4-:R-:W-:Y:S01]  /*55a90*/  IMAD.WIDE R16, R21.reuse, 0x4, R208 ;  /* 0x0000000415107825 */ /* 0x050fe200078e02d0 */
[----:B------:R1:W-:Y:S01]  /*55aa0*/  @P6 STG.E desc[UR8][R12.64], R80 ;  /* 0x000000500c006986 */ /* 0x0003e2000c101908 */
[----:B------:R-:W-:Y:S01]  /*55ab0*/  ULDC UR5, c[0x0][0x228] ;  /* 0x00008a0000057ab9 */ /* 0x000fe20000000800 */
[----:B------:R-:W-:Y:S01]  /*55ac0*/  ULDC UR6, c[0x0][0x228] ;  /* 0x00008a0000067ab9 */ /* 0x000fe20000000800 */
[C---:B------:R-:W-:Y:S02]  /*55ad0*/  VIADD R25, R21.reuse, UR28 ;  /* 0x0000001c15197c36 */ /* 0x040fe40008000000 */
[C---:B--2---:R-:W-:Y:S01]  /*55ae0*/  IMAD.WIDE R18, R21.reuse, 0x4, R150 ;  /* 0x0000000415127825 */ /* 0x044fe200078e0296 */
[----:B------:R2:W-:Y:S03]  /*55af0*/  @P0 STG.E desc[UR8][R14.64], R224 ;  /* 0x000000e00e000986 */ /* 0x0005e6000c101908 */
[----:B------:R-:W-:Y:S01]  /*55b00*/  IMAD.WIDE R20, R21, 0x4, R148 ;  /* 0x0000000415147825 */ /* 0x000fe200078e0294 */
[----:B------:R3:W-:Y:S01]  /*55b10*/  @P4 STG.E desc[UR8][R16.64], R212 ;  /* 0x000000d410004986 */ /* 0x0007e2000c101908 */
[----:B------:R-:W-:Y:S01]  /*55b20*/  ISETP.LT.AND P4, PT, R11, UR4, !P2 ;  /* 0x000000040b007c0c */ /* 0x000fe2000d781270 */
[----:B------:R-:W-:-:S02]  /*55b30*/  ULDC UR4, c[0x0][0x228] ;  /* 0x00008a0000047ab9 */ /* 0x000fc40000000800 */
[----:B------:R-:W-:Y:S01]  /*55b40*/  @P5 STG.E desc[UR8][R18.64], R84 ;  /* 0x0000005412005986 */ /* 0x000fe2000c101908 */
[----:B------:R-:W-:-:S03]  /*55b50*/  ISETP.LT.AND P6, PT, R8, UR7, !P2 ;  /* 0x0000000708007c0c */ /* 0x000fc6000d7c1270 */
[----:B------:R-:W-:Y:S01]  /*55b60*/  @P3 STG.E desc[UR8][R20.64], R4 ;  /* 0x0000000414003986 */ /* 0x000fe2000c101908 */
[----:B------:R-:W-:Y:S01]  /*55b70*/  ISETP.LT.AND P3, PT, R10, UR4, !P2 ;  /* 0x000000040a007c0c */ /* 0x000fe2000d761270 */
[----:B------:R-:W-:Y:S02]  /*55b80*/  ULDC UR4, c[0x0][0x228] ;  /* 0x00008a0000047ab9 */ /* 0x000fe40000000800 */
[----:B------:R-:W-:Y:S01]  /*55b90*/  ISETP.LT.AND P2, PT, R9, UR4, !P2 ;  /* 0x0000000409007c0c */ /* 0x000fe2000d741270 */
[----:B------:R-:W-:Y:S01]  /*55ba0*/  VIADD R2, R3, 0x7b ;  /* 0x0000007b03027836 */ /* 0x000fe20000000000 */
[----:B------:R-:W-:Y:S01]  /*55bb0*/  ULDC UR4, c[0x0][0x228] ;  /* 0x00008a0000047ab9 */ /* 0x000fe20000000800 */
[----:B------:R-:W-:-:S04]  /*55bc0*/  IMAD.WIDE R22, R25, 0x4, R210 ;  /* 0x0000000419167825 */ /* 0x000fc800078e02d2 */
[----:B-1----:R-:W-:Y:S01]  /*55bd0*/  IMAD.WIDE R12, R25, 0x4, R208 ;  /* 0x00000004190c7825 */ /* 0x002fe200078e02d0 */
[----:B------:R-:W-:-:S03]  /*55be0*/  ISETP.GE.AND P1, PT, R2, UR21, PT ;  /* 0x0000001502007c0c */ /* 0x000fc6000bf26270 */
[C---:B--2---:R-:W-:Y:S01]  /*55bf0*/  IMAD.WIDE R14, R25.reuse, 0x4, R150 ;  /* 0x00000004190e7825 */ /* 0x044fe200078e0296 */
[----:B------:R1:W-:Y:S03]  /*55c00*/  @P6 STG.E desc[UR8][R22.64], R189 ;  /* 0x000000bd16006986 */ /* 0x0003e6000c101908 */
[----:B---3--:R-:W-:Y:S01]  /*55c10*/  IMAD.WIDE R16, R25, 0x4, R148 ;  /* 0x0000000419107825 */ /* 0x008fe200078e0294 */
[----:B------:R2:W-:Y:S01]  /*55c20*/  @P4 STG.E desc[UR8][R12.64], R145 ;  /* 0x000000910c004986 */ /* 0x0005e2000c101908 */
[----:B------:R-:W-:Y:S01]  /*55c30*/  ISETP.LT.AND P5, PT, R8, UR5, !P1 ;  /* 0x0000000508007c0c */ /* 0x000fe2000cfa1270 */
[----:B------:R-:W-:Y:S01]  /*55c40*/  ULDC UR5, c[0x0][0x228] ;  /* 0x00008a0000057ab9 */ /* 0x000fe20000000800 */
[----:B------:R-:W-:Y:S01]  /*55c50*/  ISETP.LT.AND P6, PT, R11, UR6, !P1 ;  /* 0x000000060b007c0c */ /* 0x000fe2000cfc1270 */
[----:B------:R3:W-:Y:S01]  /*55c60*/  @P3 STG.E desc[UR8][R14.64], R217 ;  /* 0x000000d90e003986 */ /* 0x0007e2000c101908 */
[----:B------:R-:W-:Y:S01]  /*55c70*/  VIADD R0, R3, 0x7c ;  /* 0x0000007c03007836 */ /* 0x000fe20000000000 */
[----:B------:R-:W-:-:S02]  /*55c80*/  ULDC UR6, c[0x0][0x228] ;  /* 0x00008a0000067ab9 */ /* 0x000fc40000000800 */
[----:B------:R4:W-:Y:S01]  /*55c90*/  @P2 STG.E desc[UR8][R16.64], R81 ;  /* 0x0000005110002986 */ /* 0x0009e2000c101908 */
[----:B------:R-:W-:Y:S01]  /*55ca0*/  ISETP.LT.AND P2, PT, R10, UR4, !P1 ;  /* 0x000000040a007c0c */ /* 0x000fe2000cf41270 */
[----:B-1----:R-:W-:Y:S01]  /*55cb0*/  VIADD R23, R25, UR28 ;  /* 0x0000001c19177c36 */ /* 0x002fe20008000000 */
[----:B------:R-:W-:Y:S01]  /*55cc0*/  ISETP.GE.AND P0, PT, R0, UR19, PT ;  /* 0x0000001300007c0c */ /* 0x000fe2000bf06270 */
[----:B------:R-:W-:Y:S02]  /*55cd0*/  ULDC UR4, c[0x0][0x228] ;  /* 0x00008a0000047ab9 */ /* 0x000fe40000000800 */
[----:B------:R-:W-:-:S04]  /*55ce0*/  IMAD.WIDE R18, R23, 0x4, R210 ;  /* 0x0000000417127825 */ /* 0x000fc800078e02d2 */
[----:B------:R-:W-:Y:S01]  /*55cf0*/  IMAD.WIDE R20, R23, 0x4, R208 ;  /* 0x0000000417147825 */ /* 0x000fe200078e02d0 */
[----:B------:R-:W-:-:S03]  /*55d00*/  IADD3 R0, R3, 0x7d, RZ ;  /* 0x0000007d03007810 */ /* 0x000fc60007ffe0ff */
[----:B--2---:R-:W-:Y:S01]  /*55d10*/  IMAD.WIDE R12, R23, 0x4, R150 ;  /* 0x00000004170c7825 */ /* 0x004fe200078e0296 */
[----:B------:R1:W-:Y:S01]  /*55d20*/  @P5 STG.E desc[UR8][R18.64], R225 ;  /* 0x000000e112005986 */ /* 0x0003e2000c101908 */
[----:B------:R-:W-:Y:S01]  /*55d30*/  ISETP.LT.AND P3, PT, R9, UR4, !P1 ;  /* 0x0000000409007c0c */ /* 0x000fe2000cf61270 */
[----:B------:R-:W-:Y:S01]  /*55d40*/  ULDC UR4, c[0x0][0x228] ;  /* 0x00008a0000047ab9 */ /* 0x000fe20000000800 */
[----:B------:R-:W-:Y:S01]  /*55d50*/  ISETP.LT.AND P5, PT, R8, UR5, !P0 ;  /* 0x0000000508007c0c */ /* 0x000fe2000c7a1270 */
[----:B------:R-:W-:Y:S01]  /*55d60*/  @P6 STG.E desc[UR8][R20.64], R213 ;  /* 0x000000d514006986 */ /* 0x000fe2000c101908 */
[----:B------:R-:W-:-:S03]  /*55d70*/  ISETP.LT.AND P6, PT, R11, UR6, !P0 ;  /* 0x000000060b007c0c */ /* 0x000fc6000c7c1270 */
[----:B------:R2:W-:Y:S01]  /*55d80*/  @P2 STG.E desc[UR8][R12.64], R85 ;  /* 0x000000550c002986 */ /* 0x0005e2000c101908 */
[----:B------:R-:W-:Y:S01]  /*55d90*/  ISETP.LT.AND P2, PT, R10, UR4, !P0 ;  /* 0x000000040a007c0c */ /* 0x000fe2000c741270 */
[----:B------:R-:W-:Y:S01]  /*55da0*/  ULDC UR4, c[0x0][0x228] ;  /* 0x00008a0000047ab9 */ /* 0x000fe20000000800 */
[----:B------:R-:W-:Y:S01]  /*55db0*/  ISETP.GE.AND P4, PT, R0, UR17, PT ;  /* 0x0000001100007c0c */ /* 0x000fe2000bf86270 */
[----:B------:R-:W-:Y:S01]  /*55dc0*/  VIADD R0, R3, 0x7e ;  /* 0x0000007e03007836 */ /* 0x000fe20000000000 */
[----:B------:R-:W-:Y:S02]  /*55dd0*/  IADD3 R25, R23, UR28, RZ ;  /* 0x0000001c17197c10 */ /* 0x000fe4000fffe0ff */
[----:B------:R-:W-:Y:S01]  /*55de0*/  ISETP.LT.AND P0, PT, R9, UR4, !P0 ;  /* 0x0000000409007c0c */ /* 0x000fe2000c701270 */
[----:B---3--:R-:W-:Y:S01]  /*55df0*/  IMAD.WIDE R14, R23, 0x4, R148 ;  /* 0x00000004170e7825 */ /* 0x008fe200078e0294 */
[----:B------:R-:W-:-:S03]  /*55e00*/  ISETP.GE.AND P1, PT, R0, UR27, PT ;  /* 0x0000001b00007c0c */ /* 0x000fc6000bf26270 */
[C---:B----4-:R-:W-:Y:S01]  /*55e10*/  IMAD.WIDE R16, R25.reuse, 0x4, R210 ;  /* 0x0000000419107825 */ /* 0x050fe200078e02d2 */
[----:B------:R3:W-:Y:S03]  /*55e20*/  @P3 STG.E desc[UR8][R14.64], R5 ;  /* 0x000000050e003986 */ /* 0x0007e6000c101908 */
[----:B-1----:R-:W-:-:S04]  /*55e30*/  IMAD.WIDE R18, R25, 0x4, R208 ;  /* 0x0000000419127825 */ /* 0x002fc800078e02d0 */
[----:B------:R-:W-:Y:S02]  /*55e40*/  VIADD R0, R3, 0x7f ;  /* 0x0000007f03007836 */ /* 0x000fe40000000000 */
[C---:B------:R-:W-:Y:S01]  /*55e50*/  IMAD.WIDE R2, R25.reuse, 0x4, R150 ;  /* 0x0000000419027825 */ /* 0x040fe200078e0296 */
[----:B------:R1:W-:Y:S01]  /*55e60*/  @P5 STG.E desc[UR8][R16.64], R190 ;  /* 0x000000be10005986 */ /* 0x0003e2000c101908 */
[----:B------:R-:W-:Y:S02]  /*55e70*/  ISETP.LT.AND P5, PT, R8, UR4, !P4 ;  /* 0x0000000408007c0c */ /* 0x000fe4000e7a1270 */
[----:B--2---:R-:W-:Y:S01]  /*55e80*/  IMAD.WIDE R12, R25, 0x4, R148 ;  /* 0x00000004190c7825 */ /* 0x004fe200078e0294 */
[----:B------:R-:W-:Y:S01]  /*55e90*/  @P6 STG.E desc[UR8][R18.64], R146 ;  /* 0x0000009212006986 */ /* 0x000fe2000c101908 */
[----:B------:R-:W-:Y:S02]  /*55ea0*/  ISETP.LT.AND P6, PT, R11, UR4, !P4 ;  /* 0x000000040b007c0c */ /* 0x000fe4000e7c1270 */
[----:B------:R-:W-:Y:S01]  /*55eb0*/  VIADD R21, R25, UR28 ;  /* 0x0000001c19157c36 */ /* 0x000fe20008000000 */
[----:B------:R2:W-:Y:S01]  /*55ec0*/  @P2 STG.E desc[UR8][R2.64], R218 ;  /* 0x000000da02002986 */ /* 0x0005e2000c101908 */
[----:B------:R-:W-:-:S02]  /*55ed0*/  ISETP.LT.AND P2, PT, R10, UR4, !P4 ;  /* 0x000000040a007c0c */ /* 0x000fc4000e741270 */
[----:B------:R-:W-:Y:S01]  /*55ee0*/  ISETP.LT.AND P4, PT, R9, UR4, !P4 ;  /* 0x0000000409007c0c */ /* 0x000fe2000e781270 */
[----:B------:R4:W-:Y:S01]  /*55ef0*/  @P0 STG.E desc[UR8][R12.64], R82 ;  /* 0x000000520c000986 */ /* 0x0009e2000c101908 */
[----:B------:R-:W-:Y:S01]  /*55f00*/  ISETP.LT.AND P0, PT, R8, UR4, !P1 ;  /* 0x0000000408007c0c */ /* 0x000fe2000cf01270 */
[C---:B---3--:R-:W-:Y:S01]  /*55f10*/  IMAD.WIDE R4, R21.reuse, 0x4, R210 ;  /* 0x0000000415047825 */ /* 0x048fe200078e02d2 */
[----:B------:R-:W-:-:S03]  /*55f20*/  IADD3 R23, R21, UR28, RZ ;  /* 0x0000001c15177c10 */ /* 0x000fc6000fffe0ff */
[C---:B------:R-:W-:Y:S01]  /*55f30*/  IMAD.WIDE R14, R21.reuse, 0x4, R208 ;  /* 0x00000004150e7825 */ /* 0x040fe200078e02d0 */
[----:B------:R3:W-:Y:S03]  /*55f40*/  @P5 STG.E desc[UR8][R4.64], R226 ;  /* 0x000000e204005986 */ /* 0x0007e6000c101908 */
[C---:B-1----:R-:W-:Y:S01]  /*55f50*/  IMAD.WIDE R16, R21.reuse, 0x4, R150 ;  /* 0x0000000415107825 */ /* 0x042fe200078e0296 */
[----:B------:R1:W-:Y:S03]  /*55f60*/  @P6 STG.E desc[UR8][R14.64], R214 ;  /* 0x000000d60e006986 */ /* 0x0003e6000c101908 */
[----:B--2---:R-:W-:Y:S01]  /*55f70*/  IMAD.WIDE R2, R21, 0x4, R148 ;  /* 0x0000000415027825 */ /* 0x004fe200078e0294 */
[----:B------:R1:W-:Y:S03]  /*55f80*/  @P2 STG.E desc[UR8][R16.64], R86 ;  /* 0x0000005610002986 */ /* 0x0003e6000c101908 */
[----:B------:R-:W-:Y:S01]  /*55f90*/  IMAD.WIDE R18, R23, 0x4, R210 ;  /* 0x0000000417127825 */ /* 0x000fe200078e02d2 */
[----:B------:R-:W-:Y:S01]  /*55fa0*/  ISETP.GE.AND P3, PT, R0, UR25, PT ;  /* 0x0000001900007c0c */ /* 0x000fe2000bf66270 */
[----:B------:R1:W-:Y:S01]  /*55fb0*/  @P4 STG.E desc[UR8][R2.64], R6 ;  /* 0x0000000602004986 */ /* 0x0003e2000c101908 */
[----:B------:R-:W-:-:S03]  /*55fc0*/  ISETP.LT.AND P2, PT, R11, UR4, !P1 ;  /* 0x000000040b007c0c */ /* 0x000fc6000cf41270 */
[----:B------:R1:W-:Y:S01]  /*55fd0*/  @P0 STG.E desc[UR8][R18.64], R191 ;  /* 0x000000bf12000986 */ /* 0x0003e2000c101908 */
[----:B------:R-:W-:Y:S02]  /*55fe0*/  ISETP.LT.AND P0, PT, R10, UR4, !P1 ;  /* 0x000000040a007c0c */ /* 0x000fe4000cf01270 */
[----:B------:R-:W-:Y:S02]  /*55ff0*/  ISETP.LT.AND P1, PT, R9, UR4, !P1 ;  /* 0x0000000409007c0c */ /* 0x000fe4000cf21270 */
[----:B------:R-:W-:Y:S02]  /*56000*/  ISETP.LT.AND P5, PT, R8, UR4, !P3 ;  /* 0x0000000408007c0c */ /* 0x000fe4000dfa1270 */
[----:B------:R-:W-:Y:S02]  /*56010*/  ISETP.LT.AND P6, PT, R11, UR4, !P3 ;  /* 0x000000040b007c0c */ /* 0x000fe4000dfc1270 */
[----:B------:R-:W-:Y:S01]  /*56020*/  ISETP.LT.AND P4, PT, R10, UR4, !P3 ;  /* 0x000000040a007c0c */ /* 0x000fe2000df81270 */
[----:B----4-:R-:W-:Y:S01]  /*56030*/  VIADD R13, R23, UR28 ;  /* 0x0000001c170d7c36 */ /* 0x010fe20008000000 */
[----:B------:R-:W-:Y:S01]  /*56040*/  ISETP.LT.AND P3, PT, R9, UR4, !P3 ;  /* 0x0000000409007c0c */ /* 0x000fe2000df61270 */
[----:B---3--:R-:W-:-:S04]  /*56050*/  IMAD.WIDE R4, R23, 0x4, R208 ;  /* 0x0000000417047825 */ /* 0x008fc800078e02d0 */
[C---:B------:R-:W-:Y:S01]  /*56060*/  IMAD.WIDE R8, R23.reuse, 0x4, R150 ;  /* 0x0000000417087825 */ /* 0x040fe200078e0296 */
[----:B------:R1:W-:Y:S03]  /*56070*/  @P2 STG.E desc[UR8][R4.64], R147 ;  /* 0x0000009304002986 */ /* 0x0003e6000c101908 */
[----:B------:R-:W-:Y:S01]  /*56080*/  IMAD.WIDE R10, R23, 0x4, R148 ;  /* 0x00000004170a7825 */ /* 0x000fe200078e0294 */
[----:B------:R1:W-:Y:S03]  /*56090*/  @P0 STG.E desc[UR8][R8.64], R219 ;  /* 0x000000db08000986 */ /* 0x0003e6000c101908 */
[C---:B------:R-:W-:Y:S01]  /*560a0*/  IMAD.WIDE R210, R13.reuse, 0x4, R210 ;  /* 0x000000040dd27825 */ /* 0x040fe200078e02d2 */
[----:B------:R1:W-:Y:S03]  /*560b0*/  @P1 STG.E desc[UR8][R10.64], R83 ;  /* 0x000000530a001986 */ /* 0x0003e6000c101908 */
[C---:B------:R-:W-:Y:S01]  /*560c0*/  IMAD.WIDE R208, R13.reuse, 0x4, R208 ;  /* 0x000000040dd07825 */ /* 0x040fe200078e02d0 */
[----:B------:R1:W-:Y:S03]  /*560d0*/  @P5 STG.E desc[UR8][R210.64], R227 ;  /* 0x000000e3d2005986 */ /* 0x0003e6000c101908 */
[C---:B------:R-:W-:Y:S01]  /*560e0*/  IMAD.WIDE R150, R13.reuse, 0x4, R150 ;  /* 0x000000040d967825 */ /* 0x040fe200078e0296 */
[----:B------:R1:W-:Y:S04]  /*560f0*/  @P6 STG.E desc[UR8][R208.64], R215 ;  /* 0x000000d7d0006986 */ /* 0x0003e8000c101908 */
[----:B------:R1:W-:Y:S01]  /*56100*/  @P4 STG.E desc[UR8][R150.64], R87 ;  /* 0x0000005796004986 */ /* 0x0003e2000c101908 */
[----:B------:R-:W-:Y:S01]  /*56110*/  IMAD.WIDE R148, R13, 0x4, R148 ;  /* 0x000000040d947825 */ /* 0x000fe200078e0294 */
[----:B------:R-:W-:Y:S06]  /*56120*/  @!P3 EXIT ;  /* 0x000000000000b94d */ /* 0x000fec0003800000 */
[----:B------:R-:W-:Y:S01]  /*56130*/  STG.E desc[UR8][R148.64], R7 ;  /* 0x0000000794007986 */ /* 0x000fe2000c101908 */
[----:B------:R-:W-:Y:S05]  /*56140*/  EXIT ;  /* 0x000000000000794d */ /* 0x000fea0003800000 */
.L_x_2:
[----:B------:R-:W-:-:S00]  /*56150*/  BRA `(.L_x_2) ;  /* 0xfffffffc00fc7947 */ /* 0x000fc0000383ffff */
[----:B------:R-:W-:-:S00]  /*56160*/  NOP ;  /* 0x0000000000007918 */ /* 0x000fc00000000000 */
        /* <DEDUP_REMOVED lines=9> */
.L_x_3:


//--------------------- .nv.shared.matmul_kernel  --------------------------
	.section	.nv.shared.matmul_kernel,"aw",@nobits
	.sectionflags	@""
	.align	16
	.zero		1024


//--------------------- .nv.shared.reserved.0     --------------------------
	.section	.nv.shared.reserved.0,"aw",@nobits
	.weak		__nv_reservedSMEM_offset_0_alias
	.size		__nv_reservedSMEM_offset_0_alias, 0, 0
	.other		__nv_reservedSMEM_offset_0_alias,@"STO_CUDA_RESERVED_SHARED STV_DEFAULT"
__nv_reservedSMEM_offset_0_alias:
	.zero		0


//--------------------- .nv.constant0.matmul_kernel --------------------------
	.section	.nv.constant0.matmul_kernel,"a",@progbits
	.sectionflags	@""
	.align	4
.nv.constant0.matmul_kernel:
	.zero		608


//--------------------- SYMBOLS --------------------------

	.type		.nv.reservedSmem.offset0,@object
	.size		.nv.reservedSmem.offset0,0x4
